	.target	sm_90a

	.elftype	@"ET_EXEC"


//--------------------- .note.nv.tkinfo           --------------------------
	.section	.note.nv.tkinfo,"",@"SHT_NOTE"
	.sectionflags	@"SHF_NOTE_NV_TKINFO"
	.tkinfo
        /*0018*/ 	.word	0x00000002
        /*0030*/ 	.string	""
        /*0030*/ 	.string	"ptxas"
        /*0030*/ 	.string	"Cuda compilation tools, release 13.0, V13.0.88"
        /*0030*/ 	.string	"Build cuda_13.0.r13.0/compiler.36424714_0"
        /*0030*/ 	.string	"-arch sm_90a -m 64 "



//--------------------- .note.nv.cuinfo           --------------------------
	.section	.note.nv.cuinfo,"",@"SHT_NOTE"
	.sectionflags	@"SHF_NOTE_NV_CUINFO"
        /*0018*/ 	.short	0x0002
        /*001a*/ 	.short	0x005a
        /*001c*/ 	.short	0x0082
	.zero		2


//--------------------- .nv.info                  --------------------------
	.section	.nv.info,"",@"SHT_CUDA_INFO"
	.align	4


	//----- nvinfo : EIATTR_REGCOUNT
	.align		4
        /*0000*/ 	.byte	0x04, 0x2f
        /*0002*/ 	.short	(.L_12 - .L_11)
	.align		4
.L_11:
        /*0004*/ 	.word	index@(_ZN5flash25flash_bwd_dot_do_o_kernelILb1E23Flash_bwd_kernel_traitsILi32ELi128ELi128ELi8ELi4ELi4ELi4ELb0ELb0EN7cutlass6half_tE19Flash_kernel_traitsILi32ELi128ELi128ELi8ES3_EEEEvNS_16Flash_bwd_paramsE)
        /*0008*/ 	.word	0x00000020


	//----- nvinfo : EIATTR_FRAME_SIZE
	.align		4
.L_12:
        /*000c*/ 	.byte	0x04, 0x11
        /*000e*/ 	.short	(.L_14 - .L_13)
	.align		4
.L_13:
        /*0010*/ 	.word	index@(_ZN5flash25flash_bwd_dot_do_o_kernelILb1E23Flash_bwd_kernel_traitsILi32ELi128ELi128ELi8ELi4ELi4ELi4ELb0ELb0EN7cutlass6half_tE19Flash_kernel_traitsILi32ELi128ELi128ELi8ES3_EEEEvNS_16Flash_bwd_paramsE)
        /*0014*/ 	.word	0x00000000


	//----- nvinfo : EIATTR_REGCOUNT
	.align		4
.L_14:
        /*0018*/ 	.byte	0x04, 0x2f
        /*001a*/ 	.short	(.L_16 - .L_15)
	.align		4
.L_15:
        /*001c*/ 	.word	index@(_ZN5flash25flash_bwd_dot_do_o_kernelILb0E23Flash_bwd_kernel_traitsILi32ELi128ELi128ELi8ELi4ELi4ELi4ELb0ELb0EN7cutlass6half_tE19Flash_kernel_traitsILi32ELi128ELi128ELi8ES3_EEEEvNS_16Flash_bwd_paramsE)
        /*0020*/ 	.word	0x00000020


	//----- nvinfo : EIATTR_FRAME_SIZE
	.align		4
.L_16:
        /*0024*/ 	.byte	0x04, 0x11
        /*0026*/ 	.short	(.L_18 - .L_17)
	.align		4
.L_17:
        /*0028*/ 	.word	index@(_ZN5flash25flash_bwd_dot_do_o_kernelILb0E23Flash_bwd_kernel_traitsILi32ELi128ELi128ELi8ELi4ELi4ELi4ELb0ELb0EN7cutlass6half_tE19Flash_kernel_traitsILi32ELi128ELi128ELi8ES3_EEEEvNS_16Flash_bwd_paramsE)
        /*002c*/ 	.word	0x00000000


	//----- nvinfo : EIATTR_REGCOUNT
	.align		4
.L_18:
        /*0030*/ 	.byte	0x04, 0x2f
        /*0032*/ 	.short	(.L_20 - .L_19)
	.align		4
.L_19:
        /*0034*/ 	.word	index@(_ZN5flash44flash_bwd_dq_dk_dv_loop_seqk_parallel_kernelI23Flash_bwd_kernel_traitsILi32ELi128ELi128ELi8ELi4ELi4ELi4ELb0ELb0EN7cutlass6half_tE19Flash_kernel_traitsILi32ELi128ELi128ELi8ES3_EELb0ELb1ELb0ELb1ELb0ELb0ELb1EEEvNS_16Flash_bwd_paramsE)
        /*0038*/ 	.word	0x000000ff


	//----- nvinfo : EIATTR_FRAME_SIZE
	.align		4
.L_20:
        /*003c*/ 	.byte	0x04, 0x11
        /*003e*/ 	.short	(.L_22 - .L_21)
	.align		4
.L_21:
        /*0040*/ 	.word	index@(_ZN5flash44flash_bwd_dq_dk_dv_loop_seqk_parallel_kernelI23Flash_bwd_kernel_traitsILi32ELi128ELi128ELi8ELi4ELi4ELi4ELb0ELb0EN7cutlass6half_tE19Flash_kernel_traitsILi32ELi128ELi128ELi8ES3_EELb0ELb1ELb0ELb1ELb0ELb0ELb1EEEvNS_16Flash_bwd_paramsE)
        /*0044*/ 	.word	0x00000128


	//----- nvinfo : EIATTR_REGCOUNT
	.align		4
.L_22:
        /*0048*/ 	.byte	0x04, 0x2f
        /*004a*/ 	.short	(.L_24 - .L_23)
	.align		4
.L_23:
        /*004c*/ 	.word	index@(_ZN5flash44flash_bwd_dq_dk_dv_loop_seqk_parallel_kernelI23Flash_bwd_kernel_traitsILi32ELi128ELi128ELi8ELi4ELi4ELi4ELb0ELb0EN7cutlass6half_tE19Flash_kernel_traitsILi32ELi128ELi128ELi8ES3_EELb1ELb1ELb0ELb1ELb0ELb0ELb0EEEvNS_16Flash_bwd_paramsE)
        /*0050*/ 	.word	0x000000ff


	//----- nvinfo : EIATTR_FRAME_SIZE
	.align		4
.L_24:
        /*0054*/ 	.byte	0x04, 0x11
        /*0056*/ 	.short	(.L_26 - .L_25)
	.align		4
.L_25:
        /*0058*/ 	.word	index@(_ZN5flash44flash_bwd_dq_dk_dv_loop_seqk_parallel_kernelI23Flash_bwd_kernel_traitsILi32ELi128ELi128ELi8ELi4ELi4ELi4ELb0ELb0EN7cutlass6half_tE19Flash_kernel_traitsILi32ELi128ELi128ELi8ES3_EELb1ELb1ELb0ELb1ELb0ELb0ELb0EEEvNS_16Flash_bwd_paramsE)
        /*005c*/ 	.word	0x00000008


	//----- nvinfo : EIATTR_REGCOUNT
	.align		4
.L_26:
        /*0060*/ 	.byte	0x04, 0x2f
        /*0062*/ 	.short	(.L_28 - .L_27)
	.align		4
.L_27:
        /*0064*/ 	.word	index@(_ZN5flash44flash_bwd_dq_dk_dv_loop_seqk_parallel_kernelI23Flash_bwd_kernel_traitsILi32ELi128ELi128ELi8ELi4ELi4ELi4ELb0ELb0EN7cutlass6half_tE19Flash_kernel_traitsILi32ELi128ELi128ELi8ES3_EELb0ELb1ELb0ELb0ELb0ELb1ELb1EEEvNS_16Flash_bwd_paramsE)
        /*0068*/ 	.word	0x000000ff


	//----- nvinfo : EIATTR_FRAME_SIZE
	.align		4
.L_28:
        /*006c*/ 	.byte	0x04, 0x11
        /*006e*/ 	.short	(.L_30 - .L_29)
	.align		4
.L_29:
        /*0070*/ 	.word	index@(_ZN5flash44flash_bwd_dq_dk_dv_loop_seqk_parallel_kernelI23Flash_bwd_kernel_traitsILi32ELi128ELi128ELi8ELi4ELi4ELi4ELb0ELb0EN7cutlass6half_tE19Flash_kernel_traitsILi32ELi128ELi128ELi8ES3_EELb0ELb1ELb0ELb0ELb0ELb1ELb1EEEvNS_16Flash_bwd_paramsE)
        /*0074*/ 	.word	0x00000088


	//----- nvinfo : EIATTR_REGCOUNT
	.align		4
.L_30:
        /*0078*/ 	.byte	0x04, 0x2f
        /*007a*/ 	.short	(.L_32 - .L_31)
	.align		4
.L_31:
        /*007c*/ 	.word	index@(_ZN5flash44flash_bwd_dq_dk_dv_loop_seqk_parallel_kernelI23Flash_bwd_kernel_traitsILi32ELi128ELi128ELi8ELi4ELi4ELi4ELb0ELb0EN7cutlass6half_tE19Flash_kernel_traitsILi32ELi128ELi128ELi8ES3_EELb1ELb1ELb0ELb0ELb0ELb1ELb0EEEvNS_16Flash_bwd_paramsE)
        /*0080*/ 	.word	0x000000fd


	//----- nvinfo : EIATTR_FRAME_SIZE
	.align		4
.L_32:
        /*0084*/ 	.byte	0x04, 0x11
        /*0086*/ 	.short	(.L_34 - .L_33)
	.align		4
.L_33:
        /*0088*/ 	.word	index@(_ZN5flash44flash_bwd_dq_dk_dv_loop_seqk_parallel_kernelI23Flash_bwd_kernel_traitsILi32ELi128ELi128ELi8ELi4ELi4ELi4ELb0ELb0EN7cutlass6half_tE19Flash_kernel_traitsILi32ELi128ELi128ELi8ES3_EELb1ELb1ELb0ELb0ELb0ELb1ELb0EEEvNS_16Flash_bwd_paramsE)
        /*008c*/ 	.word	0x00000000


	//----- nvinfo : EIATTR_REGCOUNT
	.align		4
.L_34:
        /*0090*/ 	.byte	0x04, 0x2f
        /*0092*/ 	.short	(.L_36 - .L_35)
	.align		4
.L_35:
        /*0094*/ 	.word	index@(_ZN5flash44flash_bwd_dq_dk_dv_loop_seqk_parallel_kernelI23Flash_bwd_kernel_traitsILi32ELi128ELi128ELi8ELi4ELi4ELi4ELb0ELb0EN7cutlass6half_tE19Flash_kernel_traitsILi32ELi128ELi128ELi8ES3_EELb0ELb1ELb0ELb0ELb1ELb1ELb1EEEvNS_16Flash_bwd_paramsE)
        /*0098*/ 	.word	0x000000ff


	//----- nvinfo : EIATTR_FRAME_SIZE
	.align		4
.L_36:
        /*009c*/ 	.byte	0x04, 0x11
        /*009e*/ 	.short	(.L_38 - .L_37)
	.align		4
.L_37:
        /*00a0*/ 	.word	index@(_ZN5flash44flash_bwd_dq_dk_dv_loop_seqk_parallel_kernelI23Flash_bwd_kernel_traitsILi32ELi128ELi128ELi8ELi4ELi4ELi4ELb0ELb0EN7cutlass6half_tE19Flash_kernel_traitsILi32ELi128ELi128ELi8ES3_EELb0ELb1ELb0ELb0ELb1ELb1ELb1EEEvNS_16Flash_bwd_paramsE)
        /*00a4*/ 	.word	0x00000088


	//----- nvinfo : EIATTR_REGCOUNT
	.align		4
.L_38:
        /*00a8*/ 	.byte	0x04, 0x2f
        /*00aa*/ 	.short	(.L_40 - .L_39)
	.align		4
.L_39:
        /*00ac*/ 	.word	index@(_ZN5flash44flash_bwd_dq_dk_dv_loop_seqk_parallel_kernelI23Flash_bwd_kernel_traitsILi32ELi128ELi128ELi8ELi4ELi4ELi4ELb0ELb0EN7cutlass6half_tE19Flash_kernel_traitsILi32ELi128ELi128ELi8ES3_EELb1ELb1ELb0ELb0ELb1ELb1ELb0EEEvNS_16Flash_bwd_paramsE)
        /*00b0*/ 	.word	0x000000f8


	//----- nvinfo : EIATTR_FRAME_SIZE
	.align		4
.L_40:
        /*00b4*/ 	.byte	0x04, 0x11
        /*00b6*/ 	.short	(.L_42 - .L_41)
	.align		4
.L_41:
        /*00b8*/ 	.word	index@(_ZN5flash44flash_bwd_dq_dk_dv_loop_seqk_parallel_kernelI23Flash_bwd_kernel_traitsILi32ELi128ELi128ELi8ELi4ELi4ELi4ELb0ELb0EN7cutlass6half_tE19Flash_kernel_traitsILi32ELi128ELi128ELi8ES3_EELb1ELb1ELb0ELb0ELb1ELb1ELb0EEEvNS_16Flash_bwd_paramsE)
        /*00bc*/ 	.word	0x00000000


	//----- nvinfo : EIATTR_REGCOUNT
	.align		4
.L_42:
        /*00c0*/ 	.byte	0x04, 0x2f
        /*00c2*/ 	.short	(.L_44 - .L_43)
	.align		4
.L_43:
        /*00c4*/ 	.word	index@(_ZN5flash44flash_bwd_dq_dk_dv_loop_seqk_parallel_kernelI23Flash_bwd_kernel_traitsILi32ELi128ELi128ELi8ELi4ELi4ELi4ELb0ELb0EN7cutlass6half_tE19Flash_kernel_traitsILi32ELi128ELi128ELi8ES3_EELb0ELb1ELb0ELb0ELb0ELb0ELb1EEEvNS_16Flash_bwd_paramsE)
        /*00c8*/ 	.word	0x000000ff


	//----- nvinfo : EIATTR_FRAME_SIZE
	.align		4
.L_44:
        /*00cc*/ 	.byte	0x04, 0x11
        /*00ce*/ 	.short	(.L_46 - .L_45)
	.align		4
.L_45:
        /*00d0*/ 	.word	index@(_ZN5flash44flash_bwd_dq_dk_dv_loop_seqk_parallel_kernelI23Flash_bwd_kernel_traitsILi32ELi128ELi128ELi8ELi4ELi4ELi4ELb0ELb0EN7cutlass6half_tE19Flash_kernel_traitsILi32ELi128ELi128ELi8ES3_EELb0ELb1ELb0ELb0ELb0ELb0ELb1EEEvNS_16Flash_bwd_paramsE)
        /*00d4*/ 	.word	0x00000098


	//----- nvinfo : EIATTR_REGCOUNT
	.align		4
.L_46:
        /*00d8*/ 	.byte	0x04, 0x2f
        /*00da*/ 	.short	(.L_48 - .L_47)
	.align		4
.L_47:
        /*00dc*/ 	.word	index@(_ZN5flash44flash_bwd_dq_dk_dv_loop_seqk_parallel_kernelI23Flash_bwd_kernel_traitsILi32ELi128ELi128ELi8ELi4ELi4ELi4ELb0ELb0EN7cutlass6half_tE19Flash_kernel_traitsILi32ELi128ELi128ELi8ES3_EELb1ELb1ELb0ELb0ELb0ELb0ELb0EEEvNS_16Flash_bwd_paramsE)
        /*00e0*/ 	.word	0x000000ff


	//----- nvinfo : EIATTR_FRAME_SIZE
	.align		4
.L_48:
        /*00e4*/ 	.byte	0x04, 0x11
        /*00e6*/ 	.short	(.L_50 - .L_49)
	.align		4
.L_49:
        /*00e8*/ 	.word	index@(_ZN5flash44flash_bwd_dq_dk_dv_loop_seqk_parallel_kernelI23Flash_bwd_kernel_traitsILi32ELi128ELi128ELi8ELi4ELi4ELi4ELb0ELb0EN7cutlass6half_tE19Flash_kernel_traitsILi32ELi128ELi128ELi8ES3_EELb1ELb1ELb0ELb0ELb0ELb0ELb0EEEvNS_16Flash_bwd_paramsE)
        /*00ec*/ 	.word	0x00000000


	//----- nvinfo : EIATTR_REGCOUNT
	.align		4
.L_50:
        /*00f0*/ 	.byte	0x04, 0x2f
        /*00f2*/ 	.short	(.L_52 - .L_51)
	.align		4
.L_51:
        /*00f4*/ 	.word	index@(_ZN5flash27flash_bwd_convert_dq_kernelI23Flash_bwd_kernel_traitsILi32ELi128ELi128ELi8ELi4ELi4ELi4ELb0ELb0EN7cutlass6half_tE19Flash_kernel_traitsILi32ELi128ELi128ELi8ES3_EEEEvNS_16Flash_bwd_paramsEi)
        /*00f8*/ 	.word	0x00000028


	//----- nvinfo : EIATTR_FRAME_SIZE
	.align		4
.L_52:
        /*00fc*/ 	.byte	0x04, 0x11
        /*00fe*/ 	.short	(.L_54 - .L_53)
	.align		4
.L_53:
        /*0100*/ 	.word	index@(_ZN5flash27flash_bwd_convert_dq_kernelI23Flash_bwd_kernel_traitsILi32ELi128ELi128ELi8ELi4ELi4ELi4ELb0ELb0EN7cutlass6half_tE19Flash_kernel_traitsILi32ELi128ELi128ELi8ES3_EEEEvNS_16Flash_bwd_paramsEi)
        /*0104*/ 	.word	0x00000000


	//----- nvinfo : EIATTR_REGCOUNT
	.align		4
.L_54:
        /*0108*/ 	.byte	0x04, 0x2f
        /*010a*/ 	.short	(.L_56 - .L_55)
	.align		4
.L_55:
        /*010c*/ 	.word	index@(_ZN5flash25flash_bwd_dot_do_o_kernelILb1E23Flash_bwd_kernel_traitsILi32ELi128ELi128ELi8ELi4ELi4ELi4ELb1ELb0EN7cutlass6half_tE19Flash_kernel_traitsILi32ELi128ELi128ELi8ES3_EEEEvNS_16Flash_bwd_paramsE)
        /*0110*/ 	.word	0x00000020


	//----- nvinfo : EIATTR_FRAME_SIZE
	.align		4
.L_56:
        /*0114*/ 	.byte	0x04, 0x11
        /*0116*/ 	.short	(.L_58 - .L_57)
	.align		4
.L_57:
        /*0118*/ 	.word	index@(_ZN5flash25flash_bwd_dot_do_o_kernelILb1E23Flash_bwd_kernel_traitsILi32ELi128ELi128ELi8ELi4ELi4ELi4ELb1ELb0EN7cutlass6half_tE19Flash_kernel_traitsILi32ELi128ELi128ELi8ES3_EEEEvNS_16Flash_bwd_paramsE)
        /*011c*/ 	.word	0x00000000


	//----- nvinfo : EIATTR_REGCOUNT
	.align		4
.L_58:
        /*0120*/ 	.byte	0x04, 0x2f
        /*0122*/ 	.short	(.L_60 - .L_59)
	.align		4
.L_59:
        /*0124*/ 	.word	index@(_ZN5flash25flash_bwd_dot_do_o_kernelILb0E23Flash_bwd_kernel_traitsILi32ELi128ELi128ELi8ELi4ELi4ELi4ELb1ELb0EN7cutlass6half_tE19Flash_kernel_traitsILi32ELi128ELi128ELi8ES3_EEEEvNS_16Flash_bwd_paramsE)
        /*0128*/ 	.word	0x00000020


	//----- nvinfo : EIATTR_FRAME_SIZE
	.align		4
.L_60:
        /*012c*/ 	.byte	0x04, 0x11
        /*012e*/ 	.short	(.L_62 - .L_61)
	.align		4
.L_61:
        /*0130*/ 	.word	index@(_ZN5flash25flash_bwd_dot_do_o_kernelILb0E23Flash_bwd_kernel_traitsILi32ELi128ELi128ELi8ELi4ELi4ELi4ELb1ELb0EN7cutlass6half_tE19Flash_kernel_traitsILi32ELi128ELi128ELi8ES3_EEEEvNS_16Flash_bwd_paramsE)
        /*0134*/ 	.word	0x00000000


	//----- nvinfo : EIATTR_REGCOUNT
	.align		4
.L_62:
        /*0138*/ 	.byte	0x04, 0x2f
        /*013a*/ 	.short	(.L_64 - .L_63)
	.align		4
.L_63:
        /*013c*/ 	.word	index@(_ZN5flash44flash_bwd_dq_dk_dv_loop_seqk_parallel_kernelI23Flash_bwd_kernel_traitsILi32ELi128ELi128ELi8ELi4ELi4ELi4ELb1ELb0EN7cutlass6half_tE19Flash_kernel_traitsILi32ELi128ELi128ELi8ES3_EELb0ELb1ELb0ELb1ELb0ELb0ELb1EEEvNS_16Flash_bwd_paramsE)
        /*0140*/ 	.word	0x000000ff


	//----- nvinfo : EIATTR_FRAME_SIZE
	.align		4
.L_64:
        /*0144*/ 	.byte	0x04, 0x11
        /*0146*/ 	.short	(.L_66 - .L_65)
	.align		4
.L_65:
        /*0148*/ 	.word	index@(_ZN5flash44flash_bwd_dq_dk_dv_loop_seqk_parallel_kernelI23Flash_bwd_kernel_traitsILi32ELi128ELi128ELi8ELi4ELi4ELi4ELb1ELb0EN7cutlass6half_tE19Flash_kernel_traitsILi32ELi128ELi128ELi8ES3_EELb0ELb1ELb0ELb1ELb0ELb0ELb1EEEvNS_16Flash_bwd_paramsE)
        /*014c*/ 	.word	0x00000108


	//----- nvinfo : EIATTR_REGCOUNT
	.align		4
.L_66:
        /*0150*/ 	.byte	0x04, 0x2f
        /*0152*/ 	.short	(.L_68 - .L_67)
	.align		4
.L_67:
        /*0154*/ 	.word	index@(_ZN5flash44flash_bwd_dq_dk_dv_loop_seqk_parallel_kernelI23Flash_bwd_kernel_traitsILi32ELi128ELi128ELi8ELi4ELi4ELi4ELb1ELb0EN7cutlass6half_tE19Flash_kernel_traitsILi32ELi128ELi128ELi8ES3_EELb1ELb1ELb0ELb1ELb0ELb0ELb0EEEvNS_16Flash_bwd_paramsE)
        /*0158*/ 	.word	0x000000ff


	//----- nvinfo : EIATTR_FRAME_SIZE
	.align		4
.L_68:
        /*015c*/ 	.byte	0x04, 0x11
        /*015e*/ 	.short	(.L_70 - .L_69)
	.align		4
.L_69:
        /*0160*/ 	.word	index@(_ZN5flash44flash_bwd_dq_dk_dv_loop_seqk_parallel_kernelI23Flash_bwd_kernel_traitsILi32ELi128ELi128ELi8ELi4ELi4ELi4ELb1ELb0EN7cutlass6half_tE19Flash_kernel_traitsILi32ELi128ELi128ELi8ES3_EELb1ELb1ELb0ELb1ELb0ELb0ELb0EEEvNS_16Flash_bwd_paramsE)
        /*0164*/ 	.word	0x00000078


	//----- nvinfo : EIATTR_REGCOUNT
	.align		4
.L_70:
        /*0168*/ 	.byte	0x04, 0x2f
        /*016a*/ 	.short	(.L_72 - .L_71)
	.align		4
.L_71:
        /*016c*/ 	.word	index@(_ZN5flash44flash_bwd_dq_dk_dv_loop_seqk_parallel_kernelI23Flash_bwd_kernel_traitsILi32ELi128ELi128ELi8ELi4ELi4ELi4ELb1ELb0EN7cutlass6half_tE19Flash_kernel_traitsILi32ELi128ELi128ELi8ES3_EELb0ELb1ELb0ELb0ELb0ELb1ELb1EEEvNS_16Flash_bwd_paramsE)
        /*0170*/ 	.word	0x000000ff


	//----- nvinfo : EIATTR_FRAME_SIZE
	.align		4
.L_72:
        /*0174*/ 	.byte	0x04, 0x11
        /*0176*/ 	.short	(.L_74 - .L_73)
	.align		4
.L_73:
        /*0178*/ 	.word	index@(_ZN5flash44flash_bwd_dq_dk_dv_loop_seqk_parallel_kernelI23Flash_bwd_kernel_traitsILi32ELi128ELi128ELi8ELi4ELi4ELi4ELb1ELb0EN7cutlass6half_tE19Flash_kernel_traitsILi32ELi128ELi128ELi8ES3_EELb0ELb1ELb0ELb0ELb0ELb1ELb1EEEvNS_16Flash_bwd_paramsE)
        /*017c*/ 	.word	0x00000100


	//----- nvinfo : EIATTR_REGCOUNT
	.align		4
.L_74:
        /*0180*/ 	.byte	0x04, 0x2f
        /*0182*/ 	.short	(.L_76 - .L_75)
	.align		4
.L_75:
        /*0184*/ 	.word	index@(_ZN5flash44flash_bwd_dq_dk_dv_loop_seqk_parallel_kernelI23Flash_bwd_kernel_traitsILi32ELi128ELi128ELi8ELi4ELi4ELi4ELb1ELb0EN7cutlass6half_tE19Flash_kernel_traitsILi32ELi128ELi128ELi8ES3_EELb1ELb1ELb0ELb0ELb0ELb1ELb0EEEvNS_16Flash_bwd_paramsE)
        /*0188*/ 	.word	0x000000ff


	//----- nvinfo : EIATTR_FRAME_SIZE
	.align		4
.L_76:
        /*018c*/ 	.byte	0x04, 0x11
        /*018e*/ 	.short	(.L_78 - .L_77)
	.align		4
.L_77:
        /*0190*/ 	.word	index@(_ZN5flash44flash_bwd_dq_dk_dv_loop_seqk_parallel_kernelI23Flash_bwd_kernel_traitsILi32ELi128ELi128ELi8ELi4ELi4ELi4ELb1ELb0EN7cutlass6half_tE19Flash_kernel_traitsILi32ELi128ELi128ELi8ES3_EELb1ELb1ELb0ELb0ELb0ELb1ELb0EEEvNS_16Flash_bwd_paramsE)
        /*0194*/ 	.word	0x00000000


	//----- nvinfo : EIATTR_REGCOUNT
	.align		4
.L_78:
        /*0198*/ 	.byte	0x04, 0x2f
        /*019a*/ 	.short	(.L_80 - .L_79)
	.align		4
.L_79:
        /*019c*/ 	.word	index@(_ZN5flash44flash_bwd_dq_dk_dv_loop_seqk_parallel_kernelI23Flash_bwd_kernel_traitsILi32ELi128ELi128ELi8ELi4ELi4ELi4ELb1ELb0EN7cutlass6half_tE19Flash_kernel_traitsILi32ELi128ELi128ELi8ES3_EELb0ELb1ELb0ELb0ELb1ELb1ELb1EEEvNS_16Flash_bwd_paramsE)
        /*01a0*/ 	.word	0x000000ff


	//----- nvinfo : EIATTR_FRAME_SIZE
	.align		4
.L_80:
        /*01a4*/ 	.byte	0x04, 0x11
        /*01a6*/ 	.short	(.L_82 - .L_81)
	.align		4
.L_81:
        /*01a8*/ 	.word	index@(_ZN5flash44flash_bwd_dq_dk_dv_loop_seqk_parallel_kernelI23Flash_bwd_kernel_traitsILi32ELi128ELi128ELi8ELi4ELi4ELi4ELb1ELb0EN7cutlass6half_tE19Flash_kernel_traitsILi32ELi128ELi128ELi8ES3_EELb0ELb1ELb0ELb0ELb1ELb1ELb1EEEvNS_16Flash_bwd_paramsE)
        /*01ac*/ 	.word	0x000000f8


	//----- nvinfo : EIATTR_REGCOUNT
	.align		4
.L_82:
        /*01b0*/ 	.byte	0x04, 0x2f
        /*01b2*/ 	.short	(.L_84 - .L_83)
	.align		4
.L_83:
        /*01b4*/ 	.word	index@(_ZN5flash44flash_bwd_dq_dk_dv_loop_seqk_parallel_kernelI23Flash_bwd_kernel_traitsILi32ELi128ELi128ELi8ELi4ELi4ELi4ELb1ELb0EN7cutlass6half_tE19Flash_kernel_traitsILi32ELi128ELi128ELi8ES3_EELb1ELb1ELb0ELb0ELb1ELb1ELb0EEEvNS_16Flash_bwd_paramsE)
        /*01b8*/ 	.word	0x000000fe


	//----- nvinfo : EIATTR_FRAME_SIZE
	.align		4
.L_84:
        /*01bc*/ 	.byte	0x04, 0x11
        /*01be*/ 	.short	(.L_86 - .L_85)
	.align		4
.L_85:
        /*01c0*/ 	.word	index@(_ZN5flash44flash_bwd_dq_dk_dv_loop_seqk_parallel_kernelI23Flash_bwd_kernel_traitsILi32ELi128ELi128ELi8ELi4ELi4ELi4ELb1ELb0EN7cutlass6half_tE19Flash_kernel_traitsILi32ELi128ELi128ELi8ES3_EELb1ELb1ELb0ELb0ELb1ELb1ELb0EEEvNS_16Flash_bwd_paramsE)
        /*01c4*/ 	.word	0x00000000


	//----- nvinfo : EIATTR_REGCOUNT
	.align		4
.L_86:
        /*01c8*/ 	.byte	0x04, 0x2f
        /*01ca*/ 	.short	(.L_88 - .L_87)
	.align		4
.L_87:
        /*01cc*/ 	.word	index@(_ZN5flash44flash_bwd_dq_dk_dv_loop_seqk_parallel_kernelI23Flash_bwd_kernel_traitsILi32ELi128ELi128ELi8ELi4ELi4ELi4ELb1ELb0EN7cutlass6half_tE19Flash_kernel_traitsILi32ELi128ELi128ELi8ES3_EELb0ELb1ELb0ELb0ELb0ELb0ELb1EEEvNS_16Flash_bwd_paramsE)
        /*01d0*/ 	.word	0x000000ff


	//----- nvinfo : EIATTR_FRAME_SIZE
	.align		4
.L_88:
        /*01d4*/ 	.byte	0x04, 0x11
        /*01d6*/ 	.short	(.L_90 - .L_89)
	.align		4
.L_89:
        /*01d8*/ 	.word	index@(_ZN5flash44flash_bwd_dq_dk_dv_loop_seqk_parallel_kernelI23Flash_bwd_kernel_traitsILi32ELi128ELi128ELi8ELi4ELi4ELi4ELb1ELb0EN7cutlass6half_tE19Flash_kernel_traitsILi32ELi128ELi128ELi8ES3_EELb0ELb1ELb0ELb0ELb0ELb0ELb1EEEvNS_16Flash_bwd_paramsE)
        /*01dc*/ 	.word	0x00000108


	//----- nvinfo : EIATTR_REGCOUNT
	.align		4
.L_90:
        /*01e0*/ 	.byte	0x04, 0x2f
        /*01e2*/ 	.short	(.L_92 - .L_91)
	.align		4
.L_91:
        /*01e4*/ 	.word	index@(_ZN5flash44flash_bwd_dq_dk_dv_loop_seqk_parallel_kernelI23Flash_bwd_kernel_traitsILi32ELi128ELi128ELi8ELi4ELi4ELi4ELb1ELb0EN7cutlass6half_tE19Flash_kernel_traitsILi32ELi128ELi128ELi8ES3_EELb1ELb1ELb0ELb0ELb0ELb0ELb0EEEvNS_16Flash_bwd_paramsE)
        /*01e8*/ 	.word	0x000000ff


	//----- nvinfo : EIATTR_FRAME_SIZE
	.align		4
.L_92:
        /*01ec*/ 	.byte	0x04, 0x11
        /*01ee*/ 	.short	(.L_94 - .L_93)
	.align		4
.L_93:
        /*01f0*/ 	.word	index@(_ZN5flash44flash_bwd_dq_dk_dv_loop_seqk_parallel_kernelI23Flash_bwd_kernel_traitsILi32ELi128ELi128ELi8ELi4ELi4ELi4ELb1ELb0EN7cutlass6half_tE19Flash_kernel_traitsILi32ELi128ELi128ELi8ES3_EELb1ELb1ELb0ELb0ELb0ELb0ELb0EEEvNS_16Flash_bwd_paramsE)
        /*01f4*/ 	.word	0x00000000


	//----- nvinfo : EIATTR_REGCOUNT
	.align		4
.L_94:
        /*01f8*/ 	.byte	0x04, 0x2f
        /*01fa*/ 	.short	(.L_96 - .L_95)
	.align		4
.L_95:
        /*01fc*/ 	.word	index@(_ZN5flash27flash_bwd_convert_dq_kernelI23Flash_bwd_kernel_traitsILi32ELi128ELi128ELi8ELi4ELi4ELi4ELb1ELb0EN7cutlass6half_tE19Flash_kernel_traitsILi32ELi128ELi128ELi8ES3_EEEEvNS_16Flash_bwd_paramsEi)
        /*0200*/ 	.word	0x00000028


	//----- nvinfo : EIATTR_FRAME_SIZE
	.align		4
.L_96:
        /*0204*/ 	.byte	0x04, 0x11
        /*0206*/ 	.short	(.L_98 - .L_97)
	.align		4
.L_97:
        /*0208*/ 	.word	index@(_ZN5flash27flash_bwd_convert_dq_kernelI23Flash_bwd_kernel_traitsILi32ELi128ELi128ELi8ELi4ELi4ELi4ELb1ELb0EN7cutlass6half_tE19Flash_kernel_traitsILi32ELi128ELi128ELi8ES3_EEEEvNS_16Flash_bwd_paramsEi)
        /*020c*/ 	.word	0x00000000


	//----- nvinfo : EIATTR_REGCOUNT
	.align		4
.L_98:
        /*0210*/ 	.byte	0x04, 0x2f
        /*0212*/ 	.short	(.L_100 - .L_99)
	.align		4
.L_99:
        /*0214*/ 	.word	index@(_ZN5flash44flash_bwd_dq_dk_dv_loop_seqk_parallel_kernelI23Flash_bwd_kernel_traitsILi32ELi128ELi128ELi8ELi4ELi4ELi4ELb1ELb0EN7cutlass6half_tE19Flash_kernel_traitsILi32ELi128ELi128ELi8ES3_EELb0ELb1ELb0ELb1ELb0ELb0ELb0EEEvNS_16Flash_bwd_paramsE)
        /*0218*/ 	.word	0x000000ff


	//----- nvinfo : EIATTR_FRAME_SIZE
	.align		4
.L_100:
        /*021c*/ 	.byte	0x04, 0x11
        /*021e*/ 	.short	(.L_102 - .L_101)
	.align		4
.L_101:
        /*0220*/ 	.word	index@(_ZN5flash44flash_bwd_dq_dk_dv_loop_seqk_parallel_kernelI23Flash_bwd_kernel_traitsILi32ELi128ELi128ELi8ELi4ELi4ELi4ELb1ELb0EN7cutlass6half_tE19Flash_kernel_traitsILi32ELi128ELi128ELi8ES3_EELb0ELb1ELb0ELb1ELb0ELb0ELb0EEEvNS_16Flash_bwd_paramsE)
        /*0224*/ 	.word	0x00000080


	//----- nvinfo : EIATTR_REGCOUNT
	.align		4
.L_102:
        /*0228*/ 	.byte	0x04, 0x2f
        /*022a*/ 	.short	(.L_104 - .L_103)
	.align		4
.L_103:
        /*022c*/ 	.word	index@(_ZN5flash44flash_bwd_dq_dk_dv_loop_seqk_parallel_kernelI23Flash_bwd_kernel_traitsILi32ELi128ELi128ELi8ELi4ELi4ELi4ELb1ELb0EN7cutlass6half_tE19Flash_kernel_traitsILi32ELi128ELi128ELi8ES3_EELb0ELb1ELb0ELb0ELb0ELb1ELb0EEEvNS_16Flash_bwd_paramsE)
        /*0230*/ 	.word	0x000000ff


	//----- nvinfo : EIATTR_FRAME_SIZE
	.align		4
.L_104:
        /*0234*/ 	.byte	0x04, 0x11
        /*0236*/ 	.short	(.L_106 - .L_105)
	.align		4
.L_105:
        /*0238*/ 	.word	index@(_ZN5flash44flash_bwd_dq_dk_dv_loop_seqk_parallel_kernelI23Flash_bwd_kernel_traitsILi32ELi128ELi128ELi8ELi4ELi4ELi4ELb1ELb0EN7cutlass6half_tE19Flash_kernel_traitsILi32ELi128ELi128ELi8ES3_EELb0ELb1ELb0ELb0ELb0ELb1ELb0EEEvNS_16Flash_bwd_paramsE)
        /*023c*/ 	.word	0x00000000


	//----- nvinfo : EIATTR_REGCOUNT
	.align		4
.L_106:
        /*0240*/ 	.byte	0x04, 0x2f
        /*0242*/ 	.short	(.L_108 - .L_107)
	.align		4
.L_107:
        /*0244*/ 	.word	index@(_ZN5flash44flash_bwd_dq_dk_dv_loop_seqk_parallel_kernelI23Flash_bwd_kernel_traitsILi32ELi128ELi128ELi8ELi4ELi4ELi4ELb1ELb0EN7cutlass6half_tE19Flash_kernel_traitsILi32ELi128ELi128ELi8ES3_EELb0ELb1ELb0ELb0ELb1ELb1ELb0EEEvNS_16Flash_bwd_paramsE)
        /*0248*/ 	.word	0x000000ff


	//----- nvinfo : EIATTR_FRAME_SIZE
	.align		4
.L_108:
        /*024c*/ 	.byte	0x04, 0x11
        /*024e*/ 	.short	(.L_110 - .L_109)
	.align		4
.L_109:
        /*0250*/ 	.word	index@(_ZN5flash44flash_bwd_dq_dk_dv_loop_seqk_parallel_kernelI23Flash_bwd_kernel_traitsILi32ELi128ELi128ELi8ELi4ELi4ELi4ELb1ELb0EN7cutlass6half_tE19Flash_kernel_traitsILi32ELi128ELi128ELi8ES3_EELb0ELb1ELb0ELb0ELb1ELb1ELb0EEEvNS_16Flash_bwd_paramsE)
        /*0254*/ 	.word	0x00000000


	//----- nvinfo : EIATTR_REGCOUNT
	.align		4
.L_110:
        /*0258*/ 	.byte	0x04, 0x2f
        /*025a*/ 	.short	(.L_112 - .L_111)
	.align		4
.L_111:
        /*025c*/ 	.word	index@(_ZN5flash44flash_bwd_dq_dk_dv_loop_seqk_parallel_kernelI23Flash_bwd_kernel_traitsILi32ELi128ELi128ELi8ELi4ELi4ELi4ELb1ELb0EN7cutlass6half_tE19Flash_kernel_traitsILi32ELi128ELi128ELi8ES3_EELb0ELb1ELb0ELb0ELb0ELb0ELb0EEEvNS_16Flash_bwd_paramsE)
        /*0260*/ 	.word	0x000000ff


	//----- nvinfo : EIATTR_FRAME_SIZE
	.align		4
.L_112:
        /*0264*/ 	.byte	0x04, 0x11
        /*0266*/ 	.short	(.L_114 - .L_113)
	.align		4
.L_113:
        /*0268*/ 	.word	index@(_ZN5flash44flash_bwd_dq_dk_dv_loop_seqk_parallel_kernelI23Flash_bwd_kernel_traitsILi32ELi128ELi128ELi8ELi4ELi4ELi4ELb1ELb0EN7cutlass6half_tE19Flash_kernel_traitsILi32ELi128ELi128ELi8ES3_EELb0ELb1ELb0ELb0ELb0ELb0ELb0EEEvNS_16Flash_bwd_paramsE)
        /*026c*/ 	.word	0x00000008


	//----- nvinfo : EIATTR_MIN_STACK_SIZE
	.align		4
.L_114:
        /*0270*/ 	.byte	0x04, 0x12
        /*0272*/ 	.short	(.L_116 - .L_115)
	.align		4
.L_115:
        /*0274*/ 	.word	index@(_ZN5flash44flash_bwd_dq_dk_dv_loop_seqk_parallel_kernelI23Flash_bwd_kernel_traitsILi32ELi128ELi128ELi8ELi4ELi4ELi4ELb1ELb0EN7cutlass6half_tE19Flash_kernel_traitsILi32ELi128ELi128ELi8ES3_EELb0ELb1ELb0ELb0ELb0ELb0ELb0EEEvNS_16Flash_bwd_paramsE)
        /*0278*/ 	.word	0x00000008


	//----- nvinfo : EIATTR_MIN_STACK_SIZE
	.align		4
.L_116:
        /*027c*/ 	.byte	0x04, 0x12
        /*027e*/ 	.short	(.L_118 - .L_117)
	.align		4
.L_117:
        /*0280*/ 	.word	index@(_ZN5flash44flash_bwd_dq_dk_dv_loop_seqk_parallel_kernelI23Flash_bwd_kernel_traitsILi32ELi128ELi128ELi8ELi4ELi4ELi4ELb1ELb0EN7cutlass6half_tE19Flash_kernel_traitsILi32ELi128ELi128ELi8ES3_EELb0ELb1ELb0ELb0ELb1ELb1ELb0EEEvNS_16Flash_bwd_paramsE)
        /*0284*/ 	.word	0x00000000


	//----- nvinfo : EIATTR_MIN_STACK_SIZE
	.align		4
.L_118:
        /*0288*/ 	.byte	0x04, 0x12
        /*028a*/ 	.short	(.L_120 - .L_119)
	.align		4
.L_119:
        /*028c*/ 	.word	index@(_ZN5flash44flash_bwd_dq_dk_dv_loop_seqk_parallel_kernelI23Flash_bwd_kernel_traitsILi32ELi128ELi128ELi8ELi4ELi4ELi4ELb1ELb0EN7cutlass6half_tE19Flash_kernel_traitsILi32ELi128ELi128ELi8ES3_EELb0ELb1ELb0ELb0ELb0ELb1ELb0EEEvNS_16Flash_bwd_paramsE)
        /*0290*/ 	.word	0x00000000


	//----- nvinfo : EIATTR_MIN_STACK_SIZE
	.align		4
.L_120:
        /*0294*/ 	.byte	0x04, 0x12
        /*0296*/ 	.short	(.L_122 - .L_121)
	.align		4
.L_121:
        /*0298*/ 	.word	index@(_ZN5flash44flash_bwd_dq_dk_dv_loop_seqk_parallel_kernelI23Flash_bwd_kernel_traitsILi32ELi128ELi128ELi8ELi4ELi4ELi4ELb1ELb0EN7cutlass6half_tE19Flash_kernel_traitsILi32ELi128ELi128ELi8ES3_EELb0ELb1ELb0ELb1ELb0ELb0ELb0EEEvNS_16Flash_bwd_paramsE)
        /*029c*/ 	.word	0x00000080


	//----- nvinfo : EIATTR_MIN_STACK_SIZE
	.align		4
.L_122:
        /*02a0*/ 	.byte	0x04, 0x12
        /*02a2*/ 	.short	(.L_124 - .L_123)
	.align		4
.L_123:
        /*02a4*/ 	.word	index@(_ZN5flash27flash_bwd_convert_dq_kernelI23Flash_bwd_kernel_traitsILi32ELi128ELi128ELi8ELi4ELi4ELi4ELb1ELb0EN7cutlass6half_tE19Flash_kernel_traitsILi32ELi128ELi128ELi8ES3_EEEEvNS_16Flash_bwd_paramsEi)
        /*02a8*/ 	.word	0x00000000


	//----- nvinfo : EIATTR_MIN_STACK_SIZE
	.align		4
.L_124:
        /*02ac*/ 	.byte	0x04, 0x12
        /*02ae*/ 	.short	(.L_126 - .L_125)
	.align		4
.L_125:
        /*02b0*/ 	.word	index@(_ZN5flash44flash_bwd_dq_dk_dv_loop_seqk_parallel_kernelI23Flash_bwd_kernel_traitsILi32ELi128ELi128ELi8ELi4ELi4ELi4ELb1ELb0EN7cutlass6half_tE19Flash_kernel_traitsILi32ELi128ELi128ELi8ES3_EELb1ELb1ELb0ELb0ELb0ELb0ELb0EEEvNS_16Flash_bwd_paramsE)
        /*02b4*/ 	.word	0x00000000


	//----- nvinfo : EIATTR_MIN_STACK_SIZE
	.align		4
.L_126:
        /*02b8*/ 	.byte	0x04, 0x12
        /*02ba*/ 	.short	(.L_128 - .L_127)
	.align		4
.L_127:
        /*02bc*/ 	.word	index@(_ZN5flash44flash_bwd_dq_dk_dv_loop_seqk_parallel_kernelI23Flash_bwd_kernel_traitsILi32ELi128ELi128ELi8ELi4ELi4ELi4ELb1ELb0EN7cutlass6half_tE19Flash_kernel_traitsILi32ELi128ELi128ELi8ES3_EELb0ELb1ELb0ELb0ELb0ELb0ELb1EEEvNS_16Flash_bwd_paramsE)
        /*02c0*/ 	.word	0x00000108


	//----- nvinfo : EIATTR_MIN_STACK_SIZE
	.align		4
.L_128:
        /*02c4*/ 	.byte	0x04, 0x12
        /*02c6*/ 	.short	(.L_130 - .L_129)
	.align		4
.L_129:
        /*02c8*/ 	.word	index@(_ZN5flash44flash_bwd_dq_dk_dv_loop_seqk_parallel_kernelI23Flash_bwd_kernel_traitsILi32ELi128ELi128ELi8ELi4ELi4ELi4ELb1ELb0EN7cutlass6half_tE19Flash_kernel_traitsILi32ELi128ELi128ELi8ES3_EELb1ELb1ELb0ELb0ELb1ELb1ELb0EEEvNS_16Flash_bwd_paramsE)
        /*02cc*/ 	.word	0x00000000


	//----- nvinfo : EIATTR_MIN_STACK_SIZE
	.align		4
.L_130:
        /*02d0*/ 	.byte	0x04, 0x12
        /*02d2*/ 	.short	(.L_132 - .L_131)
	.align		4
.L_131:
        /*02d4*/ 	.word	index@(_ZN5flash44flash_bwd_dq_dk_dv_loop_seqk_parallel_kernelI23Flash_bwd_kernel_traitsILi32ELi128ELi128ELi8ELi4ELi4ELi4ELb1ELb0EN7cutlass6half_tE19Flash_kernel_traitsILi32ELi128ELi128ELi8ES3_EELb0ELb1ELb0ELb0ELb1ELb1ELb1EEEvNS_16Flash_bwd_paramsE)
        /*02d8*/ 	.word	0x000000f8


	//----- nvinfo : EIATTR_MIN_STACK_SIZE
	.align		4
.L_132:
        /*02dc*/ 	.byte	0x04, 0x12
        /*02de*/ 	.short	(.L_134 - .L_133)
	.align		4
.L_133:
        /*02e0*/ 	.word	index@(_ZN5flash44flash_bwd_dq_dk_dv_loop_seqk_parallel_kernelI23Flash_bwd_kernel_traitsILi32ELi128ELi128ELi8ELi4ELi4ELi4ELb1ELb0EN7cutlass6half_tE19Flash_kernel_traitsILi32ELi128ELi128ELi8ES3_EELb1ELb1ELb0ELb0ELb0ELb1ELb0EEEvNS_16Flash_bwd_paramsE)
        /*02e4*/ 	.word	0x00000000


	//----- nvinfo : EIATTR_MIN_STACK_SIZE
	.align		4
.L_134:
        /*02e8*/ 	.byte	0x04, 0x12
        /*02ea*/ 	.short	(.L_136 - .L_135)
	.align		4
.L_135:
        /*02ec*/ 	.word	index@(_ZN5flash44flash_bwd_dq_dk_dv_loop_seqk_parallel_kernelI23Flash_bwd_kernel_traitsILi32ELi128ELi128ELi8ELi4ELi4ELi4ELb1ELb0EN7cutlass6half_tE19Flash_kernel_traitsILi32ELi128ELi128ELi8ES3_EELb0ELb1ELb0ELb0ELb0ELb1ELb1EEEvNS_16Flash_bwd_paramsE)
        /*02f0*/ 	.word	0x00000100


	//----- nvinfo : EIATTR_MIN_STACK_SIZE
	.align		4
.L_136:
        /*02f4*/ 	.byte	0x04, 0x12
        /*02f6*/ 	.short	(.L_138 - .L_137)
	.align		4
.L_137:
        /*02f8*/ 	.word	index@(_ZN5flash44flash_bwd_dq_dk_dv_loop_seqk_parallel_kernelI23Flash_bwd_kernel_traitsILi32ELi128ELi128ELi8ELi4ELi4ELi4ELb1ELb0EN7cutlass6half_tE19Flash_kernel_traitsILi32ELi128ELi128ELi8ES3_EELb1ELb1ELb0ELb1ELb0ELb0ELb0EEEvNS_16Flash_bwd_paramsE)
        /*02fc*/ 	.word	0x00000078


	//----- nvinfo : EIATTR_MIN_STACK_SIZE
	.align		4
.L_138:
        /*0300*/ 	.byte	0x04, 0x12
        /*0302*/ 	.short	(.L_140 - .L_139)
	.align		4
.L_139:
        /*0304*/ 	.word	index@(_ZN5flash44flash_bwd_dq_dk_dv_loop_seqk_parallel_kernelI23Flash_bwd_kernel_traitsILi32ELi128ELi128ELi8ELi4ELi4ELi4ELb1ELb0EN7cutlass6half_tE19Flash_kernel_traitsILi32ELi128ELi128ELi8ES3_EELb0ELb1ELb0ELb1ELb0ELb0ELb1EEEvNS_16Flash_bwd_paramsE)
        /*0308*/ 	.word	0x00000108


	//----- nvinfo : EIATTR_MIN_STACK_SIZE
	.align		4
.L_140:
        /*030c*/ 	.byte	0x04, 0x12
        /*030e*/ 	.short	(.L_142 - .L_141)
	.align		4
.L_141:
        /*0310*/ 	.word	index@(_ZN5flash25flash_bwd_dot_do_o_kernelILb0E23Flash_bwd_kernel_traitsILi32ELi128ELi128ELi8ELi4ELi4ELi4ELb1ELb0EN7cutlass6half_tE19Flash_kernel_traitsILi32ELi128ELi128ELi8ES3_EEEEvNS_16Flash_bwd_paramsE)
        /*0314*/ 	.word	0x00000000


	//----- nvinfo : EIATTR_MIN_STACK_SIZE
	.align		4
.L_142:
        /*0318*/ 	.byte	0x04, 0x12
        /*031a*/ 	.short	(.L_144 - .L_143)
	.align		4
.L_143:
        /*031c*/ 	.word	index@(_ZN5flash25flash_bwd_dot_do_o_kernelILb1E23Flash_bwd_kernel_traitsILi32ELi128ELi128ELi8ELi4ELi4ELi4ELb1ELb0EN7cutlass6half_tE19Flash_kernel_traitsILi32ELi128ELi128ELi8ES3_EEEEvNS_16Flash_bwd_paramsE)
        /*0320*/ 	.word	0x00000000


	//----- nvinfo : EIATTR_MIN_STACK_SIZE
	.align		4
.L_144:
        /*0324*/ 	.byte	0x04, 0x12
        /*0326*/ 	.short	(.L_146 - .L_145)
	.align		4
.L_145:
        /*0328*/ 	.word	index@(_ZN5flash27flash_bwd_convert_dq_kernelI23Flash_bwd_kernel_traitsILi32ELi128ELi128ELi8ELi4ELi4ELi4ELb0ELb0EN7cutlass6half_tE19Flash_kernel_traitsILi32ELi128ELi128ELi8ES3_EEEEvNS_16Flash_bwd_paramsEi)
        /*032c*/ 	.word	0x00000000


	//----- nvinfo : EIATTR_MIN_STACK_SIZE
	.align		4
.L_146:
        /*0330*/ 	.byte	0x04, 0x12
        /*0332*/ 	.short	(.L_148 - .L_147)
	.align		4
.L_147:
        /*0334*/ 	.word	index@(_ZN5flash44flash_bwd_dq_dk_dv_loop_seqk_parallel_kernelI23Flash_bwd_kernel_traitsILi32ELi128ELi128ELi8ELi4ELi4ELi4ELb0ELb0EN7cutlass6half_tE19Flash_kernel_traitsILi32ELi128ELi128ELi8ES3_EELb1ELb1ELb0ELb0ELb0ELb0ELb0EEEvNS_16Flash_bwd_paramsE)
        /*0338*/ 	.word	0x00000000


	//----- nvinfo : EIATTR_MIN_STACK_SIZE
	.align		4
.L_148:
        /*033c*/ 	.byte	0x04, 0x12
        /*033e*/ 	.short	(.L_150 - .L_149)
	.align		4
.L_149:
        /*0340*/ 	.word	index@(_ZN5flash44flash_bwd_dq_dk_dv_loop_seqk_parallel_kernelI23Flash_bwd_kernel_traitsILi32ELi128ELi128ELi8ELi4ELi4ELi4ELb0ELb0EN7cutlass6half_tE19Flash_kernel_traitsILi32ELi128ELi128ELi8ES3_EELb0ELb1ELb0ELb0ELb0ELb0ELb1EEEvNS_16Flash_bwd_paramsE)
        /*0344*/ 	.word	0x00000098


	//----- nvinfo : EIATTR_MIN_STACK_SIZE
	.align		4
.L_150:
        /*0348*/ 	.byte	0x04, 0x12
        /*034a*/ 	.short	(.L_152 - .L_151)
	.align		4
.L_151:
        /*034c*/ 	.word	index@(_ZN5flash44flash_bwd_dq_dk_dv_loop_seqk_parallel_kernelI23Flash_bwd_kernel_traitsILi32ELi128ELi128ELi8ELi4ELi4ELi4ELb0ELb0EN7cutlass6half_tE19Flash_kernel_traitsILi32ELi128ELi128ELi8ES3_EELb1ELb1ELb0ELb0ELb1ELb1ELb0EEEvNS_16Flash_bwd_paramsE)
        /*0350*/ 	.word	0x00000000


	//----- nvinfo : EIATTR_MIN_STACK_SIZE
	.align		4
.L_152:
        /*0354*/ 	.byte	0x04, 0x12
        /*0356*/ 	.short	(.L_154 - .L_153)
	.align		4
.L_153:
        /*0358*/ 	.word	index@(_ZN5flash44flash_bwd_dq_dk_dv_loop_seqk_parallel_kernelI23Flash_bwd_kernel_traitsILi32ELi128ELi128ELi8ELi4ELi4ELi4ELb0ELb0EN7cutlass6half_tE19Flash_kernel_traitsILi32ELi128ELi128ELi8ES3_EELb0ELb1ELb0ELb0ELb1ELb1ELb1EEEvNS_16Flash_bwd_paramsE)
        /*035c*/ 	.word	0x00000088


	//----- nvinfo : EIATTR_MIN_STACK_SIZE
	.align		4
.L_154:
        /*0360*/ 	.byte	0x04, 0x12
        /*0362*/ 	.short	(.L_156 - .L_155)
	.align		4
.L_155:
        /*0364*/ 	.word	index@(_ZN5flash44flash_bwd_dq_dk_dv_loop_seqk_parallel_kernelI23Flash_bwd_kernel_traitsILi32ELi128ELi128ELi8ELi4ELi4ELi4ELb0ELb0EN7cutlass6half_tE19Flash_kernel_traitsILi32ELi128ELi128ELi8ES3_EELb1ELb1ELb0ELb0ELb0ELb1ELb0EEEvNS_16Flash_bwd_paramsE)
        /*0368*/ 	.word	0x00000000


	//----- nvinfo : EIATTR_MIN_STACK_SIZE
	.align		4
.L_156:
        /*036c*/ 	.byte	0x04, 0x12
        /*036e*/ 	.short	(.L_158 - .L_157)
	.align		4
.L_157:
        /*0370*/ 	.word	index@(_ZN5flash44flash_bwd_dq_dk_dv_loop_seqk_parallel_kernelI23Flash_bwd_kernel_traitsILi32ELi128ELi128ELi8ELi4ELi4ELi4ELb0ELb0EN7cutlass6half_tE19Flash_kernel_traitsILi32ELi128ELi128ELi8ES3_EELb0ELb1ELb0ELb0ELb0ELb1ELb1EEEvNS_16Flash_bwd_paramsE)
        /*0374*/ 	.word	0x00000088


	//----- nvinfo : EIATTR_MIN_STACK_SIZE
	.align		4
.L_158:
        /*0378*/ 	.byte	0x04, 0x12
        /*037a*/ 	.short	(.L_160 - .L_159)
	.align		4
.L_159:
        /*037c*/ 	.word	index@(_ZN5flash44flash_bwd_dq_dk_dv_loop_seqk_parallel_kernelI23Flash_bwd_kernel_traitsILi32ELi128ELi128ELi8ELi4ELi4ELi4ELb0ELb0EN7cutlass6half_tE19Flash_kernel_traitsILi32ELi128ELi128ELi8ES3_EELb1ELb1ELb0ELb1ELb0ELb0ELb0EEEvNS_16Flash_bwd_paramsE)
        /*0380*/ 	.word	0x00000008


	//----- nvinfo : EIATTR_MIN_STACK_SIZE
	.align		4
.L_160:
        /*0384*/ 	.byte	0x04, 0x12
        /*0386*/ 	.short	(.L_162 - .L_161)
	.align		4
.L_161:
        /*0388*/ 	.word	index@(_ZN5flash44flash_bwd_dq_dk_dv_loop_seqk_parallel_kernelI23Flash_bwd_kernel_traitsILi32ELi128ELi128ELi8ELi4ELi4ELi4ELb0ELb0EN7cutlass6half_tE19Flash_kernel_traitsILi32ELi128ELi128ELi8ES3_EELb0ELb1ELb0ELb1ELb0ELb0ELb1EEEvNS_16Flash_bwd_paramsE)
        /*038c*/ 	.word	0x00000128


	//----- nvinfo : EIATTR_MIN_STACK_SIZE
	.align		4
.L_162:
        /*0390*/ 	.byte	0x04, 0x12
        /*0392*/ 	.short	(.L_164 - .L_163)
	.align		4
.L_163:
        /*0394*/ 	.word	index@(_ZN5flash25flash_bwd_dot_do_o_kernelILb0E23Flash_bwd_kernel_traitsILi32ELi128ELi128ELi8ELi4ELi4ELi4ELb0ELb0EN7cutlass6half_tE19Flash_kernel_traitsILi32ELi128ELi128ELi8ES3_EEEEvNS_16Flash_bwd_paramsE)
        /*0398*/ 	.word	0x00000000


	//----- nvinfo : EIATTR_MIN_STACK_SIZE
	.align		4
.L_164:
        /*039c*/ 	.byte	0x04, 0x12
        /*039e*/ 	.short	(.L_166 - .L_165)
	.align		4
.L_165:
        /*03a0*/ 	.word	index@(_ZN5flash25flash_bwd_dot_do_o_kernelILb1E23Flash_bwd_kernel_traitsILi32ELi128ELi128ELi8ELi4ELi4ELi4ELb0ELb0EN7cutlass6half_tE19Flash_kernel_traitsILi32ELi128ELi128ELi8ES3_EEEEvNS_16Flash_bwd_paramsE)
        /*03a4*/ 	.word	0x00000000
.L_166:


//--------------------- .nv.compat                --------------------------
	.section	.nv.compat,"",@"SHT_CUDA_COMPAT_INFO"
	.align	4
        /*0000*/ 	.byte	0x02, 0x09, 0x01, 0x00, 0x02, 0x02, 0x01, 0x00, 0x02, 0x05, 0x05, 0x00, 0x03, 0x07, 0x01, 0x01
        /*0010*/ 	.byte	0x02, 0x03, 0x00, 0x00, 0x02, 0x06, 0x01, 0x00, 0x04, 0x0b, 0x08, 0x00, 0x00, 0x00, 0x00, 0x00
        /*0020*/ 	.byte	0x00, 0x00, 0x00, 0x00


//--------------------- .nv.info._ZN5flash44flash_bwd_dq_dk_dv_loop_seqk_parallel_kernelI23Flash_bwd_kernel_traitsILi32ELi128ELi128ELi8ELi4ELi4ELi4ELb1ELb0EN7cutlass6half_tE19Flash_kernel_traitsILi32ELi128ELi128ELi8ES3_EELb0ELb1ELb0ELb0ELb0ELb0ELb0EEEvNS_16Flash_bwd_paramsE --------------------------
	.section	.nv.info._ZN5flash44flash_bwd_dq_dk_dv_loop_seqk_parallel_kernelI23Flash_bwd_kernel_traitsILi32ELi128ELi128ELi8ELi4ELi4ELi4ELb1ELb0EN7cutlass6half_tE19Flash_kernel_traitsILi32ELi128ELi128ELi8ES3_EELb0ELb1ELb0ELb0ELb0ELb0ELb0EEEvNS_16Flash_bwd_paramsE,"",@"SHT_CUDA_INFO"
	.sectionflags	@""
	.align	4


	//----- nvinfo : EIATTR_CUDA_API_VERSION
	.align		4
        /*0000*/ 	.byte	0x04, 0x37
        /*0002*/ 	.short	(.L_168 - .L_167)
.L_167:
        /*0004*/ 	.word	0x00000082


	//----- nvinfo : EIATTR_KPARAM_INFO
	.align		4
.L_168:
        /*0008*/ 	.byte	0x04, 0x17
        /*000a*/ 	.short	(.L_170 - .L_169)
.L_169:
        /*000c*/ 	.word	0x00000000
        /*0010*/ 	.short	0x0000
        /*0012*/ 	.short	0x0000
        /*0014*/ 	.byte	0x00, 0xf0, 0x01, 0x0a


	//----- nvinfo : EIATTR_SPARSE_MMA_MASK
	.align		4
.L_170:
        /*0018*/ 	.byte	0x03, 0x50
        /*001a*/ 	.short	0x0000


	//----- nvinfo : EIATTR_MAXREG_COUNT
	.align		4
        /*001c*/ 	.byte	0x03, 0x1b
        /*001e*/ 	.short	0x00ff


	//----- nvinfo : EIATTR_NUM_BARRIERS
	.align		4
        /*0020*/ 	.byte	0x02, 0x4c
        /*0022*/ 	.byte	0x01
	.zero		1


	//----- nvinfo : EIATTR_ANNOTATIONS
	.align		4
        /*0024*/ 	.byte	0x04, 0x55
        /*0026*/ 	.short	(.L_172 - .L_171)


	//   ....[0]....
.L_171:
        /*0028*/ 	.word	0x00000001
        /*002c*/ 	.byte	0x20, 0x0b, 0x00, 0x00, 0x01, 0x00, 0x00, 0x00, 0x50, 0x77, 0x00, 0x00


	//----- nvinfo : EIATTR_MERCURY_ISA_VERSION
	.align		4
.L_172:
        /*0038*/ 	.byte	0x03, 0x5f
        /*003a*/ 	.short	0x0101


	//----- nvinfo : EIATTR_EXIT_INSTR_OFFSETS
	.align		4
        /*003c*/ 	.byte	0x04, 0x1c
        /*003e*/ 	.short	(.L_174 - .L_173)


	//   ....[0]....
.L_173:
        /*0040*/ 	.word	0x000000a0


	//   ....[1]....
        /*0044*/ 	.word	0x00008410


	//----- nvinfo : EIATTR_CRS_STACK_SIZE
	.align		4
.L_174:
        /*0048*/ 	.byte	0x04, 0x1e
        /*004a*/ 	.short	(.L_176 - .L_175)
.L_175:
        /*004c*/ 	.word	0x00000000


	//----- nvinfo : EIATTR_CBANK_PARAM_SIZE
	.align		4
.L_176:
        /*0050*/ 	.byte	0x03, 0x19
        /*0052*/ 	.short	0x0280


	//----- nvinfo : EIATTR_PARAM_CBANK
	.align		4
        /*0054*/ 	.byte	0x04, 0x0a
        /*0056*/ 	.short	(.L_178 - .L_177)
	.align		4
.L_177:
        /*0058*/ 	.word	index@(.nv.constant0._ZN5flash44flash_bwd_dq_dk_dv_loop_seqk_parallel_kernelI23Flash_bwd_kernel_traitsILi32ELi128ELi128ELi8ELi4ELi4ELi4ELb1ELb0EN7cutlass6half_tE19Flash_kernel_traitsILi32ELi128ELi128ELi8ES3_EELb0ELb1ELb0ELb0ELb0ELb0ELb0EEEvNS_16Flash_bwd_paramsE)
        /*005c*/ 	.short	0x0210
        /*005e*/ 	.short	0x0280


	//----- nvinfo : EIATTR_SW_WAR
	.align		4
.L_178:
        /*0060*/ 	.byte	0x04, 0x36
        /*0062*/ 	.short	(.L_180 - .L_179)
.L_179:
        /*0064*/ 	.word	0x00000008
.L_180:


//--------------------- .nv.info._ZN5flash44flash_bwd_dq_dk_dv_loop_seqk_parallel_kernelI23Flash_bwd_kernel_traitsILi32ELi128ELi128ELi8ELi4ELi4ELi4ELb1ELb0EN7cutlass6half_tE19Flash_kernel_traitsILi32ELi128ELi128ELi8ES3_EELb0ELb1ELb0ELb0ELb1ELb1ELb0EEEvNS_16Flash_bwd_paramsE --------------------------
	.section	.nv.info._ZN5flash44flash_bwd_dq_dk_dv_loop_seqk_parallel_kernelI23Flash_bwd_kernel_traitsILi32ELi128ELi128ELi8ELi4ELi4ELi4ELb1ELb0EN7cutlass6half_tE19Flash_kernel_traitsILi32ELi128ELi128ELi8ES3_EELb0ELb1ELb0ELb0ELb1ELb1ELb0EEEvNS_16Flash_bwd_paramsE,"",@"SHT_CUDA_INFO"
	.sectionflags	@""
	.align	4


	//----- nvinfo : EIATTR_CUDA_API_VERSION
	.align		4
        /*0000*/ 	.byte	0x04, 0x37
        /*0002*/ 	.short	(.L_182 - .L_181)
.L_181:
        /*0004*/ 	.word	0x00000082


	//----- nvinfo : EIATTR_KPARAM_INFO
	.align		4
.L_182:
        /*0008*/ 	.byte	0x04, 0x17
        /*000a*/ 	.short	(.L_184 - .L_183)
.L_183:
        /*000c*/ 	.word	0x00000000
        /*0010*/ 	.short	0x0000
        /*0012*/ 	.short	0x0000
        /*0014*/ 	.byte	0x00, 0xf0, 0x01, 0x0a


	//----- nvinfo : EIATTR_SPARSE_MMA_MASK
	.align		4
.L_184:
        /*0018*/ 	.byte	0x03, 0x50
        /*001a*/ 	.short	0x0000


	//----- nvinfo : EIATTR_MAXREG_COUNT
	.align		4
        /*001c*/ 	.byte	0x03, 0x1b
        /*001e*/ 	.short	0x00ff


	//----- nvinfo : EIATTR_NUM_BARRIERS
	.align		4
        /*0020*/ 	.byte	0x02, 0x4c
        /*0022*/ 	.byte	0x01
	.zero		1


	//----- nvinfo : EIATTR_MERCURY_ISA_VERSION
	.align		4
        /*0024*/ 	.byte	0x03, 0x5f
        /*0026*/ 	.short	0x0101


	//----- nvinfo : EIATTR_EXIT_INSTR_OFFSETS
	.align		4
        /*0028*/ 	.byte	0x04, 0x1c
        /*002a*/ 	.short	(.L_186 - .L_185)


	//   ....[0]....
.L_185:
        /*002c*/ 	.word	0x00000090


	//   ....[1]....
        /*0030*/ 	.word	0x00006620


	//----- nvinfo : EIATTR_CBANK_PARAM_SIZE
	.align		4
.L_186:
        /*0034*/ 	.byte	0x03, 0x19
        /*0036*/ 	.short	0x0280


	//----- nvinfo : EIATTR_PARAM_CBANK
	.align		4
        /*0038*/ 	.byte	0x04, 0x0a
        /*003a*/ 	.short	(.L_188 - .L_187)
	.align		4
.L_187:
        /*003c*/ 	.word	index@(.nv.constant0._ZN5flash44flash_bwd_dq_dk_dv_loop_seqk_parallel_kernelI23Flash_bwd_kernel_traitsILi32ELi128ELi128ELi8ELi4ELi4ELi4ELb1ELb0EN7cutlass6half_tE19Flash_kernel_traitsILi32ELi128ELi128ELi8ES3_EELb0ELb1ELb0ELb0ELb1ELb1ELb0EEEvNS_16Flash_bwd_paramsE)
        /*0040*/ 	.short	0x0210
        /*0042*/ 	.short	0x0280


	//----- nvinfo : EIATTR_SW_WAR
	.align		4
.L_188:
        /*0044*/ 	.byte	0x04, 0x36
        /*0046*/ 	.short	(.L_190 - .L_189)
.L_189:
        /*0048*/ 	.word	0x00000008
.L_190:


//--------------------- .nv.info._ZN5flash44flash_bwd_dq_dk_dv_loop_seqk_parallel_kernelI23Flash_bwd_kernel_traitsILi32ELi128ELi128ELi8ELi4ELi4ELi4ELb1ELb0EN7cutlass6half_tE19Flash_kernel_traitsILi32ELi128ELi128ELi8ES3_EELb0ELb1ELb0ELb0ELb0ELb1ELb0EEEvNS_16Flash_bwd_paramsE --------------------------
	.section	.nv.info._ZN5flash44flash_bwd_dq_dk_dv_loop_seqk_parallel_kernelI23Flash_bwd_kernel_traitsILi32ELi128ELi128ELi8ELi4ELi4ELi4ELb1ELb0EN7cutlass6half_tE19Flash_kernel_traitsILi32ELi128ELi128ELi8ES3_EELb0ELb1ELb0ELb0ELb0ELb1ELb0EEEvNS_16Flash_bwd_paramsE,"",@"SHT_CUDA_INFO"
	.sectionflags	@""
	.align	4


	//----- nvinfo : EIATTR_CUDA_API_VERSION
	.align		4
        /*0000*/ 	.byte	0x04, 0x37
        /*0002*/ 	.short	(.L_192 - .L_191)
.L_191:
        /*0004*/ 	.word	0x00000082


	//----- nvinfo : EIATTR_KPARAM_INFO
	.align		4
.L_192:
        /*0008*/ 	.byte	0x04, 0x17
        /*000a*/ 	.short	(.L_194 - .L_193)
.L_193:
        /*000c*/ 	.word	0x00000000
        /*0010*/ 	.short	0x0000
        /*0012*/ 	.short	0x0000
        /*0014*/ 	.byte	0x00, 0xf0, 0x01, 0x0a


	//----- nvinfo : EIATTR_SPARSE_MMA_MASK
	.align		4
.L_194:
        /*0018*/ 	.byte	0x03, 0x50
        /*001a*/ 	.short	0x0000


	//----- nvinfo : EIATTR_MAXREG_COUNT
	.align		4
        /*001c*/ 	.byte	0x03, 0x1b
        /*001e*/ 	.short	0x00ff


	//----- nvinfo : EIATTR_NUM_BARRIERS
	.align		4
        /*0020*/ 	.byte	0x02, 0x4c
        /*0022*/ 	.byte	0x01
	.zero		1


	//----- nvinfo : EIATTR_MERCURY_ISA_VERSION
	.align		4
        /*0024*/ 	.byte	0x03, 0x5f
        /*0026*/ 	.short	0x0101


	//----- nvinfo : EIATTR_EXIT_INSTR_OFFSETS
	.align		4
        /*0028*/ 	.byte	0x04, 0x1c
        /*002a*/ 	.short	(.L_196 - .L_195)


	//   ....[0]....
.L_195:
        /*002c*/ 	.word	0x00000090


	//   ....[1]....
        /*0030*/ 	.word	0x00007e50


	//----- nvinfo : EIATTR_CRS_STACK_SIZE
	.align		4
.L_196:
        /*0034*/ 	.byte	0x04, 0x1e
        /*0036*/ 	.short	(.L_198 - .L_197)
.L_197:
        /*0038*/ 	.word	0x00000000


	//----- nvinfo : EIATTR_CBANK_PARAM_SIZE
	.align		4
.L_198:
        /*003c*/ 	.byte	0x03, 0x19
        /*003e*/ 	.short	0x0280


	//----- nvinfo : EIATTR_PARAM_CBANK
	.align		4
        /*0040*/ 	.byte	0x04, 0x0a
        /*0042*/ 	.short	(.L_200 - .L_199)
	.align		4
.L_199:
        /*0044*/ 	.word	index@(.nv.constant0._ZN5flash44flash_bwd_dq_dk_dv_loop_seqk_parallel_kernelI23Flash_bwd_kernel_traitsILi32ELi128ELi128ELi8ELi4ELi4ELi4ELb1ELb0EN7cutlass6half_tE19Flash_kernel_traitsILi32ELi128ELi128ELi8ES3_EELb0ELb1ELb0ELb0ELb0ELb1ELb0EEEvNS_16Flash_bwd_paramsE)
        /*0048*/ 	.short	0x0210
        /*004a*/ 	.short	0x0280


	//----- nvinfo : EIATTR_SW_WAR
	.align		4
.L_200:
        /*004c*/ 	.byte	0x04, 0x36
        /*004e*/ 	.short	(.L_202 - .L_201)
.L_201:
        /*0050*/ 	.word	0x00000008
.L_202:


//--------------------- .nv.info._ZN5flash44flash_bwd_dq_dk_dv_loop_seqk_parallel_kernelI23Flash_bwd_kernel_traitsILi32ELi128ELi128ELi8ELi4ELi4ELi4ELb1ELb0EN7cutlass6half_tE19Flash_kernel_traitsILi32ELi128ELi128ELi8ES3_EELb0ELb1ELb0ELb1ELb0ELb0ELb0EEEvNS_16Flash_bwd_paramsE --------------------------
	.section	.nv.info._ZN5flash44flash_bwd_dq_dk_dv_loop_seqk_parallel_kernelI23Flash_bwd_kernel_traitsILi32ELi128ELi128ELi8ELi4ELi4ELi4ELb1ELb0EN7cutlass6half_tE19Flash_kernel_traitsILi32ELi128ELi128ELi8ES3_EELb0ELb1ELb0ELb1ELb0ELb0ELb0EEEvNS_16Flash_bwd_paramsE,"",@"SHT_CUDA_INFO"
	.sectionflags	@""
	.align	4


	//----- nvinfo : EIATTR_CUDA_API_VERSION
	.align		4
        /*0000*/ 	.byte	0x04, 0x37
        /*0002*/ 	.short	(.L_204 - .L_203)
.L_203:
        /*0004*/ 	.word	0x00000082


	//----- nvinfo : EIATTR_KPARAM_INFO
	.align		4
.L_204:
        /*0008*/ 	.byte	0x04, 0x17
        /*000a*/ 	.short	(.L_206 - .L_205)
.L_205:
        /*000c*/ 	.word	0x00000000
        /*0010*/ 	.short	0x0000
        /*0012*/ 	.short	0x0000
        /*0014*/ 	.byte	0x00, 0xf0, 0x01, 0x0a


	//----- nvinfo : EIATTR_SPARSE_MMA_MASK
	.align		4
.L_206:
        /*0018*/ 	.byte	0x03, 0x50
        /*001a*/ 	.short	0x0000


	//----- nvinfo : EIATTR_MAXREG_COUNT
	.align		4
        /*001c*/ 	.byte	0x03, 0x1b
        /*001e*/ 	.short	0x00ff


	//----- nvinfo : EIATTR_NUM_BARRIERS
	.align		4
        /*0020*/ 	.byte	0x02, 0x4c
        /*0022*/ 	.byte	0x01
	.zero		1


	//----- nvinfo : EIATTR_ANNOTATIONS
	.align		4
        /*0024*/ 	.byte	0x04, 0x55
        /*0026*/ 	.short	(.L_208 - .L_207)


	//   ....[0]....
.L_207:
        /*0028*/ 	.word	0x00000001
        /*002c*/ 	.byte	0xa0, 0x00, 0x00, 0x00, 0x01, 0x00, 0x00, 0x00, 0x30, 0x03, 0x00, 0x00, 0x01, 0x00, 0x00, 0x00
        /* <DEDUP_REMOVED lines=36> */
        /*027c*/ 	.byte	0x10, 0x8f, 0x00, 0x00


	//----- nvinfo : EIATTR_MERCURY_ISA_VERSION
	.align		4
.L_208:
        /*0280*/ 	.byte	0x03, 0x5f
        /*0282*/ 	.short	0x0101


	//----- nvinfo : EIATTR_EXIT_INSTR_OFFSETS
	.align		4
        /*0284*/ 	.byte	0x04, 0x1c
        /*0286*/ 	.short	(.L_210 - .L_209)


	//   ....[0]....
.L_209:
        /*0288*/ 	.word	0x000000c0


	//   ....[1]....
        /*028c*/ 	.word	0x00008f90


	//----- nvinfo : EIATTR_CRS_STACK_SIZE
	.align		4
.L_210:
        /*0290*/ 	.byte	0x04, 0x1e
        /*0292*/ 	.short	(.L_212 - .L_211)
.L_211:
        /*0294*/ 	.word	0x00000000


	//----- nvinfo : EIATTR_CBANK_PARAM_SIZE
	.align		4
.L_212:
        /*0298*/ 	.byte	0x03, 0x19
        /*029a*/ 	.short	0x0280


	//----- nvinfo : EIATTR_PARAM_CBANK
	.align		4
        /*029c*/ 	.byte	0x04, 0x0a
        /*029e*/ 	.short	(.L_214 - .L_213)
	.align		4
.L_213:
        /*02a0*/ 	.word	index@(.nv.constant0._ZN5flash44flash_bwd_dq_dk_dv_loop_seqk_parallel_kernelI23Flash_bwd_kernel_traitsILi32ELi128ELi128ELi8ELi4ELi4ELi4ELb1ELb0EN7cutlass6half_tE19Flash_kernel_traitsILi32ELi128ELi128ELi8ES3_EELb0ELb1ELb0ELb1ELb0ELb0ELb0EEEvNS_16Flash_bwd_paramsE)
        /*02a4*/ 	.short	0x0210
        /*02a6*/ 	.short	0x0280


	//----- nvinfo : EIATTR_SW_WAR
	.align		4
.L_214:
        /*02a8*/ 	.byte	0x04, 0x36
        /*02aa*/ 	.short	(.L_216 - .L_215)
.L_215:
        /*02ac*/ 	.word	0x00000008
.L_216:


//--------------------- .nv.info._ZN5flash27flash_bwd_convert_dq_kernelI23Flash_bwd_kernel_traitsILi32ELi128ELi128ELi8ELi4ELi4ELi4ELb1ELb0EN7cutlass6half_tE19Flash_kernel_traitsILi32ELi128ELi128ELi8ES3_EEEEvNS_16Flash_bwd_paramsEi --------------------------
	.section	.nv.info._ZN5flash27flash_bwd_convert_dq_kernelI23Flash_bwd_kernel_traitsILi32ELi128ELi128ELi8ELi4ELi4ELi4ELb1ELb0EN7cutlass6half_tE19Flash_kernel_traitsILi32ELi128ELi128ELi8ES3_EEEEvNS_16Flash_bwd_paramsEi,"",@"SHT_CUDA_INFO"
	.sectionflags	@""
	.align	4


	//----- nvinfo : EIATTR_CUDA_API_VERSION
	.align		4
        /*0000*/ 	.byte	0x04, 0x37
        /*0002*/ 	.short	(.L_218 - .L_217)
.L_217:
        /*0004*/ 	.word	0x00000082


	//----- nvinfo : EIATTR_KPARAM_INFO
	.align		4
.L_218:
        /*0008*/ 	.byte	0x04, 0x17
        /*000a*/ 	.short	(.L_220 - .L_219)
.L_219:
        /*000c*/ 	.word	0x00000000
        /*0010*/ 	.short	0x0001
        /*0012*/ 	.short	0x0280
        /*0014*/ 	.byte	0x00, 0xf0, 0x11, 0x00


	//----- nvinfo : EIATTR_KPARAM_INFO
	.align		4
.L_220:
        /*0018*/ 	.byte	0x04, 0x17
        /*001a*/ 	.short	(.L_222 - .L_221)
.L_221:
        /*001c*/ 	.word	0x00000000
        /*0020*/ 	.short	0x0000
        /*0022*/ 	.short	0x0000
        /*0024*/ 	.byte	0x00, 0xf0, 0x01, 0x0a


	//----- nvinfo : EIATTR_SPARSE_MMA_MASK
	.align		4
.L_222:
        /*0028*/ 	.byte	0x03, 0x50
        /*002a*/ 	.short	0x0000


	//----- nvinfo : EIATTR_MAXREG_COUNT
	.align		4
        /*002c*/ 	.byte	0x03, 0x1b
        /*002e*/ 	.short	0x00ff


	//----- nvinfo : EIATTR_NUM_BARRIERS
	.align		4
        /*0030*/ 	.byte	0x02, 0x4c
        /*0032*/ 	.byte	0x01
	.zero		1


	//----- nvinfo : EIATTR_MERCURY_ISA_VERSION
	.align		4
        /*0034*/ 	.byte	0x03, 0x5f
        /*0036*/ 	.short	0x0101


	//----- nvinfo : EIATTR_EXIT_INSTR_OFFSETS
	.align		4
        /*0038*/ 	.byte	0x04, 0x1c
        /*003a*/ 	.short	(.L_224 - .L_223)


	//   ....[0]....
.L_223:
        /*003c*/ 	.word	0x00000100


	//   ....[1]....
        /*0040*/ 	.word	0x000018e0


	//   ....[2]....
        /*0044*/ 	.word	0x000019b0


	//----- nvinfo : EIATTR_CRS_STACK_SIZE
	.align		4
.L_224:
        /*0048*/ 	.byte	0x04, 0x1e
        /*004a*/ 	.short	(.L_226 - .L_225)
.L_225:
        /*004c*/ 	.word	0x00000000


	//----- nvinfo : EIATTR_CBANK_PARAM_SIZE
	.align		4
.L_226:
        /*0050*/ 	.byte	0x03, 0x19
        /*0052*/ 	.short	0x0284


	//----- nvinfo : EIATTR_PARAM_CBANK
	.align		4
        /*0054*/ 	.byte	0x04, 0x0a
        /*0056*/ 	.short	(.L_228 - .L_227)
	.align		4
.L_227:
        /*0058*/ 	.word	index@(.nv.constant0._ZN5flash27flash_bwd_convert_dq_kernelI23Flash_bwd_kernel_traitsILi32ELi128ELi128ELi8ELi4ELi4ELi4ELb1ELb0EN7cutlass6half_tE19Flash_kernel_traitsILi32ELi128ELi128ELi8ES3_EEEEvNS_16Flash_bwd_paramsEi)
        /*005c*/ 	.short	0x0210
        /*005e*/ 	.short	0x0284


	//----- nvinfo : EIATTR_SW_WAR
	.align		4
.L_228:
        /*0060*/ 	.byte	0x04, 0x36
        /*0062*/ 	.short	(.L_230 - .L_229)
.L_229:
        /*0064*/ 	.word	0x00000008
.L_230:


//--------------------- .nv.info._ZN5flash44flash_bwd_dq_dk_dv_loop_seqk_parallel_kernelI23Flash_bwd_kernel_traitsILi32ELi128ELi128ELi8ELi4ELi4ELi4ELb1ELb0EN7cutlass6half_tE19Flash_kernel_traitsILi32ELi128ELi128ELi8ES3_EELb1ELb1ELb0ELb0ELb0ELb0ELb0EEEvNS_16Flash_bwd_paramsE --------------------------
	.section	.nv.info._ZN5flash44flash_bwd_dq_dk_dv_loop_seqk_parallel_kernelI23Flash_bwd_kernel_traitsILi32ELi128ELi128ELi8ELi4ELi4ELi4ELb1ELb0EN7cutlass6half_tE19Flash_kernel_traitsILi32ELi128ELi128ELi8ES3_EELb1ELb1ELb0ELb0ELb0ELb0ELb0EEEvNS_16Flash_bwd_paramsE,"",@"SHT_CUDA_INFO"
	.sectionflags	@""
	.align	4


	//----- nvinfo : EIATTR_CUDA_API_VERSION
	.align		4
        /*0000*/ 	.byte	0x04, 0x37
        /*0002*/ 	.short	(.L_232 - .L_231)
.L_231:
        /*0004*/ 	.word	0x00000082


	//----- nvinfo : EIATTR_KPARAM_INFO
	.align		4
.L_232:
        /*0008*/ 	.byte	0x04, 0x17
        /*000a*/ 	.short	(.L_234 - .L_233)
.L_233:
        /*000c*/ 	.word	0x00000000
        /*0010*/ 	.short	0x0000
        /*0012*/ 	.short	0x0000
        /*0014*/ 	.byte	0x00, 0xf0, 0x01, 0x0a


	//----- nvinfo : EIATTR_SPARSE_MMA_MASK
	.align		4
.L_234:
        /*0018*/ 	.byte	0x03, 0x50
        /*001a*/ 	.short	0x0000


	//----- nvinfo : EIATTR_MAXREG_COUNT
	.align		4
        /*001c*/ 	.byte	0x03, 0x1b
        /*001e*/ 	.short	0x00ff


	//----- nvinfo : EIATTR_NUM_BARRIERS
	.align		4
        /*0020*/ 	.byte	0x02, 0x4c
        /*0022*/ 	.byte	0x01
	.zero		1


	//----- nvinfo : EIATTR_MERCURY_ISA_VERSION
	.align		4
        /*0024*/ 	.byte	0x03, 0x5f
        /*0026*/ 	.short	0x0101


	//----- nvinfo : EIATTR_EXIT_INSTR_OFFSETS
	.align		4
        /*0028*/ 	.byte	0x04, 0x1c
        /*002a*/ 	.short	(.L_236 - .L_235)


	//   ....[0]....
.L_235:
        /*002c*/ 	.word	0x00000090


	//   ....[1]....
        /*0030*/ 	.word	0x0000a3e0


	//----- nvinfo : EIATTR_CRS_STACK_SIZE
	.align		4
.L_236:
        /*0034*/ 	.byte	0x04, 0x1e
        /*0036*/ 	.short	(.L_238 - .L_237)
.L_237:
        /*0038*/ 	.word	0x00000000


	//----- nvinfo : EIATTR_CBANK_PARAM_SIZE
	.align		4
.L_238:
        /*003c*/ 	.byte	0x03, 0x19
        /*003e*/ 	.short	0x0280


	//----- nvinfo : EIATTR_PARAM_CBANK
	.align		4
        /*0040*/ 	.byte	0x04, 0x0a
        /*0042*/ 	.short	(.L_240 - .L_239)
	.align		4
.L_239:
        /*0044*/ 	.word	index@(.nv.constant0._ZN5flash44flash_bwd_dq_dk_dv_loop_seqk_parallel_kernelI23Flash_bwd_kernel_traitsILi32ELi128ELi128ELi8ELi4ELi4ELi4ELb1ELb0EN7cutlass6half_tE19Flash_kernel_traitsILi32ELi128ELi128ELi8ES3_EELb1ELb1ELb0ELb0ELb0ELb0ELb0EEEvNS_16Flash_bwd_paramsE)
        /*0048*/ 	.short	0x0210
        /*004a*/ 	.short	0x0280


	//----- nvinfo : EIATTR_SW_WAR
	.align		4
.L_240:
        /*004c*/ 	.byte	0x04, 0x36
        /*004e*/ 	.short	(.L_242 - .L_241)
.L_241:
        /*0050*/ 	.word	0x00000008
.L_242:


//--------------------- .nv.info._ZN5flash44flash_bwd_dq_dk_dv_loop_seqk_parallel_kernelI23Flash_bwd_kernel_traitsILi32ELi128ELi128ELi8ELi4ELi4ELi4ELb1ELb0EN7cutlass6half_tE19Flash_kernel_traitsILi32ELi128ELi128ELi8ES3_EELb0ELb1ELb0ELb0ELb0ELb0ELb1EEEvNS_16Flash_bwd_paramsE --------------------------
	.section	.nv.info._ZN5flash44flash_bwd_dq_dk_dv_loop_seqk_parallel_kernelI23Flash_bwd_kernel_traitsILi32ELi128ELi128ELi8ELi4ELi4ELi4ELb1ELb0EN7cutlass6half_tE19Flash_kernel_traitsILi32ELi128ELi128ELi8ES3_EELb0ELb1ELb0ELb0ELb0ELb0ELb1EEEvNS_16Flash_bwd_paramsE,"",@"SHT_CUDA_INFO"
	.sectionflags	@""
	.align	4


	//----- nvinfo : EIATTR_CUDA_API_VERSION
	.align		4
        /*0000*/ 	.byte	0x04, 0x37
        /*0002*/ 	.short	(.L_244 - .L_243)
.L_243:
        /*0004*/ 	.word	0x00000082


	//----- nvinfo : EIATTR_KPARAM_INFO
	.align		4
.L_244:
        /*0008*/ 	.byte	0x04, 0x17
        /*000a*/ 	.short	(.L_246 - .L_245)
.L_245:
        /*000c*/ 	.word	0x00000000
        /*0010*/ 	.short	0x0000
        /*0012*/ 	.short	0x0000
        /*0014*/ 	.byte	0x00, 0xf0, 0x01, 0x0a


	//----- nvinfo : EIATTR_SPARSE_MMA_MASK
	.align		4
.L_246:
        /*0018*/ 	.byte	0x03, 0x50
        /*001a*/ 	.short	0x0000


	//----- nvinfo : EIATTR_MAXREG_COUNT
	.align		4
        /*001c*/ 	.byte	0x03, 0x1b
        /*001e*/ 	.short	0x00ff


	//----- nvinfo : EIATTR_NUM_BARRIERS
	.align		4
        /*0020*/ 	.byte	0x02, 0x4c
        /*0022*/ 	.byte	0x01
	.zero		1


	//----- nvinfo : EIATTR_ANNOTATIONS
	.align		4
        /*0024*/ 	.byte	0x04, 0x55
        /*0026*/ 	.short	(.L_248 - .L_247)


	//   ....[0]....
.L_247:
        /* <DEDUP_REMOVED lines=72> */


	//----- nvinfo : EIATTR_MERCURY_ISA_VERSION
	.align		4
.L_248:
        /*0490*/ 	.byte	0x03, 0x5f
        /*0492*/ 	.short	0x0101


	//----- nvinfo : EIATTR_EXIT_INSTR_OFFSETS
	.align		4
        /*0494*/ 	.byte	0x04, 0x1c
        /*0496*/ 	.short	(.L_250 - .L_249)


	//   ....[0]....
.L_249:
        /*0498*/ 	.word	0x000000a0


	//   ....[1]....
        /*049c*/ 	.word	0x0000a510


	//----- nvinfo : EIATTR_CRS_STACK_SIZE
	.align		4
.L_250:
        /*04a0*/ 	.byte	0x04, 0x1e
        /*04a2*/ 	.short	(.L_252 - .L_251)
.L_251:
        /*04a4*/ 	.word	0x00000000


	//----- nvinfo : EIATTR_CBANK_PARAM_SIZE
	.align		4
.L_252:
        /*04a8*/ 	.byte	0x03, 0x19
        /*04aa*/ 	.short	0x0280


	//----- nvinfo : EIATTR_PARAM_CBANK
	.align		4
        /*04ac*/ 	.byte	0x04, 0x0a
        /*04ae*/ 	.short	(.L_254 - .L_253)
	.align		4
.L_253:
        /*04b0*/ 	.word	index@(.nv.constant0._ZN5flash44flash_bwd_dq_dk_dv_loop_seqk_parallel_kernelI23Flash_bwd_kernel_traitsILi32ELi128ELi128ELi8ELi4ELi4ELi4ELb1ELb0EN7cutlass6half_tE19Flash_kernel_traitsILi32ELi128ELi128ELi8ES3_EELb0ELb1ELb0ELb0ELb0ELb0ELb1EEEvNS_16Flash_bwd_paramsE)
        /*04b4*/ 	.short	0x0210
        /*04b6*/ 	.short	0x0280


	//----- nvinfo : EIATTR_SW_WAR
	.align		4
.L_254:
        /*04b8*/ 	.byte	0x04, 0x36
        /*04ba*/ 	.short	(.L_256 - .L_255)
.L_255:
        /*04bc*/ 	.word	0x00000008
.L_256:


//--------------------- .nv.info._ZN5flash44flash_bwd_dq_dk_dv_loop_seqk_parallel_kernelI23Flash_bwd_kernel_traitsILi32ELi128ELi128ELi8ELi4ELi4ELi4ELb1ELb0EN7cutlass6half_tE19Flash_kernel_traitsILi32ELi128ELi128ELi8ES3_EELb1ELb1ELb0ELb0ELb1ELb1ELb0EEEvNS_16Flash_bwd_paramsE --------------------------
	.section	.nv.info._ZN5flash44flash_bwd_dq_dk_dv_loop_seqk_parallel_kernelI23Flash_bwd_kernel_traitsILi32ELi128ELi128ELi8ELi4ELi4ELi4ELb1ELb0EN7cutlass6half_tE19Flash_kernel_traitsILi32ELi128ELi128ELi8ES3_EELb1ELb1ELb0ELb0ELb1ELb1ELb0EEEvNS_16Flash_bwd_paramsE,"",@"SHT_CUDA_INFO"
	.sectionflags	@""
	.align	4


	//----- nvinfo : EIATTR_CUDA_API_VERSION
	.align		4
        /*0000*/ 	.byte	0x04, 0x37
        /*0002*/ 	.short	(.L_258 - .L_257)
.L_257:
        /*0004*/ 	.word	0x00000082


	//----- nvinfo : EIATTR_KPARAM_INFO
	.align		4
.L_258:
        /*0008*/ 	.byte	0x04, 0x17
        /*000a*/ 	.short	(.L_260 - .L_259)
.L_259:
        /*000c*/ 	.word	0x00000000
        /*0010*/ 	.short	0x0000
        /*0012*/ 	.short	0x0000
        /*0014*/ 	.byte	0x00, 0xf0, 0x01, 0x0a


	//----- nvinfo : EIATTR_SPARSE_MMA_MASK
	.align		4
.L_260:
        /*0018*/ 	.byte	0x03, 0x50
        /*001a*/ 	.short	0x0000


	//----- nvinfo : EIATTR_MAXREG_COUNT
	.align		4
        /*001c*/ 	.byte	0x03, 0x1b
        /*001e*/ 	.short	0x00ff


	//----- nvinfo : EIATTR_NUM_BARRIERS
	.align		4
        /*0020*/ 	.byte	0x02, 0x4c
        /*0022*/ 	.byte	0x01
	.zero		1


	//----- nvinfo : EIATTR_MERCURY_ISA_VERSION
	.align		4
        /*0024*/ 	.byte	0x03, 0x5f
        /*0026*/ 	.short	0x0101


	//----- nvinfo : EIATTR_EXIT_INSTR_OFFSETS
	.align		4
        /*0028*/ 	.byte	0x04, 0x1c
        /*002a*/ 	.short	(.L_262 - .L_261)


	//   ....[0]....
.L_261:
        /*002c*/ 	.word	0x00000090


	//   ....[1]....
        /*0030*/ 	.word	0x000086f0


	//----- nvinfo : EIATTR_CBANK_PARAM_SIZE
	.align		4
.L_262:
        /*0034*/ 	.byte	0x03, 0x19
        /*0036*/ 	.short	0x0280


	//----- nvinfo : EIATTR_PARAM_CBANK
	.align		4
        /*0038*/ 	.byte	0x04, 0x0a
        /*003a*/ 	.short	(.L_264 - .L_263)
	.align		4
.L_263:
        /*003c*/ 	.word	index@(.nv.constant0._ZN5flash44flash_bwd_dq_dk_dv_loop_seqk_parallel_kernelI23Flash_bwd_kernel_traitsILi32ELi128ELi128ELi8ELi4ELi4ELi4ELb1ELb0EN7cutlass6half_tE19Flash_kernel_traitsILi32ELi128ELi128ELi8ES3_EELb1ELb1ELb0ELb0ELb1ELb1ELb0EEEvNS_16Flash_bwd_paramsE)
        /*0040*/ 	.short	0x0210
        /*0042*/ 	.short	0x0280


	//----- nvinfo : EIATTR_SW_WAR
	.align		4
.L_264:
        /*0044*/ 	.byte	0x04, 0x36
        /*0046*/ 	.short	(.L_266 - .L_265)
.L_265:
        /*0048*/ 	.word	0x00000008
.L_266:


//--------------------- .nv.info._ZN5flash44flash_bwd_dq_dk_dv_loop_seqk_parallel_kernelI23Flash_bwd_kernel_traitsILi32ELi128ELi128ELi8ELi4ELi4ELi4ELb1ELb0EN7cutlass6half_tE19Flash_kernel_traitsILi32ELi128ELi128ELi8ES3_EELb0ELb1ELb0ELb0ELb1ELb1ELb1EEEvNS_16Flash_bwd_paramsE --------------------------
	.section	.nv.info._ZN5flash44flash_bwd_dq_dk_dv_loop_seqk_parallel_kernelI23Flash_bwd_kernel_traitsILi32ELi128ELi128ELi8ELi4ELi4ELi4ELb1ELb0EN7cutlass6half_tE19Flash_kernel_traitsILi32ELi128ELi128ELi8ES3_EELb0ELb1ELb0ELb0ELb1ELb1ELb1EEEvNS_16Flash_bwd_paramsE,"",@"SHT_CUDA_INFO"
	.sectionflags	@""
	.align	4


	//----- nvinfo : EIATTR_CUDA_API_VERSION
	.align		4
        /*0000*/ 	.byte	0x04, 0x37
        /*0002*/ 	.short	(.L_268 - .L_267)
.L_267:
        /*0004*/ 	.word	0x00000082


	//----- nvinfo : EIATTR_KPARAM_INFO
	.align		4
.L_268:
        /*0008*/ 	.byte	0x04, 0x17
        /*000a*/ 	.short	(.L_270 - .L_269)
.L_269:
        /*000c*/ 	.word	0x00000000
        /*0010*/ 	.short	0x0000
        /*0012*/ 	.short	0x0000
        /*0014*/ 	.byte	0x00, 0xf0, 0x01, 0x0a


	//----- nvinfo : EIATTR_SPARSE_MMA_MASK
	.align		4
.L_270:
        /*0018*/ 	.byte	0x03, 0x50
        /*001a*/ 	.short	0x0000


	//----- nvinfo : EIATTR_MAXREG_COUNT
	.align		4
        /*001c*/ 	.byte	0x03, 0x1b
        /*001e*/ 	.short	0x00ff


	//----- nvinfo : EIATTR_NUM_BARRIERS
	.align		4
        /*0020*/ 	.byte	0x02, 0x4c
        /*0022*/ 	.byte	0x01
	.zero		1


	//----- nvinfo : EIATTR_ANNOTATIONS
	.align		4
        /*0024*/ 	.byte	0x04, 0x55
        /*0026*/ 	.short	(.L_272 - .L_271)


	//   ....[0]....
.L_271:
        /* <DEDUP_REMOVED lines=67> */


	//----- nvinfo : EIATTR_MERCURY_ISA_VERSION
	.align		4
.L_272:
        /*0440*/ 	.byte	0x03, 0x5f
        /*0442*/ 	.short	0x0101


	//----- nvinfo : EIATTR_EXIT_INSTR_OFFSETS
	.align		4
        /*0444*/ 	.byte	0x04, 0x1c
        /*0446*/ 	.short	(.L_274 - .L_273)


	//   ....[0]....
.L_273:
        /*0448*/ 	.word	0x000000a0


	//   ....[1]....
        /*044c*/ 	.word	0x000086d0


	//----- nvinfo : EIATTR_CBANK_PARAM_SIZE
	.align		4
.L_274:
        /*0450*/ 	.byte	0x03, 0x19
        /*0452*/ 	.short	0x0280


	//----- nvinfo : EIATTR_PARAM_CBANK
	.align		4
        /*0454*/ 	.byte	0x04, 0x0a
        /*0456*/ 	.short	(.L_276 - .L_275)
	.align		4
.L_275:
        /*0458*/ 	.word	index@(.nv.constant0._ZN5flash44flash_bwd_dq_dk_dv_loop_seqk_parallel_kernelI23Flash_bwd_kernel_traitsILi32ELi128ELi128ELi8ELi4ELi4ELi4ELb1ELb0EN7cutlass6half_tE19Flash_kernel_traitsILi32ELi128ELi128ELi8ES3_EELb0ELb1ELb0ELb0ELb1ELb1ELb1EEEvNS_16Flash_bwd_paramsE)
        /*045c*/ 	.short	0x0210
        /*045e*/ 	.short	0x0280


	//----- nvinfo : EIATTR_SW_WAR
	.align		4
.L_276:
        /*0460*/ 	.byte	0x04, 0x36
        /*0462*/ 	.short	(.L_278 - .L_277)
.L_277:
        /*0464*/ 	.word	0x00000008
.L_278:


//--------------------- .nv.info._ZN5flash44flash_bwd_dq_dk_dv_loop_seqk_parallel_kernelI23Flash_bwd_kernel_traitsILi32ELi128ELi128ELi8ELi4ELi4ELi4ELb1ELb0EN7cutlass6half_tE19Flash_kernel_traitsILi32ELi128ELi128ELi8ES3_EELb1ELb1ELb0ELb0ELb0ELb1ELb0EEEvNS_16Flash_bwd_paramsE --------------------------
	.section	.nv.info._ZN5flash44flash_bwd_dq_dk_dv_loop_seqk_parallel_kernelI23Flash_bwd_kernel_traitsILi32ELi128ELi128ELi8ELi4ELi4ELi4ELb1ELb0EN7cutlass6half_tE19Flash_kernel_traitsILi32ELi128ELi128ELi8ES3_EELb1ELb1ELb0ELb0ELb0ELb1ELb0EEEvNS_16Flash_bwd_paramsE,"",@"SHT_CUDA_INFO"
	.sectionflags	@""
	.align	4


	//----- nvinfo : EIATTR_CUDA_API_VERSION
	.align		4
        /*0000*/ 	.byte	0x04, 0x37
        /*0002*/ 	.short	(.L_280 - .L_279)
.L_279:
        /*0004*/ 	.word	0x00000082


	//----- nvinfo : EIATTR_KPARAM_INFO
	.align		4
.L_280:
        /*0008*/ 	.byte	0x04, 0x17
        /*000a*/ 	.short	(.L_282 - .L_281)
.L_281:
        /*000c*/ 	.word	0x00000000
        /*0010*/ 	.short	0x0000
        /*0012*/ 	.short	0x0000
        /*0014*/ 	.byte	0x00, 0xf0, 0x01, 0x0a


	//----- nvinfo : EIATTR_SPARSE_MMA_MASK
	.align		4
.L_282:
        /*0018*/ 	.byte	0x03, 0x50
        /*001a*/ 	.short	0x0000


	//----- nvinfo : EIATTR_MAXREG_COUNT
	.align		4
        /*001c*/ 	.byte	0x03, 0x1b
        /*001e*/ 	.short	0x00ff


	//----- nvinfo : EIATTR_NUM_BARRIERS
	.align		4
        /*0020*/ 	.byte	0x02, 0x4c
        /*0022*/ 	.byte	0x01
	.zero		1


	//----- nvinfo : EIATTR_MERCURY_ISA_VERSION
	.align		4
        /*0024*/ 	.byte	0x03, 0x5f
        /*0026*/ 	.short	0x0101


	//----- nvinfo : EIATTR_EXIT_INSTR_OFFSETS
	.align		4
        /*0028*/ 	.byte	0x04, 0x1c
        /*002a*/ 	.short	(.L_284 - .L_283)


	//   ....[0]....
.L_283:
        /*002c*/ 	.word	0x000000a0


	//   ....[1]....
        /*0030*/ 	.word	0x00009dd0


	//----- nvinfo : EIATTR_CRS_STACK_SIZE
	.align		4
.L_284:
        /*0034*/ 	.byte	0x04, 0x1e
        /*0036*/ 	.short	(.L_286 - .L_285)
.L_285:
        /*0038*/ 	.word	0x00000000


	//----- nvinfo : EIATTR_CBANK_PARAM_SIZE
	.align		4
.L_286:
        /*003c*/ 	.byte	0x03, 0x19
        /*003e*/ 	.short	0x0280


	//----- nvinfo : EIATTR_PARAM_CBANK
	.align		4
        /*0040*/ 	.byte	0x04, 0x0a
        /*0042*/ 	.short	(.L_288 - .L_287)
	.align		4
.L_287:
        /*0044*/ 	.word	index@(.nv.constant0._ZN5flash44flash_bwd_dq_dk_dv_loop_seqk_parallel_kernelI23Flash_bwd_kernel_traitsILi32ELi128ELi128ELi8ELi4ELi4ELi4ELb1ELb0EN7cutlass6half_tE19Flash_kernel_traitsILi32ELi128ELi128ELi8ES3_EELb1ELb1ELb0ELb0ELb0ELb1ELb0EEEvNS_16Flash_bwd_paramsE)
        /*0048*/ 	.short	0x0210
        /*004a*/ 	.short	0x0280


	//----- nvinfo : EIATTR_SW_WAR
	.align		4
.L_288:
        /*004c*/ 	.byte	0x04, 0x36
        /*004e*/ 	.short	(.L_290 - .L_289)
.L_289:
        /*0050*/ 	.word	0x00000008
.L_290:


//--------------------- .nv.info._ZN5flash44flash_bwd_dq_dk_dv_loop_seqk_parallel_kernelI23Flash_bwd_kernel_traitsILi32ELi128ELi128ELi8ELi4ELi4ELi4ELb1ELb0EN7cutlass6half_tE19Flash_kernel_traitsILi32ELi128ELi128ELi8ES3_EELb0ELb1ELb0ELb0ELb0ELb1ELb1EEEvNS_16Flash_bwd_paramsE --------------------------
	.section	.nv.info._ZN5flash44flash_bwd_dq_dk_dv_loop_seqk_parallel_kernelI23Flash_bwd_kernel_traitsILi32ELi128ELi128ELi8ELi4ELi4ELi4ELb1ELb0EN7cutlass6half_tE19Flash_kernel_traitsILi32ELi128ELi128ELi8ES3_EELb0ELb1ELb0ELb0ELb0ELb1ELb1EEEvNS_16Flash_bwd_paramsE,"",@"SHT_CUDA_INFO"
	.sectionflags	@""
	.align	4


	//----- nvinfo : EIATTR_CUDA_API_VERSION
	.align		4
        /*0000*/ 	.byte	0x04, 0x37
        /*0002*/ 	.short	(.L_292 - .L_291)
.L_291:
        /*0004*/ 	.word	0x00000082


	//----- nvinfo : EIATTR_KPARAM_INFO
	.align		4
.L_292:
        /*0008*/ 	.byte	0x04, 0x17
        /*000a*/ 	.short	(.L_294 - .L_293)
.L_293:
        /*000c*/ 	.word	0x00000000
        /*0010*/ 	.short	0x0000
        /*0012*/ 	.short	0x0000
        /*0014*/ 	.byte	0x00, 0xf0, 0x01, 0x0a


	//----- nvinfo : EIATTR_SPARSE_MMA_MASK
	.align		4
.L_294:
        /*0018*/ 	.byte	0x03, 0x50
        /*001a*/ 	.short	0x0000


	//----- nvinfo : EIATTR_MAXREG_COUNT
	.align		4
        /*001c*/ 	.byte	0x03, 0x1b
        /*001e*/ 	.short	0x00ff


	//----- nvinfo : EIATTR_NUM_BARRIERS
	.align		4
        /*0020*/ 	.byte	0x02, 0x4c
        /*0022*/ 	.byte	0x01
	.zero		1


	//----- nvinfo : EIATTR_ANNOTATIONS
	.align		4
        /*0024*/ 	.byte	0x04, 0x55
        /*0026*/ 	.short	(.L_296 - .L_295)


	//   ....[0]....
.L_295:
        /* <DEDUP_REMOVED lines=68> */
        /*045c*/ 	.byte	0x70, 0x92, 0x00, 0x00, 0x01, 0x00, 0x00, 0x00, 0x70, 0x9e, 0x00, 0x00


	//----- nvinfo : EIATTR_MERCURY_ISA_VERSION
	.align		4
.L_296:
        /*0468*/ 	.byte	0x03, 0x5f
        /*046a*/ 	.short	0x0101


	//----- nvinfo : EIATTR_EXIT_INSTR_OFFSETS
	.align		4
        /*046c*/ 	.byte	0x04, 0x1c
        /*046e*/ 	.short	(.L_298 - .L_297)


	//   ....[0]....
.L_297:
        /*0470*/ 	.word	0x000000c0


	//   ....[1]....
        /*0474*/ 	.word	0x00009ef0


	//----- nvinfo : EIATTR_CRS_STACK_SIZE
	.align		4
.L_298:
        /*0478*/ 	.byte	0x04, 0x1e
        /*047a*/ 	.short	(.L_300 - .L_299)
.L_299:
        /*047c*/ 	.word	0x00000000


	//----- nvinfo : EIATTR_CBANK_PARAM_SIZE
	.align		4
.L_300:
        /*0480*/ 	.byte	0x03, 0x19
        /*0482*/ 	.short	0x0280


	//----- nvinfo : EIATTR_PARAM_CBANK
	.align		4
        /*0484*/ 	.byte	0x04, 0x0a
        /*0486*/ 	.short	(.L_302 - .L_301)
	.align		4
.L_301:
        /*0488*/ 	.word	index@(.nv.constant0._ZN5flash44flash_bwd_dq_dk_dv_loop_seqk_parallel_kernelI23Flash_bwd_kernel_traitsILi32ELi128ELi128ELi8ELi4ELi4ELi4ELb1ELb0EN7cutlass6half_tE19Flash_kernel_traitsILi32ELi128ELi128ELi8ES3_EELb0ELb1ELb0ELb0ELb0ELb1ELb1EEEvNS_16Flash_bwd_paramsE)
        /*048c*/ 	.short	0x0210
        /*048e*/ 	.short	0x0280


	//----- nvinfo : EIATTR_SW_WAR
	.align		4
.L_302:
        /*0490*/ 	.byte	0x04, 0x36
        /*0492*/ 	.short	(.L_304 - .L_303)
.L_303:
        /*0494*/ 	.word	0x00000008
.L_304:


//--------------------- .nv.info._ZN5flash44flash_bwd_dq_dk_dv_loop_seqk_parallel_kernelI23Flash_bwd_kernel_traitsILi32ELi128ELi128ELi8ELi4ELi4ELi4ELb1ELb0EN7cutlass6half_tE19Flash_kernel_traitsILi32ELi128ELi128ELi8ES3_EELb1ELb1ELb0ELb1ELb0ELb0ELb0EEEvNS_16Flash_bwd_paramsE --------------------------
	.section	.nv.info._ZN5flash44flash_bwd_dq_dk_dv_loop_seqk_parallel_kernelI23Flash_bwd_kernel_traitsILi32ELi128ELi128ELi8ELi4ELi4ELi4ELb1ELb0EN7cutlass6half_tE19Flash_kernel_traitsILi32ELi128ELi128ELi8ES3_EELb1ELb1ELb0ELb1ELb0ELb0ELb0EEEvNS_16Flash_bwd_paramsE,"",@"SHT_CUDA_INFO"
	.sectionflags	@""
	.align	4


	//----- nvinfo : EIATTR_CUDA_API_VERSION
	.align		4
        /*0000*/ 	.byte	0x04, 0x37
        /*0002*/ 	.short	(.L_306 - .L_305)
.L_305:
        /*0004*/ 	.word	0x00000082


	//----- nvinfo : EIATTR_KPARAM_INFO
	.align		4
.L_306:
        /*0008*/ 	.byte	0x04, 0x17
        /*000a*/ 	.short	(.L_308 - .L_307)
.L_307:
        /*000c*/ 	.word	0x00000000
        /*0010*/ 	.short	0x0000
        /*0012*/ 	.short	0x0000
        /*0014*/ 	.byte	0x00, 0xf0, 0x01, 0x0a


	//----- nvinfo : EIATTR_SPARSE_MMA_MASK
	.align		4
.L_308:
        /*0018*/ 	.byte	0x03, 0x50
        /*001a*/ 	.short	0x0000


	//----- nvinfo : EIATTR_MAXREG_COUNT
	.align		4
        /*001c*/ 	.byte	0x03, 0x1b
        /*001e*/ 	.short	0x00ff


	//----- nvinfo : EIATTR_NUM_BARRIERS
	.align		4
        /*0020*/ 	.byte	0x02, 0x4c
        /*0022*/ 	.byte	0x01
	.zero		1


	//----- nvinfo : EIATTR_ANNOTATIONS
	.align		4
        /*0024*/ 	.byte	0x04, 0x55
        /*0026*/ 	.short	(.L_310 - .L_309)


	//   ....[0]....
.L_309:
        /* <DEDUP_REMOVED lines=34> */


	//----- nvinfo : EIATTR_MERCURY_ISA_VERSION
	.align		4
.L_310:
        /*0230*/ 	.byte	0x03, 0x5f
        /*0232*/ 	.short	0x0101


	//----- nvinfo : EIATTR_EXIT_INSTR_OFFSETS
	.align		4
        /*0234*/ 	.byte	0x04, 0x1c
        /*0236*/ 	.short	(.L_312 - .L_311)


	//   ....[0]....
.L_311:
        /*0238*/ 	.word	0x000000a0


	//   ....[1]....
        /*023c*/ 	.word	0x0000b0c0


	//----- nvinfo : EIATTR_CRS_STACK_SIZE
	.align		4
.L_312:
        /*0240*/ 	.byte	0x04, 0x1e
        /*0242*/ 	.short	(.L_314 - .L_313)
.L_313:
        /*0244*/ 	.word	0x00000000


	//----- nvinfo : EIATTR_CBANK_PARAM_SIZE
	.align		4
.L_314:
        /*0248*/ 	.byte	0x03, 0x19
        /*024a*/ 	.short	0x0280


	//----- nvinfo : EIATTR_PARAM_CBANK
	.align		4
        /*024c*/ 	.byte	0x04, 0x0a
        /*024e*/ 	.short	(.L_316 - .L_315)
	.align		4
.L_315:
        /*0250*/ 	.word	index@(.nv.constant0._ZN5flash44flash_bwd_dq_dk_dv_loop_seqk_parallel_kernelI23Flash_bwd_kernel_traitsILi32ELi128ELi128ELi8ELi4ELi4ELi4ELb1ELb0EN7cutlass6half_tE19Flash_kernel_traitsILi32ELi128ELi128ELi8ES3_EELb1ELb1ELb0ELb1ELb0ELb0ELb0EEEvNS_16Flash_bwd_paramsE)
        /*0254*/ 	.short	0x0210
        /*0256*/ 	.short	0x0280


	//----- nvinfo : EIATTR_SW_WAR
	.align		4
.L_316:
        /*0258*/ 	.byte	0x04, 0x36
        /*025a*/ 	.short	(.L_318 - .L_317)
.L_317:
        /*025c*/ 	.word	0x00000008
.L_318:


//--------------------- .nv.info._ZN5flash44flash_bwd_dq_dk_dv_loop_seqk_parallel_kernelI23Flash_bwd_kernel_traitsILi32ELi128ELi128ELi8ELi4ELi4ELi4ELb1ELb0EN7cutlass6half_tE19Flash_kernel_traitsILi32ELi128ELi128ELi8ES3_EELb0ELb1ELb0ELb1ELb0ELb0ELb1EEEvNS_16Flash_bwd_paramsE --------------------------
	.section	.nv.info._ZN5flash44flash_bwd_dq_dk_dv_loop_seqk_parallel_kernelI23Flash_bwd_kernel_traitsILi32ELi128ELi128ELi8ELi4ELi4ELi4ELb1ELb0EN7cutlass6half_tE19Flash_kernel_traitsILi32ELi128ELi128ELi8ES3_EELb0ELb1ELb0ELb1ELb0ELb0ELb1EEEvNS_16Flash_bwd_paramsE,"",@"SHT_CUDA_INFO"
	.sectionflags	@""
	.align	4


	//----- nvinfo : EIATTR_CUDA_API_VERSION
	.align		4
        /*0000*/ 	.byte	0x04, 0x37
        /*0002*/ 	.short	(.L_320 - .L_319)
.L_319:
        /*0004*/ 	.word	0x00000082


	//----- nvinfo : EIATTR_KPARAM_INFO
	.align		4
.L_320:
        /*0008*/ 	.byte	0x04, 0x17
        /*000a*/ 	.short	(.L_322 - .L_321)
.L_321:
        /*000c*/ 	.word	0x00000000
        /*0010*/ 	.short	0x0000
        /*0012*/ 	.short	0x0000
        /*0014*/ 	.byte	0x00, 0xf0, 0x01, 0x0a


	//----- nvinfo : EIATTR_SPARSE_MMA_MASK
	.align		4
.L_322:
        /*0018*/ 	.byte	0x03, 0x50
        /*001a*/ 	.short	0x0000


	//----- nvinfo : EIATTR_MAXREG_COUNT
	.align		4
        /*001c*/ 	.byte	0x03, 0x1b
        /*001e*/ 	.short	0x00ff


	//----- nvinfo : EIATTR_NUM_BARRIERS
	.align		4
        /*0020*/ 	.byte	0x02, 0x4c
        /*0022*/ 	.byte	0x01
	.zero		1


	//----- nvinfo : EIATTR_ANNOTATIONS
	.align		4
        /*0024*/ 	.byte	0x04, 0x55
        /*0026*/ 	.short	(.L_324 - .L_323)


	//   ....[0]....
.L_323:
        /* <DEDUP_REMOVED lines=72> */


	//----- nvinfo : EIATTR_MERCURY_ISA_VERSION
	.align		4
.L_324:
        /*0490*/ 	.byte	0x03, 0x5f
        /*0492*/ 	.short	0x0101


	//----- nvinfo : EIATTR_EXIT_INSTR_OFFSETS
	.align		4
        /*0494*/ 	.byte	0x04, 0x1c
        /*0496*/ 	.short	(.L_326 - .L_325)


	//   ....[0]....
.L_325:
        /*0498*/ 	.word	0x000000a0


	//   ....[1]....
        /*049c*/ 	.word	0x0000a760


	//----- nvinfo : EIATTR_CRS_STACK_SIZE
	.align		4
.L_326:
        /*04a0*/ 	.byte	0x04, 0x1e
        /*04a2*/ 	.short	(.L_328 - .L_327)
.L_327:
        /*04a4*/ 	.word	0x00000000


	//----- nvinfo : EIATTR_CBANK_PARAM_SIZE
	.align		4
.L_328:
        /*04a8*/ 	.byte	0x03, 0x19
        /*04aa*/ 	.short	0x0280


	//----- nvinfo : EIATTR_PARAM_CBANK
	.align		4
        /*04ac*/ 	.byte	0x04, 0x0a
        /*04ae*/ 	.short	(.L_330 - .L_329)
	.align		4
.L_329:
        /*04b0*/ 	.word	index@(.nv.constant0._ZN5flash44flash_bwd_dq_dk_dv_loop_seqk_parallel_kernelI23Flash_bwd_kernel_traitsILi32ELi128ELi128ELi8ELi4ELi4ELi4ELb1ELb0EN7cutlass6half_tE19Flash_kernel_traitsILi32ELi128ELi128ELi8ES3_EELb0ELb1ELb0ELb1ELb0ELb0ELb1EEEvNS_16Flash_bwd_paramsE)
        /*04b4*/ 	.short	0x0210
        /*04b6*/ 	.short	0x0280


	//----- nvinfo : EIATTR_SW_WAR
	.align		4
.L_330:
        /*04b8*/ 	.byte	0x04, 0x36
        /*04ba*/ 	.short	(.L_332 - .L_331)
.L_331:
        /*04bc*/ 	.word	0x00000008
.L_332:


//--------------------- .nv.info._ZN5flash25flash_bwd_dot_do_o_kernelILb0E23Flash_bwd_kernel_traitsILi32ELi128ELi128ELi8ELi4ELi4ELi4ELb1ELb0EN7cutlass6half_tE19Flash_kernel_traitsILi32ELi128ELi128ELi8ES3_EEEEvNS_16Flash_bwd_paramsE --------------------------
	.section	.nv.info._ZN5flash25flash_bwd_dot_do_o_kernelILb0E23Flash_bwd_kernel_traitsILi32ELi128ELi128ELi8ELi4ELi4ELi4ELb1ELb0EN7cutlass6half_tE19Flash_kernel_traitsILi32ELi128ELi128ELi8ES3_EEEEvNS_16Flash_bwd_paramsE,"",@"SHT_CUDA_INFO"
	.sectionflags	@""
	.align	4


	//----- nvinfo : EIATTR_CUDA_API_VERSION
	.align		4
        /*0000*/ 	.byte	0x04, 0x37
        /*0002*/ 	.short	(.L_334 - .L_333)
.L_333:
        /*0004*/ 	.word	0x00000082


	//----- nvinfo : EIATTR_KPARAM_INFO
	.align		4
.L_334:
        /*0008*/ 	.byte	0x04, 0x17
        /*000a*/ 	.short	(.L_336 - .L_335)
.L_335:
        /*000c*/ 	.word	0x00000000
        /*0010*/ 	.short	0x0000
        /*0012*/ 	.short	0x0000
        /*0014*/ 	.byte	0x00, 0xf0, 0x01, 0x0a


	//----- nvinfo : EIATTR_SPARSE_MMA_MASK
	.align		4
.L_336:
        /*0018*/ 	.byte	0x03, 0x50
        /*001a*/ 	.short	0x0000


	//----- nvinfo : EIATTR_MAXREG_COUNT
	.align		4
        /*001c*/ 	.byte	0x03, 0x1b
        /*001e*/ 	.short	0x00ff


	//----- nvinfo : EIATTR_MERCURY_ISA_VERSION
	.align		4
        /*0020*/ 	.byte	0x03, 0x5f
        /*0022*/ 	.short	0x0101


	//----- nvinfo : EIATTR_COOP_GROUP_MASK_REGIDS
	.align		4
        /*0024*/ 	.byte	0x04, 0x29
        /*0026*/ 	.short	(.L_338 - .L_337)


	//   ....[0]....
.L_337:
        /*0028*/ 	.word	0xffffffff


	//   ....[1]....
        /*002c*/ 	.word	0xffffffff


	//   ....[2]....
        /*0030*/ 	.word	0xffffffff


	//   ....[3]....
        /*0034*/ 	.word	0xffffffff


	//----- nvinfo : EIATTR_COOP_GROUP_INSTR_OFFSETS
	.align		4
.L_338:
        /*0038*/ 	.byte	0x04, 0x28
        /*003a*/ 	.short	(.L_340 - .L_339)


	//   ....[0]....
.L_339:
        /*003c*/ 	.word	0x00000bc0


	//   ....[1]....
        /*0040*/ 	.word	0x00000be0


	//   ....[2]....
        /*0044*/ 	.word	0x00000c00


	//   ....[3]....
        /*0048*/ 	.word	0x00000c20


	//----- nvinfo : EIATTR_EXIT_INSTR_OFFSETS
	.align		4
.L_340:
        /*004c*/ 	.byte	0x04, 0x1c
        /*004e*/ 	.short	(.L_342 - .L_341)


	//   ....[0]....
.L_341:
        /*0050*/ 	.word	0x00000100


	//   ....[1]....
        /*0054*/ 	.word	0x00000d00


	//   ....[2]....
        /*0058*/ 	.word	0x00000d20


	//----- nvinfo : EIATTR_CBANK_PARAM_SIZE
	.align		4
.L_342:
        /*005c*/ 	.byte	0x03, 0x19
        /*005e*/ 	.short	0x0280


	//----- nvinfo : EIATTR_PARAM_CBANK
	.align		4
        /*0060*/ 	.byte	0x04, 0x0a
        /*0062*/ 	.short	(.L_344 - .L_343)
	.align		4
.L_343:
        /*0064*/ 	.word	index@(.nv.constant0._ZN5flash25flash_bwd_dot_do_o_kernelILb0E23Flash_bwd_kernel_traitsILi32ELi128ELi128ELi8ELi4ELi4ELi4ELb1ELb0EN7cutlass6half_tE19Flash_kernel_traitsILi32ELi128ELi128ELi8ES3_EEEEvNS_16Flash_bwd_paramsE)
        /*0068*/ 	.short	0x0210
        /*006a*/ 	.short	0x0280


	//----- nvinfo : EIATTR_SW_WAR
	.align		4
.L_344:
        /*006c*/ 	.byte	0x04, 0x36
        /*006e*/ 	.short	(.L_346 - .L_345)
.L_345:
        /*0070*/ 	.word	0x00000008
.L_346:


//--------------------- .nv.info._ZN5flash25flash_bwd_dot_do_o_kernelILb1E23Flash_bwd_kernel_traitsILi32ELi128ELi128ELi8ELi4ELi4ELi4ELb1ELb0EN7cutlass6half_tE19Flash_kernel_traitsILi32ELi128ELi128ELi8ES3_EEEEvNS_16Flash_bwd_paramsE --------------------------
	.section	.nv.info._ZN5flash25flash_bwd_dot_do_o_kernelILb1E23Flash_bwd_kernel_traitsILi32ELi128ELi128ELi8ELi4ELi4ELi4ELb1ELb0EN7cutlass6half_tE19Flash_kernel_traitsILi32ELi128ELi128ELi8ES3_EEEEvNS_16Flash_bwd_paramsE,"",@"SHT_CUDA_INFO"
	.sectionflags	@""
	.align	4


	//----- nvinfo : EIATTR_CUDA_API_VERSION
	.align		4
        /*0000*/ 	.byte	0x04, 0x37
        /*0002*/ 	.short	(.L_348 - .L_347)
.L_347:
        /*0004*/ 	.word	0x00000082


	//----- nvinfo : EIATTR_KPARAM_INFO
	.align		4
.L_348:
        /*0008*/ 	.byte	0x04, 0x17
        /*000a*/ 	.short	(.L_350 - .L_349)
.L_349:
        /*000c*/ 	.word	0x00000000
        /*0010*/ 	.short	0x0000
        /*0012*/ 	.short	0x0000
        /*0014*/ 	.byte	0x00, 0xf0, 0x01, 0x0a


	//----- nvinfo : EIATTR_SPARSE_MMA_MASK
	.align		4
.L_350:
        /*0018*/ 	.byte	0x03, 0x50
        /*001a*/ 	.short	0x0000


	//----- nvinfo : EIATTR_MAXREG_COUNT
	.align		4
        /*001c*/ 	.byte	0x03, 0x1b
        /*001e*/ 	.short	0x00ff


	//----- nvinfo : EIATTR_MERCURY_ISA_VERSION
	.align		4
        /*0020*/ 	.byte	0x03, 0x5f
        /*0022*/ 	.short	0x0101


	//----- nvinfo : EIATTR_COOP_GROUP_MASK_REGIDS
	.align		4
        /*0024*/ 	.byte	0x04, 0x29
        /*0026*/ 	.short	(.L_352 - .L_351)


	//   ....[0]....
.L_351:
        /*0028*/ 	.word	0xffffffff


	//   ....[1]....
        /*002c*/ 	.word	0xffffffff


	//   ....[2]....
        /*0030*/ 	.word	0xffffffff


	//   ....[3]....
        /*0034*/ 	.word	0xffffffff


	//----- nvinfo : EIATTR_COOP_GROUP_INSTR_OFFSETS
	.align		4
.L_352:
        /*0038*/ 	.byte	0x04, 0x28
        /*003a*/ 	.short	(.L_354 - .L_353)


	//   ....[0]....
.L_353:
        /*003c*/ 	.word	0x00000e00


	//   ....[1]....
        /*0040*/ 	.word	0x00000e10


	//   ....[2]....
        /*0044*/ 	.word	0x00000e80


	//   ....[3]....
        /*0048*/ 	.word	0x00000ea0


	//----- nvinfo : EIATTR_EXIT_INSTR_OFFSETS
	.align		4
.L_354:
        /*004c*/ 	.byte	0x04, 0x1c
        /*004e*/ 	.short	(.L_356 - .L_355)


	//   ....[0]....
.L_355:
        /*0050*/ 	.word	0x00000100


	//   ....[1]....
        /*0054*/ 	.word	0x00001050


	//----- nvinfo : EIATTR_CBANK_PARAM_SIZE
	.align		4
.L_356:
        /*0058*/ 	.byte	0x03, 0x19
        /*005a*/ 	.short	0x0280


	//----- nvinfo : EIATTR_PARAM_CBANK
	.align		4
        /*005c*/ 	.byte	0x04, 0x0a
        /*005e*/ 	.short	(.L_358 - .L_357)
	.align		4
.L_357:
        /*0060*/ 	.word	index@(.nv.constant0._ZN5flash25flash_bwd_dot_do_o_kernelILb1E23Flash_bwd_kernel_traitsILi32ELi128ELi128ELi8ELi4ELi4ELi4ELb1ELb0EN7cutlass6half_tE19Flash_kernel_traitsILi32ELi128ELi128ELi8ES3_EEEEvNS_16Flash_bwd_paramsE)
        /*0064*/ 	.short	0x0210
        /*0066*/ 	.short	0x0280


	//----- nvinfo : EIATTR_SW_WAR
	.align		4
.L_358:
        /*0068*/ 	.byte	0x04, 0x36
        /*006a*/ 	.short	(.L_360 - .L_359)
.L_359:
        /*006c*/ 	.word	0x00000008
.L_360:


//--------------------- .nv.info._ZN5flash27flash_bwd_convert_dq_kernelI23Flash_bwd_kernel_traitsILi32ELi128ELi128ELi8ELi4ELi4ELi4ELb0ELb0EN7cutlass6half_tE19Flash_kernel_traitsILi32ELi128ELi128ELi8ES3_EEEEvNS_16Flash_bwd_paramsEi --------------------------
	.section	.nv.info._ZN5flash27flash_bwd_convert_dq_kernelI23Flash_bwd_kernel_traitsILi32ELi128ELi128ELi8ELi4ELi4ELi4ELb0ELb0EN7cutlass6half_tE19Flash_kernel_traitsILi32ELi128ELi128ELi8ES3_EEEEvNS_16Flash_bwd_paramsEi,"",@"SHT_CUDA_INFO"
	.sectionflags	@""
	.align	4


	//----- nvinfo : EIATTR_CUDA_API_VERSION
	.align		4
        /*0000*/ 	.byte	0x04, 0x37
        /*0002*/ 	.short	(.L_362 - .L_361)
.L_361:
        /*0004*/ 	.word	0x00000082


	//----- nvinfo : EIATTR_KPARAM_INFO
	.align		4
.L_362:
        /*0008*/ 	.byte	0x04, 0x17
        /*000a*/ 	.short	(.L_364 - .L_363)
.L_363:
        /*000c*/ 	.word	0x00000000
        /*0010*/ 	.short	0x0001
        /*0012*/ 	.short	0x0280
        /*0014*/ 	.byte	0x00, 0xf0, 0x11, 0x00


	//----- nvinfo : EIATTR_KPARAM_INFO
	.align		4
.L_364:
        /*0018*/ 	.byte	0x04, 0x17
        /*001a*/ 	.short	(.L_366 - .L_365)
.L_365:
        /*001c*/ 	.word	0x00000000
        /*0020*/ 	.short	0x0000
        /*0022*/ 	.short	0x0000
        /*0024*/ 	.byte	0x00, 0xf0, 0x01, 0x0a


	//----- nvinfo : EIATTR_SPARSE_MMA_MASK
	.align		4
.L_366:
        /*0028*/ 	.byte	0x03, 0x50
        /*002a*/ 	.short	0x0000


	//----- nvinfo : EIATTR_MAXREG_COUNT
	.align		4
        /*002c*/ 	.byte	0x03, 0x1b
        /*002e*/ 	.short	0x00ff


	//----- nvinfo : EIATTR_NUM_BARRIERS
	.align		4
        /*0030*/ 	.byte	0x02, 0x4c
        /*0032*/ 	.byte	0x01
	.zero		1


	//----- nvinfo : EIATTR_MERCURY_ISA_VERSION
	.align		4
        /*0034*/ 	.byte	0x03, 0x5f
        /*0036*/ 	.short	0x0101


	//----- nvinfo : EIATTR_EXIT_INSTR_OFFSETS
	.align		4
        /*0038*/ 	.byte	0x04, 0x1c
        /*003a*/ 	.short	(.L_368 - .L_367)


	//   ....[0]....
.L_367:
        /*003c*/ 	.word	0x00000100


	//   ....[1]....
        /*0040*/ 	.word	0x000018e0


	//   ....[2]....
        /*0044*/ 	.word	0x000019b0


	//----- nvinfo : EIATTR_CRS_STACK_SIZE
	.align		4
.L_368:
        /*0048*/ 	.byte	0x04, 0x1e
        /*004a*/ 	.short	(.L_370 - .L_369)
.L_369:
        /*004c*/ 	.word	0x00000000


	//----- nvinfo : EIATTR_CBANK_PARAM_SIZE
	.align		4
.L_370:
        /*0050*/ 	.byte	0x03, 0x19
        /*0052*/ 	.short	0x0284


	//----- nvinfo : EIATTR_PARAM_CBANK
	.align		4
        /*0054*/ 	.byte	0x04, 0x0a
        /*0056*/ 	.short	(.L_372 - .L_371)
	.align		4
.L_371:
        /*0058*/ 	.word	index@(.nv.constant0._ZN5flash27flash_bwd_convert_dq_kernelI23Flash_bwd_kernel_traitsILi32ELi128ELi128ELi8ELi4ELi4ELi4ELb0ELb0EN7cutlass6half_tE19Flash_kernel_traitsILi32ELi128ELi128ELi8ES3_EEEEvNS_16Flash_bwd_paramsEi)
        /*005c*/ 	.short	0x0210
        /*005e*/ 	.short	0x0284


	//----- nvinfo : EIATTR_SW_WAR
	.align		4
.L_372:
        /*0060*/ 	.byte	0x04, 0x36
        /*0062*/ 	.short	(.L_374 - .L_373)
.L_373:
        /*0064*/ 	.word	0x00000008
.L_374:


//--------------------- .nv.info._ZN5flash44flash_bwd_dq_dk_dv_loop_seqk_parallel_kernelI23Flash_bwd_kernel_traitsILi32ELi128ELi128ELi8ELi4ELi4ELi4ELb0ELb0EN7cutlass6half_tE19Flash_kernel_traitsILi32ELi128ELi128ELi8ES3_EELb1ELb1ELb0ELb0ELb0ELb0ELb0EEEvNS_16Flash_bwd_paramsE --------------------------
	.section	.nv.info._ZN5flash44flash_bwd_dq_dk_dv_loop_seqk_parallel_kernelI23Flash_bwd_kernel_traitsILi32ELi128ELi128ELi8ELi4ELi4ELi4ELb0ELb0EN7cutlass6half_tE19Flash_kernel_traitsILi32ELi128ELi128ELi8ES3_EELb1ELb1ELb0ELb0ELb0ELb0ELb0EEEvNS_16Flash_bwd_paramsE,"",@"SHT_CUDA_INFO"
	.sectionflags	@""
	.align	4


	//----- nvinfo : EIATTR_CUDA_API_VERSION
	.align		4
        /*0000*/ 	.byte	0x04, 0x37
        /*0002*/ 	.short	(.L_376 - .L_375)
.L_375:
        /*0004*/ 	.word	0x00000082


	//----- nvinfo : EIATTR_KPARAM_INFO
	.align		4
.L_376:
        /*0008*/ 	.byte	0x04, 0x17
        /*000a*/ 	.short	(.L_378 - .L_377)
.L_377:
        /*000c*/ 	.word	0x00000000
        /*0010*/ 	.short	0x0000
        /*0012*/ 	.short	0x0000
        /*0014*/ 	.byte	0x00, 0xf0, 0x01, 0x0a


	//----- nvinfo : EIATTR_SPARSE_MMA_MASK
	.align		4
.L_378:
        /*0018*/ 	.byte	0x03, 0x50
        /*001a*/ 	.short	0x0000


	//----- nvinfo : EIATTR_MAXREG_COUNT
	.align		4
        /*001c*/ 	.byte	0x03, 0x1b
        /*001e*/ 	.short	0x00ff


	//----- nvinfo : EIATTR_NUM_BARRIERS
	.align		4
        /*0020*/ 	.byte	0x02, 0x4c
        /*0022*/ 	.byte	0x01
	.zero		1


	//----- nvinfo : EIATTR_MERCURY_ISA_VERSION
	.align		4
        /*0024*/ 	.byte	0x03, 0x5f
        /*0026*/ 	.short	0x0101


	//----- nvinfo : EIATTR_EXIT_INSTR_OFFSETS
	.align		4
        /*0028*/ 	.byte	0x04, 0x1c
        /*002a*/ 	.short	(.L_380 - .L_379)


	//   ....[0]....
.L_379:
        /*002c*/ 	.word	0x00000090


	//   ....[1]....
        /*0030*/ 	.word	0x0000a2b0


	//----- nvinfo : EIATTR_CRS_STACK_SIZE
	.align		4
.L_380:
        /*0034*/ 	.byte	0x04, 0x1e
        /*0036*/ 	.short	(.L_382 - .L_381)
.L_381:
        /*0038*/ 	.word	0x00000000


	//----- nvinfo : EIATTR_CBANK_PARAM_SIZE
	.align		4
.L_382:
        /*003c*/ 	.byte	0x03, 0x19
        /*003e*/ 	.short	0x0280


	//----- nvinfo : EIATTR_PARAM_CBANK
	.align		4
        /*0040*/ 	.byte	0x04, 0x0a
        /*0042*/ 	.short	(.L_384 - .L_383)
	.align		4
.L_383:
        /*0044*/ 	.word	index@(.nv.constant0._ZN5flash44flash_bwd_dq_dk_dv_loop_seqk_parallel_kernelI23Flash_bwd_kernel_traitsILi32ELi128ELi128ELi8ELi4ELi4ELi4ELb0ELb0EN7cutlass6half_tE19Flash_kernel_traitsILi32ELi128ELi128ELi8ES3_EELb1ELb1ELb0ELb0ELb0ELb0ELb0EEEvNS_16Flash_bwd_paramsE)
        /*0048*/ 	.short	0x0210
        /*004a*/ 	.short	0x0280


	//----- nvinfo : EIATTR_SW_WAR
	.align		4
.L_384:
        /*004c*/ 	.byte	0x04, 0x36
        /*004e*/ 	.short	(.L_386 - .L_385)
.L_385:
        /*0050*/ 	.word	0x00000008
.L_386:


//--------------------- .nv.info._ZN5flash44flash_bwd_dq_dk_dv_loop_seqk_parallel_kernelI23Flash_bwd_kernel_traitsILi32ELi128ELi128ELi8ELi4ELi4ELi4ELb0ELb0EN7cutlass6half_tE19Flash_kernel_traitsILi32ELi128ELi128ELi8ES3_EELb0ELb1ELb0ELb0ELb0ELb0ELb1EEEvNS_16Flash_bwd_paramsE --------------------------
	.section	.nv.info._ZN5flash44flash_bwd_dq_dk_dv_loop_seqk_parallel_kernelI23Flash_bwd_kernel_traitsILi32ELi128ELi128ELi8ELi4ELi4ELi4ELb0ELb0EN7cutlass6half_tE19Flash_kernel_traitsILi32ELi128ELi128ELi8ES3_EELb0ELb1ELb0ELb0ELb0ELb0ELb1EEEvNS_16Flash_bwd_paramsE,"",@"SHT_CUDA_INFO"
	.sectionflags	@""
	.align	4


	//----- nvinfo : EIATTR_CUDA_API_VERSION
	.align		4
        /*0000*/ 	.byte	0x04, 0x37
        /*0002*/ 	.short	(.L_388 - .L_387)
.L_387:
        /*0004*/ 	.word	0x00000082


	//----- nvinfo : EIATTR_KPARAM_INFO
	.align		4
.L_388:
        /*0008*/ 	.byte	0x04, 0x17
        /*000a*/ 	.short	(.L_390 - .L_389)
.L_389:
        /*000c*/ 	.word	0x00000000
        /*0010*/ 	.short	0x0000
        /*0012*/ 	.short	0x0000
        /*0014*/ 	.byte	0x00, 0xf0, 0x01, 0x0a


	//----- nvinfo : EIATTR_SPARSE_MMA_MASK
	.align		4
.L_390:
        /*0018*/ 	.byte	0x03, 0x50
        /*001a*/ 	.short	0x0000


	//----- nvinfo : EIATTR_MAXREG_COUNT
	.align		4
        /*001c*/ 	.byte	0x03, 0x1b
        /*001e*/ 	.short	0x00ff


	//----- nvinfo : EIATTR_NUM_BARRIERS
	.align		4
        /*0020*/ 	.byte	0x02, 0x4c
        /*0022*/ 	.byte	0x01
	.zero		1


	//----- nvinfo : EIATTR_ANNOTATIONS
	.align		4
        /*0024*/ 	.byte	0x04, 0x55
        /*0026*/ 	.short	(.L_392 - .L_391)


	//   ....[0]....
.L_391:
        /* <DEDUP_REMOVED lines=44> */


	//----- nvinfo : EIATTR_MERCURY_ISA_VERSION
	.align		4
.L_392:
        /*02d0*/ 	.byte	0x03, 0x5f
        /*02d2*/ 	.short	0x0101


	//----- nvinfo : EIATTR_EXIT_INSTR_OFFSETS
	.align		4
        /*02d4*/ 	.byte	0x04, 0x1c
        /*02d6*/ 	.short	(.L_394 - .L_393)


	//   ....[0]....
.L_393:
        /*02d8*/ 	.word	0x000000a0


	//   ....[1]....
        /*02dc*/ 	.word	0x0000a180


	//----- nvinfo : EIATTR_CRS_STACK_SIZE
	.align		4
.L_394:
        /*02e0*/ 	.byte	0x04, 0x1e
        /*02e2*/ 	.short	(.L_396 - .L_395)
.L_395:
        /*02e4*/ 	.word	0x00000000


	//----- nvinfo : EIATTR_CBANK_PARAM_SIZE
	.align		4
.L_396:
        /*02e8*/ 	.byte	0x03, 0x19
        /*02ea*/ 	.short	0x0280


	//----- nvinfo : EIATTR_PARAM_CBANK
	.align		4
        /*02ec*/ 	.byte	0x04, 0x0a
        /*02ee*/ 	.short	(.L_398 - .L_397)
	.align		4
.L_397:
        /*02f0*/ 	.word	index@(.nv.constant0._ZN5flash44flash_bwd_dq_dk_dv_loop_seqk_parallel_kernelI23Flash_bwd_kernel_traitsILi32ELi128ELi128ELi8ELi4ELi4ELi4ELb0ELb0EN7cutlass6half_tE19Flash_kernel_traitsILi32ELi128ELi128ELi8ES3_EELb0ELb1ELb0ELb0ELb0ELb0ELb1EEEvNS_16Flash_bwd_paramsE)
        /*02f4*/ 	.short	0x0210
        /*02f6*/ 	.short	0x0280


	//----- nvinfo : EIATTR_SW_WAR
	.align		4
.L_398:
        /*02f8*/ 	.byte	0x04, 0x36
        /*02fa*/ 	.short	(.L_400 - .L_399)
.L_399:
        /*02fc*/ 	.word	0x00000008
.L_400:


//--------------------- .nv.info._ZN5flash44flash_bwd_dq_dk_dv_loop_seqk_parallel_kernelI23Flash_bwd_kernel_traitsILi32ELi128ELi128ELi8ELi4ELi4ELi4ELb0ELb0EN7cutlass6half_tE19Flash_kernel_traitsILi32ELi128ELi128ELi8ES3_EELb1ELb1ELb0ELb0ELb1ELb1ELb0EEEvNS_16Flash_bwd_paramsE --------------------------
	.section	.nv.info._ZN5flash44flash_bwd_dq_dk_dv_loop_seqk_parallel_kernelI23Flash_bwd_kernel_traitsILi32ELi128ELi128ELi8ELi4ELi4ELi4ELb0ELb0EN7cutlass6half_tE19Flash_kernel_traitsILi32ELi128ELi128ELi8ES3_EELb1ELb1ELb0ELb0ELb1ELb1ELb0EEEvNS_16Flash_bwd_paramsE,"",@"SHT_CUDA_INFO"
	.sectionflags	@""
	.align	4


	//----- nvinfo : EIATTR_CUDA_API_VERSION
	.align		4
        /*0000*/ 	.byte	0x04, 0x37
        /*0002*/ 	.short	(.L_402 - .L_401)
.L_401:
        /*0004*/ 	.word	0x00000082


	//----- nvinfo : EIATTR_KPARAM_INFO
	.align		4
.L_402:
        /*0008*/ 	.byte	0x04, 0x17
        /*000a*/ 	.short	(.L_404 - .L_403)
.L_403:
        /*000c*/ 	.word	0x00000000
        /*0010*/ 	.short	0x0000
        /*0012*/ 	.short	0x0000
        /*0014*/ 	.byte	0x00, 0xf0, 0x01, 0x0a


	//----- nvinfo : EIATTR_SPARSE_MMA_MASK
	.align		4
.L_404:
        /*0018*/ 	.byte	0x03, 0x50
        /*001a*/ 	.short	0x0000


	//----- nvinfo : EIATTR_MAXREG_COUNT
	.align		4
        /*001c*/ 	.byte	0x03, 0x1b
        /*001e*/ 	.short	0x00ff


	//----- nvinfo : EIATTR_NUM_BARRIERS
	.align		4
        /*0020*/ 	.byte	0x02, 0x4c
        /*0022*/ 	.byte	0x01
	.zero		1


	//----- nvinfo : EIATTR_MERCURY_ISA_VERSION
	.align		4
        /*0024*/ 	.byte	0x03, 0x5f
        /*0026*/ 	.short	0x0101


	//----- nvinfo : EIATTR_EXIT_INSTR_OFFSETS
	.align		4
        /*0028*/ 	.byte	0x04, 0x1c
        /*002a*/ 	.short	(.L_406 - .L_405)


	//   ....[0]....
.L_405:
        /*002c*/ 	.word	0x00000090


	//   ....[1]....
        /*0030*/ 	.word	0x00008690


	//----- nvinfo : EIATTR_CBANK_PARAM_SIZE
	.align		4
.L_406:
        /*0034*/ 	.byte	0x03, 0x19
        /*0036*/ 	.short	0x0280


	//----- nvinfo : EIATTR_PARAM_CBANK
	.align		4
        /*0038*/ 	.byte	0x04, 0x0a
        /*003a*/ 	.short	(.L_408 - .L_407)
	.align		4
.L_407:
        /*003c*/ 	.word	index@(.nv.constant0._ZN5flash44flash_bwd_dq_dk_dv_loop_seqk_parallel_kernelI23Flash_bwd_kernel_traitsILi32ELi128ELi128ELi8ELi4ELi4ELi4ELb0ELb0EN7cutlass6half_tE19Flash_kernel_traitsILi32ELi128ELi128ELi8ES3_EELb1ELb1ELb0ELb0ELb1ELb1ELb0EEEvNS_16Flash_bwd_paramsE)
        /*0040*/ 	.short	0x0210
        /*0042*/ 	.short	0x0280


	//----- nvinfo : EIATTR_SW_WAR
	.align		4
.L_408:
        /*0044*/ 	.byte	0x04, 0x36
        /*0046*/ 	.short	(.L_410 - .L_409)
.L_409:
        /*0048*/ 	.word	0x00000008
.L_410:


//--------------------- .nv.info._ZN5flash44flash_bwd_dq_dk_dv_loop_seqk_parallel_kernelI23Flash_bwd_kernel_traitsILi32ELi128ELi128ELi8ELi4ELi4ELi4ELb0ELb0EN7cutlass6half_tE19Flash_kernel_traitsILi32ELi128ELi128ELi8ES3_EELb0ELb1ELb0ELb0ELb1ELb1ELb1EEEvNS_16Flash_bwd_paramsE --------------------------
	.section	.nv.info._ZN5flash44flash_bwd_dq_dk_dv_loop_seqk_parallel_kernelI23Flash_bwd_kernel_traitsILi32ELi128ELi128ELi8ELi4ELi4ELi4ELb0ELb0EN7cutlass6half_tE19Flash_kernel_traitsILi32ELi128ELi128ELi8ES3_EELb0ELb1ELb0ELb0ELb1ELb1ELb1EEEvNS_16Flash_bwd_paramsE,"",@"SHT_CUDA_INFO"
	.sectionflags	@""
	.align	4


	//----- nvinfo : EIATTR_CUDA_API_VERSION
	.align		4
        /*0000*/ 	.byte	0x04, 0x37
        /*0002*/ 	.short	(.L_412 - .L_411)
.L_411:
        /*0004*/ 	.word	0x00000082


	//----- nvinfo : EIATTR_KPARAM_INFO
	.align		4
.L_412:
        /*0008*/ 	.byte	0x04, 0x17
        /*000a*/ 	.short	(.L_414 - .L_413)
.L_413:
        /*000c*/ 	.word	0x00000000
        /*0010*/ 	.short	0x0000
        /*0012*/ 	.short	0x0000
        /*0014*/ 	.byte	0x00, 0xf0, 0x01, 0x0a


	//----- nvinfo : EIATTR_SPARSE_MMA_MASK
	.align		4
.L_414:
        /*0018*/ 	.byte	0x03, 0x50
        /*001a*/ 	.short	0x0000


	//----- nvinfo : EIATTR_MAXREG_COUNT
	.align		4
        /*001c*/ 	.byte	0x03, 0x1b
        /*001e*/ 	.short	0x00ff


	//----- nvinfo : EIATTR_NUM_BARRIERS
	.align		4
        /*0020*/ 	.byte	0x02, 0x4c
        /*0022*/ 	.byte	0x01
	.zero		1


	//----- nvinfo : EIATTR_ANNOTATIONS
	.align		4
        /*0024*/ 	.byte	0x04, 0x55
        /*0026*/ 	.short	(.L_416 - .L_415)


	//   ....[0]....
.L_415:
        /* <DEDUP_REMOVED lines=40> */


	//----- nvinfo : EIATTR_MERCURY_ISA_VERSION
	.align		4
.L_416:
        /*0290*/ 	.byte	0x03, 0x5f
        /*0292*/ 	.short	0x0101


	//----- nvinfo : EIATTR_EXIT_INSTR_OFFSETS
	.align		4
        /*0294*/ 	.byte	0x04, 0x1c
        /*0296*/ 	.short	(.L_418 - .L_417)


	//   ....[0]....
.L_417:
        /*0298*/ 	.word	0x000000a0


	//   ....[1]....
        /*029c*/ 	.word	0x000083b0


	//----- nvinfo : EIATTR_CBANK_PARAM_SIZE
	.align		4
.L_418:
        /*02a0*/ 	.byte	0x03, 0x19
        /*02a2*/ 	.short	0x0280


	//----- nvinfo : EIATTR_PARAM_CBANK
	.align		4
        /*02a4*/ 	.byte	0x04, 0x0a
        /*02a6*/ 	.short	(.L_420 - .L_419)
	.align		4
.L_419:
        /*02a8*/ 	.word	index@(.nv.constant0._ZN5flash44flash_bwd_dq_dk_dv_loop_seqk_parallel_kernelI23Flash_bwd_kernel_traitsILi32ELi128ELi128ELi8ELi4ELi4ELi4ELb0ELb0EN7cutlass6half_tE19Flash_kernel_traitsILi32ELi128ELi128ELi8ES3_EELb0ELb1ELb0ELb0ELb1ELb1ELb1EEEvNS_16Flash_bwd_paramsE)
        /*02ac*/ 	.short	0x0210
        /*02ae*/ 	.short	0x0280


	//----- nvinfo : EIATTR_SW_WAR
	.align		4
.L_420:
        /*02b0*/ 	.byte	0x04, 0x36
        /*02b2*/ 	.short	(.L_422 - .L_421)
.L_421:
        /*02b4*/ 	.word	0x00000008
.L_422:


//--------------------- .nv.info._ZN5flash44flash_bwd_dq_dk_dv_loop_seqk_parallel_kernelI23Flash_bwd_kernel_traitsILi32ELi128ELi128ELi8ELi4ELi4ELi4ELb0ELb0EN7cutlass6half_tE19Flash_kernel_traitsILi32ELi128ELi128ELi8ES3_EELb1ELb1ELb0ELb0ELb0ELb1ELb0EEEvNS_16Flash_bwd_paramsE --------------------------
	.section	.nv.info._ZN5flash44flash_bwd_dq_dk_dv_loop_seqk_parallel_kernelI23Flash_bwd_kernel_traitsILi32ELi128ELi128ELi8ELi4ELi4ELi4ELb0ELb0EN7cutlass6half_tE19Flash_kernel_traitsILi32ELi128ELi128ELi8ES3_EELb1ELb1ELb0ELb0ELb0ELb1ELb0EEEvNS_16Flash_bwd_paramsE,"",@"SHT_CUDA_INFO"
	.sectionflags	@""
	.align	4


	//----- nvinfo : EIATTR_CUDA_API_VERSION
	.align		4
        /*0000*/ 	.byte	0x04, 0x37
        /*0002*/ 	.short	(.L_424 - .L_423)
.L_423:
        /*0004*/ 	.word	0x00000082


	//----- nvinfo : EIATTR_KPARAM_INFO
	.align		4
.L_424:
        /*0008*/ 	.byte	0x04, 0x17
        /*000a*/ 	.short	(.L_426 - .L_425)
.L_425:
        /*000c*/ 	.word	0x00000000
        /*0010*/ 	.short	0x0000
        /*0012*/ 	.short	0x0000
        /*0014*/ 	.byte	0x00, 0xf0, 0x01, 0x0a


	//----- nvinfo : EIATTR_SPARSE_MMA_MASK
	.align		4
.L_426:
        /*0018*/ 	.byte	0x03, 0x50
        /*001a*/ 	.short	0x0000


	//----- nvinfo : EIATTR_MAXREG_COUNT
	.align		4
        /*001c*/ 	.byte	0x03, 0x1b
        /*001e*/ 	.short	0x00ff


	//----- nvinfo : EIATTR_NUM_BARRIERS
	.align		4
        /*0020*/ 	.byte	0x02, 0x4c
        /*0022*/ 	.byte	0x01
	.zero		1


	//----- nvinfo : EIATTR_MERCURY_ISA_VERSION
	.align		4
        /*0024*/ 	.byte	0x03, 0x5f
        /*0026*/ 	.short	0x0101


	//----- nvinfo : EIATTR_EXIT_INSTR_OFFSETS
	.align		4
        /*0028*/ 	.byte	0x04, 0x1c
        /*002a*/ 	.short	(.L_428 - .L_427)


	//   ....[0]....
.L_427:
        /*002c*/ 	.word	0x000000a0


	//   ....[1]....
        /*0030*/ 	.word	0x00009c90


	//----- nvinfo : EIATTR_CRS_STACK_SIZE
	.align		4
.L_428:
        /*0034*/ 	.byte	0x04, 0x1e
        /*0036*/ 	.short	(.L_430 - .L_429)
.L_429:
        /*0038*/ 	.word	0x00000000


	//----- nvinfo : EIATTR_CBANK_PARAM_SIZE
	.align		4
.L_430:
        /*003c*/ 	.byte	0x03, 0x19
        /*003e*/ 	.short	0x0280


	//----- nvinfo : EIATTR_PARAM_CBANK
	.align		4
        /*0040*/ 	.byte	0x04, 0x0a
        /*0042*/ 	.short	(.L_432 - .L_431)
	.align		4
.L_431:
        /*0044*/ 	.word	index@(.nv.constant0._ZN5flash44flash_bwd_dq_dk_dv_loop_seqk_parallel_kernelI23Flash_bwd_kernel_traitsILi32ELi128ELi128ELi8ELi4ELi4ELi4ELb0ELb0EN7cutlass6half_tE19Flash_kernel_traitsILi32ELi128ELi128ELi8ES3_EELb1ELb1ELb0ELb0ELb0ELb1ELb0EEEvNS_16Flash_bwd_paramsE)
        /*0048*/ 	.short	0x0210
        /*004a*/ 	.short	0x0280


	//----- nvinfo : EIATTR_SW_WAR
	.align		4
.L_432:
        /*004c*/ 	.byte	0x04, 0x36
        /*004e*/ 	.short	(.L_434 - .L_433)
.L_433:
        /*0050*/ 	.word	0x00000008
.L_434:


//--------------------- .nv.info._ZN5flash44flash_bwd_dq_dk_dv_loop_seqk_parallel_kernelI23Flash_bwd_kernel_traitsILi32ELi128ELi128ELi8ELi4ELi4ELi4ELb0ELb0EN7cutlass6half_tE19Flash_kernel_traitsILi32ELi128ELi128ELi8ES3_EELb0ELb1ELb0ELb0ELb0ELb1ELb1EEEvNS_16Flash_bwd_paramsE --------------------------
	.section	.nv.info._ZN5flash44flash_bwd_dq_dk_dv_loop_seqk_parallel_kernelI23Flash_bwd_kernel_traitsILi32ELi128ELi128ELi8ELi4ELi4ELi4ELb0ELb0EN7cutlass6half_tE19Flash_kernel_traitsILi32ELi128ELi128ELi8ES3_EELb0ELb1ELb0ELb0ELb0ELb1ELb1EEEvNS_16Flash_bwd_paramsE,"",@"SHT_CUDA_INFO"
	.sectionflags	@""
	.align	4


	//----- nvinfo : EIATTR_CUDA_API_VERSION
	.align		4
        /*0000*/ 	.byte	0x04, 0x37
        /*0002*/ 	.short	(.L_436 - .L_435)
.L_435:
        /*0004*/ 	.word	0x00000082


	//----- nvinfo : EIATTR_KPARAM_INFO
	.align		4
.L_436:
        /*0008*/ 	.byte	0x04, 0x17
        /*000a*/ 	.short	(.L_438 - .L_437)
.L_437:
        /*000c*/ 	.word	0x00000000
        /*0010*/ 	.short	0x0000
        /*0012*/ 	.short	0x0000
        /*0014*/ 	.byte	0x00, 0xf0, 0x01, 0x0a


	//----- nvinfo : EIATTR_SPARSE_MMA_MASK
	.align		4
.L_438:
        /*0018*/ 	.byte	0x03, 0x50
        /*001a*/ 	.short	0x0000


	//----- nvinfo : EIATTR_MAXREG_COUNT
	.align		4
        /*001c*/ 	.byte	0x03, 0x1b
        /*001e*/ 	.short	0x00ff


	//----- nvinfo : EIATTR_NUM_BARRIERS
	.align		4
        /*0020*/ 	.byte	0x02, 0x4c
        /*0022*/ 	.byte	0x01
	.zero		1


	//----- nvinfo : EIATTR_ANNOTATIONS
	.align		4
        /*0024*/ 	.byte	0x04, 0x55
        /*0026*/ 	.short	(.L_440 - .L_439)


	//   ....[0]....
.L_439:
        /* <DEDUP_REMOVED lines=41> */


	//----- nvinfo : EIATTR_MERCURY_ISA_VERSION
	.align		4
.L_440:
        /*02a0*/ 	.byte	0x03, 0x5f
        /*02a2*/ 	.short	0x0101


	//----- nvinfo : EIATTR_EXIT_INSTR_OFFSETS
	.align		4
        /*02a4*/ 	.byte	0x04, 0x1c
        /*02a6*/ 	.short	(.L_442 - .L_441)


	//   ....[0]....
.L_441:
        /*02a8*/ 	.word	0x000000c0


	//   ....[1]....
        /*02ac*/ 	.word	0x00009b60


	//----- nvinfo : EIATTR_CRS_STACK_SIZE
	.align		4
.L_442:
        /*02b0*/ 	.byte	0x04, 0x1e
        /*02b2*/ 	.short	(.L_444 - .L_443)
.L_443:
        /*02b4*/ 	.word	0x00000000


	//----- nvinfo : EIATTR_CBANK_PARAM_SIZE
	.align		4
.L_444:
        /*02b8*/ 	.byte	0x03, 0x19
        /*02ba*/ 	.short	0x0280


	//----- nvinfo : EIATTR_PARAM_CBANK
	.align		4
        /*02bc*/ 	.byte	0x04, 0x0a
        /*02be*/ 	.short	(.L_446 - .L_445)
	.align		4
.L_445:
        /*02c0*/ 	.word	index@(.nv.constant0._ZN5flash44flash_bwd_dq_dk_dv_loop_seqk_parallel_kernelI23Flash_bwd_kernel_traitsILi32ELi128ELi128ELi8ELi4ELi4ELi4ELb0ELb0EN7cutlass6half_tE19Flash_kernel_traitsILi32ELi128ELi128ELi8ES3_EELb0ELb1ELb0ELb0ELb0ELb1ELb1EEEvNS_16Flash_bwd_paramsE)
        /*02c4*/ 	.short	0x0210
        /*02c6*/ 	.short	0x0280


	//----- nvinfo : EIATTR_SW_WAR
	.align		4
.L_446:
        /*02c8*/ 	.byte	0x04, 0x36
        /*02ca*/ 	.short	(.L_448 - .L_447)
.L_447:
        /*02cc*/ 	.word	0x00000008
.L_448:


//--------------------- .nv.info._ZN5flash44flash_bwd_dq_dk_dv_loop_seqk_parallel_kernelI23Flash_bwd_kernel_traitsILi32ELi128ELi128ELi8ELi4ELi4ELi4ELb0ELb0EN7cutlass6half_tE19Flash_kernel_traitsILi32ELi128ELi128ELi8ES3_EELb1ELb1ELb0ELb1ELb0ELb0ELb0EEEvNS_16Flash_bwd_paramsE --------------------------
	.section	.nv.info._ZN5flash44flash_bwd_dq_dk_dv_loop_seqk_parallel_kernelI23Flash_bwd_kernel_traitsILi32ELi128ELi128ELi8ELi4ELi4ELi4ELb0ELb0EN7cutlass6half_tE19Flash_kernel_traitsILi32ELi128ELi128ELi8ES3_EELb1ELb1ELb0ELb1ELb0ELb0ELb0EEEvNS_16Flash_bwd_paramsE,"",@"SHT_CUDA_INFO"
	.sectionflags	@""
	.align	4


	//----- nvinfo : EIATTR_CUDA_API_VERSION
	.align		4
        /*0000*/ 	.byte	0x04, 0x37
        /*0002*/ 	.short	(.L_450 - .L_449)
.L_449:
        /*0004*/ 	.word	0x00000082


	//----- nvinfo : EIATTR_KPARAM_INFO
	.align		4
.L_450:
        /*0008*/ 	.byte	0x04, 0x17
        /*000a*/ 	.short	(.L_452 - .L_451)
.L_451:
        /*000c*/ 	.word	0x00000000
        /*0010*/ 	.short	0x0000
        /*0012*/ 	.short	0x0000
        /*0014*/ 	.byte	0x00, 0xf0, 0x01, 0x0a


	//----- nvinfo : EIATTR_SPARSE_MMA_MASK
	.align		4
.L_452:
        /*0018*/ 	.byte	0x03, 0x50
        /*001a*/ 	.short	0x0000


	//----- nvinfo : EIATTR_MAXREG_COUNT
	.align		4
        /*001c*/ 	.byte	0x03, 0x1b
        /*001e*/ 	.short	0x00ff


	//----- nvinfo : EIATTR_NUM_BARRIERS
	.align		4
        /*0020*/ 	.byte	0x02, 0x4c
        /*0022*/ 	.byte	0x01
	.zero		1


	//----- nvinfo : EIATTR_ANNOTATIONS
	.align		4
        /*0024*/ 	.byte	0x04, 0x55
        /*0026*/ 	.short	(.L_454 - .L_453)


	//   ....[0]....
.L_453:
        /*0028*/ 	.word	0x00000001
        /*002c*/ 	.byte	0x90, 0x09, 0x00, 0x00, 0x01, 0x00, 0x00, 0x00, 0x10, 0x0a, 0x00, 0x00, 0x01, 0x00, 0x00, 0x00
        /*003c*/ 	.byte	0x40, 0x9d, 0x00, 0x00, 0x01, 0x00, 0x00, 0x00, 0x70, 0x9d, 0x00, 0x00


	//----- nvinfo : EIATTR_MERCURY_ISA_VERSION
	.align		4
.L_454:
        /*0048*/ 	.byte	0x03, 0x5f
        /*004a*/ 	.short	0x0101


	//----- nvinfo : EIATTR_EXIT_INSTR_OFFSETS
	.align		4
        /*004c*/ 	.byte	0x04, 0x1c
        /*004e*/ 	.short	(.L_456 - .L_455)


	//   ....[0]....
.L_455:
        /*0050*/ 	.word	0x000000a0


	//   ....[1]....
        /*0054*/ 	.word	0x0000aae0


	//----- nvinfo : EIATTR_CRS_STACK_SIZE
	.align		4
.L_456:
        /*0058*/ 	.byte	0x04, 0x1e
        /*005a*/ 	.short	(.L_458 - .L_457)
.L_457:
        /*005c*/ 	.word	0x00000000


	//----- nvinfo : EIATTR_CBANK_PARAM_SIZE
	.align		4
.L_458:
        /*0060*/ 	.byte	0x03, 0x19
        /*0062*/ 	.short	0x0280


	//----- nvinfo : EIATTR_PARAM_CBANK
	.align		4
        /*0064*/ 	.byte	0x04, 0x0a
        /*0066*/ 	.short	(.L_460 - .L_459)
	.align		4
.L_459:
        /*0068*/ 	.word	index@(.nv.constant0._ZN5flash44flash_bwd_dq_dk_dv_loop_seqk_parallel_kernelI23Flash_bwd_kernel_traitsILi32ELi128ELi128ELi8ELi4ELi4ELi4ELb0ELb0EN7cutlass6half_tE19Flash_kernel_traitsILi32ELi128ELi128ELi8ES3_EELb1ELb1ELb0ELb1ELb0ELb0ELb0EEEvNS_16Flash_bwd_paramsE)
        /*006c*/ 	.short	0x0210
        /*006e*/ 	.short	0x0280


	//----- nvinfo : EIATTR_SW_WAR
	.align		4
.L_460:
        /*0070*/ 	.byte	0x04, 0x36
        /*0072*/ 	.short	(.L_462 - .L_461)
.L_461:
        /*0074*/ 	.word	0x00000008
.L_462:


//--------------------- .nv.info._ZN5flash44flash_bwd_dq_dk_dv_loop_seqk_parallel_kernelI23Flash_bwd_kernel_traitsILi32ELi128ELi128ELi8ELi4ELi4ELi4ELb0ELb0EN7cutlass6half_tE19Flash_kernel_traitsILi32ELi128ELi128ELi8ES3_EELb0ELb1ELb0ELb1ELb0ELb0ELb1EEEvNS_16Flash_bwd_paramsE --------------------------
	.section	.nv.info._ZN5flash44flash_bwd_dq_dk_dv_loop_seqk_parallel_kernelI23Flash_bwd_kernel_traitsILi32ELi128ELi128ELi8ELi4ELi4ELi4ELb0ELb0EN7cutlass6half_tE19Flash_kernel_traitsILi32ELi128ELi128ELi8ES3_EELb0ELb1ELb0ELb1ELb0ELb0ELb1EEEvNS_16Flash_bwd_paramsE,"",@"SHT_CUDA_INFO"
	.sectionflags	@""
	.align	4


	//----- nvinfo : EIATTR_CUDA_API_VERSION
	.align		4
        /*0000*/ 	.byte	0x04, 0x37
        /*0002*/ 	.short	(.L_464 - .L_463)
.L_463:
        /*0004*/ 	.word	0x00000082


	//----- nvinfo : EIATTR_KPARAM_INFO
	.align		4
.L_464:
        /*0008*/ 	.byte	0x04, 0x17
        /*000a*/ 	.short	(.L_466 - .L_465)
.L_465:
        /*000c*/ 	.word	0x00000000
        /*0010*/ 	.short	0x0000
        /*0012*/ 	.short	0x0000
        /*0014*/ 	.byte	0x00, 0xf0, 0x01, 0x0a


	//----- nvinfo : EIATTR_SPARSE_MMA_MASK
	.align		4
.L_466:
        /*0018*/ 	.byte	0x03, 0x50
        /*001a*/ 	.short	0x0000


	//----- nvinfo : EIATTR_MAXREG_COUNT
	.align		4
        /*001c*/ 	.byte	0x03, 0x1b
        /*001e*/ 	.short	0x00ff


	//----- nvinfo : EIATTR_NUM_BARRIERS
	.align		4
        /*0020*/ 	.byte	0x02, 0x4c
        /*0022*/ 	.byte	0x01
	.zero		1


	//----- nvinfo : EIATTR_ANNOTATIONS
	.align		4
        /*0024*/ 	.byte	0x04, 0x55
        /*0026*/ 	.short	(.L_468 - .L_467)


	//   ....[0]....
.L_467:
        /* <DEDUP_REMOVED lines=79> */


	//----- nvinfo : EIATTR_MERCURY_ISA_VERSION
	.align		4
.L_468:
        /*0508*/ 	.byte	0x03, 0x5f
        /*050a*/ 	.short	0x0101


	//----- nvinfo : EIATTR_EXIT_INSTR_OFFSETS
	.align		4
        /*050c*/ 	.byte	0x04, 0x1c
        /*050e*/ 	.short	(.L_470 - .L_469)


	//   ....[0]....
.L_469:
        /*0510*/ 	.word	0x000000c0


	//   ....[1]....
        /*0514*/ 	.word	0x0000a900


	//----- nvinfo : EIATTR_CRS_STACK_SIZE
	.align		4
.L_470:
        /*0518*/ 	.byte	0x04, 0x1e
        /*051a*/ 	.short	(.L_472 - .L_471)
.L_471:
        /*051c*/ 	.word	0x00000000


	//----- nvinfo : EIATTR_CBANK_PARAM_SIZE
	.align		4
.L_472:
        /*0520*/ 	.byte	0x03, 0x19
        /*0522*/ 	.short	0x0280


	//----- nvinfo : EIATTR_PARAM_CBANK
	.align		4
        /*0524*/ 	.byte	0x04, 0x0a
        /*0526*/ 	.short	(.L_474 - .L_473)
	.align		4
.L_473:
        /*0528*/ 	.word	index@(.nv.constant0._ZN5flash44flash_bwd_dq_dk_dv_loop_seqk_parallel_kernelI23Flash_bwd_kernel_traitsILi32ELi128ELi128ELi8ELi4ELi4ELi4ELb0ELb0EN7cutlass6half_tE19Flash_kernel_traitsILi32ELi128ELi128ELi8ES3_EELb0ELb1ELb0ELb1ELb0ELb0ELb1EEEvNS_16Flash_bwd_paramsE)
        /*052c*/ 	.short	0x0210
        /*052e*/ 	.short	0x0280


	//----- nvinfo : EIATTR_SW_WAR
	.align		4
.L_474:
        /*0530*/ 	.byte	0x04, 0x36
        /*0532*/ 	.short	(.L_476 - .L_475)
.L_475:
        /*0534*/ 	.word	0x00000008
.L_476:


//--------------------- .nv.info._ZN5flash25flash_bwd_dot_do_o_kernelILb0E23Flash_bwd_kernel_traitsILi32ELi128ELi128ELi8ELi4ELi4ELi4ELb0ELb0EN7cutlass6half_tE19Flash_kernel_traitsILi32ELi128ELi128ELi8ES3_EEEEvNS_16Flash_bwd_paramsE --------------------------
	.section	.nv.info._ZN5flash25flash_bwd_dot_do_o_kernelILb0E23Flash_bwd_kernel_traitsILi32ELi128ELi128ELi8ELi4ELi4ELi4ELb0ELb0EN7cutlass6half_tE19Flash_kernel_traitsILi32ELi128ELi128ELi8ES3_EEEEvNS_16Flash_bwd_paramsE,"",@"SHT_CUDA_INFO"
	.sectionflags	@""
	.align	4


	//----- nvinfo : EIATTR_CUDA_API_VERSION
	.align		4
        /*0000*/ 	.byte	0x04, 0x37
        /*0002*/ 	.short	(.L_478 - .L_477)
.L_477:
        /*0004*/ 	.word	0x00000082


	//----- nvinfo : EIATTR_KPARAM_INFO
	.align		4
.L_478:
        /*0008*/ 	.byte	0x04, 0x17
        /*000a*/ 	.short	(.L_480 - .L_479)
.L_479:
        /*000c*/ 	.word	0x00000000
        /*0010*/ 	.short	0x0000
        /*0012*/ 	.short	0x0000
        /*0014*/ 	.byte	0x00, 0xf0, 0x01, 0x0a


	//----- nvinfo : EIATTR_SPARSE_MMA_MASK
	.align		4
.L_480:
        /*0018*/ 	.byte	0x03, 0x50
        /*001a*/ 	.short	0x0000


	//----- nvinfo : EIATTR_MAXREG_COUNT
	.align		4
        /*001c*/ 	.byte	0x03, 0x1b
        /*001e*/ 	.short	0x00ff


	//----- nvinfo : EIATTR_MERCURY_ISA_VERSION
	.align		4
        /*0020*/ 	.byte	0x03, 0x5f
        /*0022*/ 	.short	0x0101


	//----- nvinfo : EIATTR_COOP_GROUP_MASK_REGIDS
	.align		4
        /*0024*/ 	.byte	0x04, 0x29
        /*0026*/ 	.short	(.L_482 - .L_481)


	//   ....[0]....
.L_481:
        /*0028*/ 	.word	0xffffffff


	//   ....[1]....
        /*002c*/ 	.word	0xffffffff


	//   ....[2]....
        /*0030*/ 	.word	0xffffffff


	//   ....[3]....
        /*0034*/ 	.word	0xffffffff


	//----- nvinfo : EIATTR_COOP_GROUP_INSTR_OFFSETS
	.align		4
.L_482:
        /*0038*/ 	.byte	0x04, 0x28
        /*003a*/ 	.short	(.L_484 - .L_483)


	//   ....[0]....
.L_483:
        /*003c*/ 	.word	0x00000bc0


	//   ....[1]....
        /*0040*/ 	.word	0x00000be0


	//   ....[2]....
        /*0044*/ 	.word	0x00000c00


	//   ....[3]....
        /*0048*/ 	.word	0x00000c20


	//----- nvinfo : EIATTR_EXIT_INSTR_OFFSETS
	.align		4
.L_484:
        /*004c*/ 	.byte	0x04, 0x1c
        /*004e*/ 	.short	(.L_486 - .L_485)


	//   ....[0]....
.L_485:
        /*0050*/ 	.word	0x00000100


	//   ....[1]....
        /*0054*/ 	.word	0x00000d00


	//   ....[2]....
        /*0058*/ 	.word	0x00000d20


	//----- nvinfo : EIATTR_CBANK_PARAM_SIZE
	.align		4
.L_486:
        /*005c*/ 	.byte	0x03, 0x19
        /*005e*/ 	.short	0x0280


	//----- nvinfo : EIATTR_PARAM_CBANK
	.align		4
        /*0060*/ 	.byte	0x04, 0x0a
        /*0062*/ 	.short	(.L_488 - .L_487)
	.align		4
.L_487:
        /*0064*/ 	.word	index@(.nv.constant0._ZN5flash25flash_bwd_dot_do_o_kernelILb0E23Flash_bwd_kernel_traitsILi32ELi128ELi128ELi8ELi4ELi4ELi4ELb0ELb0EN7cutlass6half_tE19Flash_kernel_traitsILi32ELi128ELi128ELi8ES3_EEEEvNS_16Flash_bwd_paramsE)
        /*0068*/ 	.short	0x0210
        /*006a*/ 	.short	0x0280


	//----- nvinfo : EIATTR_SW_WAR
	.align		4
.L_488:
        /*006c*/ 	.byte	0x04, 0x36
        /*006e*/ 	.short	(.L_490 - .L_489)
.L_489:
        /*0070*/ 	.word	0x00000008
.L_490:


//--------------------- .nv.info._ZN5flash25flash_bwd_dot_do_o_kernelILb1E23Flash_bwd_kernel_traitsILi32ELi128ELi128ELi8ELi4ELi4ELi4ELb0ELb0EN7cutlass6half_tE19Flash_kernel_traitsILi32ELi128ELi128ELi8ES3_EEEEvNS_16Flash_bwd_paramsE --------------------------
	.section	.nv.info._ZN5flash25flash_bwd_dot_do_o_kernelILb1E23Flash_bwd_kernel_traitsILi32ELi128ELi128ELi8ELi4ELi4ELi4ELb0ELb0EN7cutlass6half_tE19Flash_kernel_traitsILi32ELi128ELi128ELi8ES3_EEEEvNS_16Flash_bwd_paramsE,"",@"SHT_CUDA_INFO"
	.sectionflags	@""
	.align	4


	//----- nvinfo : EIATTR_CUDA_API_VERSION
	.align		4
        /*0000*/ 	.byte	0x04, 0x37
        /*0002*/ 	.short	(.L_492 - .L_491)
.L_491:
        /*0004*/ 	.word	0x00000082


	//----- nvinfo : EIATTR_KPARAM_INFO
	.align		4
.L_492:
        /*0008*/ 	.byte	0x04, 0x17
        /*000a*/ 	.short	(.L_494 - .L_493)
.L_493:
        /*000c*/ 	.word	0x00000000
        /*0010*/ 	.short	0x0000
        /*0012*/ 	.short	0x0000
        /*0014*/ 	.byte	0x00, 0xf0, 0x01, 0x0a


	//----- nvinfo : EIATTR_SPARSE_MMA_MASK
	.align		4
.L_494:
        /*0018*/ 	.byte	0x03, 0x50
        /*001a*/ 	.short	0x0000


	//----- nvinfo : EIATTR_MAXREG_COUNT
	.align		4
        /*001c*/ 	.byte	0x03, 0x1b
        /*001e*/ 	.short	0x00ff


	//----- nvinfo : EIATTR_MERCURY_ISA_VERSION
	.align		4
        /*0020*/ 	.byte	0x03, 0x5f
        /*0022*/ 	.short	0x0101


	//----- nvinfo : EIATTR_COOP_GROUP_MASK_REGIDS
	.align		4
        /*0024*/ 	.byte	0x04, 0x29
        /*0026*/ 	.short	(.L_496 - .L_495)


	//   ....[0]....
.L_495:
        /*0028*/ 	.word	0xffffffff


	//   ....[1]....
        /*002c*/ 	.word	0xffffffff


	//   ....[2]....
        /*0030*/ 	.word	0xffffffff


	//   ....[3]....
        /*0034*/ 	.word	0xffffffff


	//----- nvinfo : EIATTR_COOP_GROUP_INSTR_OFFSETS
	.align		4
.L_496:
        /*0038*/ 	.byte	0x04, 0x28
        /*003a*/ 	.short	(.L_498 - .L_497)


	//   ....[0]....
.L_497:
        /*003c*/ 	.word	0x00000e00


	//   ....[1]....
        /*0040*/ 	.word	0x00000e10


	//   ....[2]....
        /*0044*/ 	.word	0x00000e80


	//   ....[3]....
        /*0048*/ 	.word	0x00000ea0


	//----- nvinfo : EIATTR_EXIT_INSTR_OFFSETS
	.align		4
.L_498:
        /*004c*/ 	.byte	0x04, 0x1c
        /*004e*/ 	.short	(.L_500 - .L_499)


	//   ....[0]....
.L_499:
        /*0050*/ 	.word	0x00000100


	//   ....[1]....
        /*0054*/ 	.word	0x00001050


	//----- nvinfo : EIATTR_CBANK_PARAM_SIZE
	.align		4
.L_500:
        /*0058*/ 	.byte	0x03, 0x19
        /*005a*/ 	.short	0x0280


	//----- nvinfo : EIATTR_PARAM_CBANK
	.align		4
        /*005c*/ 	.byte	0x04, 0x0a
        /*005e*/ 	.short	(.L_502 - .L_501)
	.align		4
.L_501:
        /*0060*/ 	.word	index@(.nv.constant0._ZN5flash25flash_bwd_dot_do_o_kernelILb1E23Flash_bwd_kernel_traitsILi32ELi128ELi128ELi8ELi4ELi4ELi4ELb0ELb0EN7cutlass6half_tE19Flash_kernel_traitsILi32ELi128ELi128ELi8ES3_EEEEvNS_16Flash_bwd_paramsE)
        /*0064*/ 	.short	0x0210
        /*0066*/ 	.short	0x0280


	//----- nvinfo : EIATTR_SW_WAR
	.align		4
.L_502:
        /*0068*/ 	.byte	0x04, 0x36
        /*006a*/ 	.short	(.L_504 - .L_503)
.L_503:
        /*006c*/ 	.word	0x00000008
.L_504:


//--------------------- .nv.callgraph             --------------------------
	.section	.nv.callgraph,"",@"SHT_CUDA_CALLGRAPH"
	.align	4
	.sectionentsize	8
	.align		4
        /*0000*/ 	.word	0x00000000
	.align		4
        /*0004*/ 	.word	0xffffffff
	.align		4
        /*0008*/ 	.word	0x00000000
	.align		4
        /*000c*/ 	.word	0xfffffffe
	.align		4
        /*0010*/ 	.word	0x00000000
	.align		4
        /*0014*/ 	.word	0xfffffffd
	.align		4
        /*0018*/ 	.word	0x00000000
	.align		4
        /*001c*/ 	.word	0xfffffffc


//--------------------- .nv.constant4             --------------------------
	.section	.nv.constant4,"a",@progbits
	.align	8
	.align		8
.nv.constant4:
        /*0000*/ 	.dword	_ZN72_INTERNAL_e66dc272_36_flash_bwd_hdim32_fp16_causal_sm80_cu_d53ad458_30444cuda3std3__45__cpo5beginE
	.align		8
        /*0008*/ 	.dword	_ZN72_INTERNAL_e66dc272_36_flash_bwd_hdim32_fp16_causal_sm80_cu_d53ad458_30444cuda3std3__45__cpo3endE
	.align		8
        /*0010*/ 	.dword	_ZN72_INTERNAL_e66dc272_36_flash_bwd_hdim32_fp16_causal_sm80_cu_d53ad458_30444cuda3std3__45__cpo6cbeginE
	.align		8
        /*0018*/ 	.dword	_ZN72_INTERNAL_e66dc272_36_flash_bwd_hdim32_fp16_causal_sm80_cu_d53ad458_30444cuda3std3__45__cpo4cendE
	.align		8
        /*0020*/ 	.dword	_ZN72_INTERNAL_e66dc272_36_flash_bwd_hdim32_fp16_causal_sm80_cu_d53ad458_30444cuda3std3__474_GLOBAL__N__e66dc272_36_flash_bwd_hdim32_fp16_causal_sm80_cu_d53ad458_30446ignoreE
	.align		8
        /*0028*/ 	.dword	_ZN72_INTERNAL_e66dc272_36_flash_bwd_hdim32_fp16_causal_sm80_cu_d53ad458_30444cuda3std3__419piecewise_constructE
	.align		8
        /*0030*/ 	.dword	_ZN72_INTERNAL_e66dc272_36_flash_bwd_hdim32_fp16_causal_sm80_cu_d53ad458_30444cuda3std3__48in_placeE
	.align		8
        /*0038*/ 	.dword	_ZN72_INTERNAL_e66dc272_36_flash_bwd_hdim32_fp16_causal_sm80_cu_d53ad458_30444cuda3std6ranges3__45__cpo4swapE
	.align		8
        /*0040*/ 	.dword	_ZN72_INTERNAL_e66dc272_36_flash_bwd_hdim32_fp16_causal_sm80_cu_d53ad458_30444cuda3std6ranges3__45__cpo9iter_moveE
	.align		8
        /*0048*/ 	.dword	_ZN72_INTERNAL_e66dc272_36_flash_bwd_hdim32_fp16_causal_sm80_cu_d53ad458_30444cute7productE
	.align		8
        /*0050*/ 	.dword	_ZN72_INTERNAL_e66dc272_36_flash_bwd_hdim32_fp16_causal_sm80_cu_d53ad458_30444cute1_E


//--------------------- .text._ZN5flash44flash_bwd_dq_dk_dv_loop_seqk_parallel_kernelI23Flash_bwd_kernel_traitsILi32ELi128ELi128ELi8ELi4ELi4ELi4ELb1ELb0EN7cutlass6half_tE19Flash_kernel_traitsILi32ELi128ELi128ELi8ES3_EELb0ELb1ELb0ELb0ELb0ELb0ELb0EEEvNS_16Flash_bwd_paramsE --------------------------
	.section	.text._ZN5flash44flash_bwd_dq_dk_dv_loop_seqk_parallel_kernelI23Flash_bwd_kernel_traitsILi32ELi128ELi128ELi8ELi4ELi4ELi4ELb1ELb0EN7cutlass6half_tE19Flash_kernel_traitsILi32ELi128ELi128ELi8ES3_EELb0ELb1ELb0ELb0ELb0ELb0ELb0EEEvNS_16Flash_bwd_paramsE,"ax",@progbits
	.align	128
        .global         _ZN5flash44flash_bwd_dq_dk_dv_loop_seqk_parallel_kernelI23Flash_bwd_kernel_traitsILi32ELi128ELi128ELi8ELi4ELi4ELi4ELb1ELb0EN7cutlass6half_tE19Flash_kernel_traitsILi32ELi128ELi128ELi8ES3_EELb0ELb1ELb0ELb0ELb0ELb0ELb0EEEvNS_16Flash_bwd_paramsE
        .type           _ZN5flash44flash_bwd_dq_dk_dv_loop_seqk_parallel_kernelI23Flash_bwd_kernel_traitsILi32ELi128ELi128ELi8ELi4ELi4ELi4ELb1ELb0EN7cutlass6half_tE19Flash_kernel_traitsILi32ELi128ELi128ELi8ES3_EELb0ELb1ELb0ELb0ELb0ELb0ELb0EEEvNS_16Flash_bwd_paramsE,@function
        .size           _ZN5flash44flash_bwd_dq_dk_dv_loop_seqk_parallel_kernelI23Flash_bwd_kernel_traitsILi32ELi128ELi128ELi8ELi4ELi4ELi4ELb1ELb0EN7cutlass6half_tE19Flash_kernel_traitsILi32ELi128ELi128ELi8ES3_EELb0ELb1ELb0ELb0ELb0ELb0ELb0EEEvNS_16Flash_bwd_paramsE,(.L_x_688 - _ZN5flash44flash_bwd_dq_dk_dv_loop_seqk_parallel_kernelI23Flash_bwd_kernel_traitsILi32ELi128ELi128ELi8ELi4ELi4ELi4ELb1ELb0EN7cutlass6half_tE19Flash_kernel_traitsILi32ELi128ELi128ELi8ES3_EELb0ELb1ELb0ELb0ELb0ELb0ELb0EEEvNS_16Flash_bwd_paramsE)
        .other          _ZN5flash44flash_bwd_dq_dk_dv_loop_seqk_parallel_kernelI23Flash_bwd_kernel_traitsILi32ELi128ELi128ELi8ELi4ELi4ELi4ELb1ELb0EN7cutlass6half_tE19Flash_kernel_traitsILi32ELi128ELi128ELi8ES3_EELb0ELb1ELb0ELb0ELb0ELb0ELb0EEEvNS_16Flash_bwd_paramsE,@"STO_CUDA_ENTRY STV_DEFAULT"
_ZN5flash44flash_bwd_dq_dk_dv_loop_seqk_parallel_kernelI23Flash_bwd_kernel_traitsILi32ELi128ELi128ELi8ELi4ELi4ELi4ELb1ELb0EN7cutlass6half_tE19Flash_kernel_traitsILi32ELi128ELi128ELi8ES3_EELb0ELb1ELb0ELb0ELb0ELb0ELb0EEEvNS_16Flash_bwd_paramsE:
.text._ZN5flash44flash_bwd_dq_dk_dv_loop_seqk_parallel_kernelI23Flash_bwd_kernel_traitsILi32ELi128ELi128ELi8ELi4ELi4ELi4ELb1ELb0EN7cutlass6half_tE19Flash_kernel_traitsILi32ELi128ELi128ELi8ES3_EELb0ELb1ELb0ELb0ELb0ELb0ELb0EEEvNS_16Flash_bwd_paramsE:
[----:B------:R-:W1:Y:S08]  /*0000*/  LDC R1, c[0x0][0x28] ;  /* 0x00000a00ff017b82 */ /* 0x000e700000000800 */
[----:B------:R-:W2:Y:S01]  /*0010*/  S2UR UR16, SR_CTAID.X ;  /* 0x00000000001079c3 */ /* 0x000ea20000002500 */
[----:B------:R-:W-:Y:S01]  /*0020*/  ULDC UR4, c[0x0][0x2c8] ;  /* 0x0000b20000047ab9 */ /* 0x000fe20000000800 */
[----:B-1----:R-:W-:Y:S01]  /*0030*/  IADD3 R1, R1, -0x8, RZ ;  /* 0xfffffff801017810 */ /* 0x002fe20007ffe0ff */
[----:B------:R-:W-:-:S04]  /*0040*/  UIADD3 UR5, UR4, 0x7f, URZ ;  /* 0x0000007f04057890 */ /* 0x000fc8000fffe03f */
[----:B------:R-:W-:-:S04]  /*0050*/  USHF.R.S32.HI UR4, URZ, 0x1f, UR5 ;  /* 0x0000001f3f047899 */ /* 0x000fc80008011405 */
[----:B------:R-:W-:-:S04]  /*0060*/  ULEA.HI UR4, UR4, UR5, URZ, 0x7 ;  /* 0x0000000504047291 */ /* 0x000fc8000f8f383f */
[----:B------:R-:W-:-:S04]  /*0070*/  USHF.R.S32.HI UR4, URZ, 0x7, UR4 ;  /* 0x000000073f047899 */ /* 0x000fc80008011404 */
[----:B--2---:R-:W-:-:S06]  /*0080*/  UISETP.GE.AND UP0, UPT, UR16, UR4, UPT ;  /* 0x000000041000728c */ /* 0x004fcc000bf06270 */
[----:B------:R-:W-:-:S13]  /*0090*/  PLOP3.LUT P0, PT, PT, PT, UP0, 0x80, 0x0 ;  /* 0x000000000000781c */ /* 0x000fda0003f0f008 */
[----:B------:R-:W-:Y:S05]  /*00a0*/  @P0 EXIT ;  /* 0x000000000000094d */ /* 0x000fea0003800000 */
[----:B------:R-:W1:Y:S01]  /*00b0*/  S2R R19, SR_TID.X ;  /* 0x0000000000137919 */ /* 0x000e620000002100 */
[----:B------:R-:W2:Y:S01]  /*00c0*/  S2UR UR48, SR_CTAID.Y ;  /* 0x00000000003079c3 */ /* 0x000ea20000002600 */
[----:B------:R-:W-:Y:S01]  /*00d0*/  UMOV UR5, 0x400 ;  /* 0x0000040000057882 */ /* 0x000fe20000000000 */
[----:B------:R-:W-:Y:S01]  /*00e0*/  IMAD.MOV.U32 R204, RZ, RZ, -0x10 ;  /* 0xfffffff0ffcc7424 */ /* 0x000fe200078e00ff */
[----:B------:R-:W-:Y:S01]  /*00f0*/  ULDC.64 UR8, c[0x0][0x208] ;  /* 0x0000820000087ab9 */ /* 0x000fe20000000a00 */
[----:B------:R-:W-:Y:S01]  /*0100*/  IMAD.MOV.U32 R155, RZ, RZ, 0x20 ;  /* 0x00000020ff9b7424 */ /* 0x000fe200078e00ff */
[----:B------:R-:W-:Y:S01]  /*0110*/  UMOV UR60, 0xffffe000 ;  /* 0xffffe000003c7882 */ /* 0x000fe20000000000 */
[----:B------:R-:W-:Y:S02]  /*0120*/  IMAD.MOV.U32 R152, RZ, RZ, 0x40 ;  /* 0x00000040ff987424 */ /* 0x000fe400078e00ff */
[----:B------:R-:W-:Y:S08]  /*0130*/  S2UR UR57, SR_CTAID.Z ;  /* 0x00000000003979c3 */ /* 0x000ff00000002700 */
[----:B------:R-:W3:Y:S01]  /*0140*/  S2UR UR4, SR_CgaCtaId ;  /* 0x00000000000479c3 */ /* 0x000ee20000008800 */
[----:B--2---:R-:W-:Y:S01]  /*0150*/  USHF.L.U32 UR6, UR48, 0x7, URZ ;  /* 0x0000000730067899 */ /* 0x004fe2000800063f */
[----:B-1----:R-:W-:Y:S01]  /*0160*/  SHF.R.S32.HI R10, RZ, 0x1f, R19 ;  /* 0x0000001fff0a7819 */ /* 0x002fe20000011413 */
[----:B------:R-:W-:-:S03]  /*0170*/  IMAD.SHL.U32 R250, R19, 0x2, RZ ;  /* 0x0000000213fa7824 */ /* 0x000fc600078e00ff */
[CC--:B------:R-:W-:Y:S02]  /*0180*/  LEA.HI R8, R10.reuse, R19.reuse, RZ, 0x5 ;  /* 0x000000130a087211 */ /* 0x0c0fe400078f28ff */
[-C--:B------:R-:W-:Y:S02]  /*0190*/  LEA.HI R11, R10, R19.reuse, RZ, 0x4 ;  /* 0x000000130a0b7211 */ /* 0x080fe400078f20ff */
[----:B------:R-:W-:Y:S01]  /*01a0*/  LOP3.LUT R0, R8, 0xffffffe0, RZ, 0xc0, !PT ;  /* 0xffffffe008007812 */ /* 0x000fe200078ec0ff */
[----:B---3--:R-:W-:Y:S01]  /*01b0*/  ULEA UR4, UR4, UR5, 0x18 ;  /* 0x0000000504047291 */ /* 0x008fe2000f8ec03f */
[----:B------:R-:W-:Y:S01]  /*01c0*/  SHF.R.S32.HI R7, RZ, 0x4, R11 ;  /* 0x00000004ff077819 */ /* 0x000fe2000001140b */
[----:B------:R-:W-:Y:S01]  /*01d0*/  USHF.R.S32.HI UR5, URZ, 0x1f, UR57 ;  /* 0x0000001f3f057899 */ /* 0x000fe20008011439 */
[----:B------:R-:W-:Y:S01]  /*01e0*/  LEA.HI R6, R10, R19, RZ, 0x2 ;  /* 0x000000130a067211 */ /* 0x000fe200078f10ff */
[----:B------:R-:W-:Y:S01]  /*01f0*/  IMAD.IADD R0, R19, 0x1, -R0 ;  /* 0x0000000113007824 */ /* 0x000fe200078e0a00 */
[----:B------:R-:W-:-:S02]  /*0200*/  LEA.HI R5, R11, R7, RZ, 0x1 ;  /* 0x000000070b057211 */ /* 0x000fc400078f08ff */
[----:B------:R-:W-:Y:S02]  /*0210*/  SHF.R.S32.HI R9, RZ, 0x2, R6 ;  /* 0x00000002ff097819 */ /* 0x000fe40000011406 */
[----:B------:R-:W-:Y:S02]  /*0220*/  SHF.R.S32.HI R2, RZ, 0x1f, R0 ;  /* 0x0000001fff027819 */ /* 0x000fe40000011400 */
[----:B------:R-:W-:Y:S02]  /*0230*/  SHF.R.S32.HI R4, RZ, 0x1f, R6 ;  /* 0x0000001fff047819 */ /* 0x000fe40000011406 */
[----:B------:R-:W-:Y:S02]  /*0240*/  LEA.HI R251, R2, R0, RZ, 0x2 ;  /* 0x0000000002fb7211 */ /* 0x000fe400078f10ff */
[----:B------:R-:W-:Y:S02]  /*0250*/  LOP3.LUT R0, R5, 0xfffffffe, RZ, 0xc0, !PT ;  /* 0xfffffffe05007812 */ /* 0x000fe400078ec0ff */
[----:B------:R-:W-:-:S02]  /*0260*/  SHF.R.S32.HI R3, RZ, 0x5, R8 ;  /* 0x00000005ff037819 */ /* 0x000fc40000011408 */
[----:B------:R-:W-:Y:S01]  /*0270*/  SHF.R.S32.HI R2, RZ, 0x1f, R8 ;  /* 0x0000001fff027819 */ /* 0x000fe20000011408 */
[----:B------:R-:W-:Y:S01]  /*0280*/  IMAD.IADD R16, R7, 0x1, -R0 ;  /* 0x0000000107107824 */ /* 0x000fe200078e0a00 */
[-C--:B------:R-:W-:Y:S02]  /*0290*/  LEA.HI R5, R6, R9.reuse, RZ, 0x1 ;  /* 0x0000000906057211 */ /* 0x080fe400078f08ff */
[----:B------:R-:W-:Y:S02]  /*02a0*/  LEA.HI R4, R4, R9, RZ, 0x3 ;  /* 0x0000000904047211 */ /* 0x000fe400078f18ff */
[----:B------:R-:W-:Y:S02]  /*02b0*/  LEA.HI R0, R2, R3, RZ, 0x2 ;  /* 0x0000000302007211 */ /* 0x000fe400078f10ff */
[----:B------:R-:W-:Y:S02]  /*02c0*/  LOP3.LUT R2, R5, 0x7fffffe, RZ, 0xc0, !PT ;  /* 0x07fffffe05027812 */ /* 0x000fe400078ec0ff */
[----:B------:R-:W-:-:S02]  /*02d0*/  LOP3.LUT R4, R4, 0xfffffff8, RZ, 0xc0, !PT ;  /* 0xfffffff804047812 */ /* 0x000fc400078ec0ff */
[-C--:B------:R-:W-:Y:S01]  /*02e0*/  LEA.HI R20, R10, R19.reuse, RZ, 0x3 ;  /* 0x000000130a147211 */ /* 0x080fe200078f18ff */
[C---:B------:R-:W-:Y:S01]  /*02f0*/  IMAD.IADD R2, R9.reuse, 0x1, -R2 ;  /* 0x0000000109027824 */ /* 0x040fe200078e0a02 */
[----:B------:R-:W-:Y:S01]  /*0300*/  LOP3.LUT R5, R0, 0xfffffffc, RZ, 0xc0, !PT ;  /* 0xfffffffc00057812 */ /* 0x000fe200078ec0ff */
[----:B------:R-:W-:Y:S01]  /*0310*/  IMAD.IADD R0, R9, 0x1, -R4 ;  /* 0x0000000109007824 */ /* 0x000fe200078e0a04 */
[----:B------:R-:W-:Y:S01]  /*0320*/  LOP3.LUT R4, R6, 0xfffffffc, RZ, 0xc0, !PT ;  /* 0xfffffffc06047812 */ /* 0x000fe200078ec0ff */
[C---:B------:R-:W-:Y:S01]  /*0330*/  IMAD R249, R3.reuse, 0x8, R2 ;  /* 0x0000000803f97824 */ /* 0x040fe200078e0202 */
[----:B------:R-:W-:Y:S01]  /*0340*/  SHF.R.S32.HI R6, RZ, 0x3, R20 ;  /* 0x00000003ff067819 */ /* 0x000fe20000011414 */
[----:B------:R-:W-:Y:S01]  /*0350*/  IMAD.IADD R161, R3, 0x1, -R5 ;  /* 0x0000000103a17824 */ /* 0x000fe200078e0a05 */
[----:B------:R-:W-:Y:S01]  /*0360*/  LOP3.LUT R3, R20, 0xfffffff8, RZ, 0xc0, !PT ;  /* 0xfffffff814037812 */ /* 0x000fe200078ec0ff */
[C---:B------:R-:W-:Y:S01]  /*0370*/  IMAD.IADD R13, R19.reuse, 0x1, -R4 ;  /* 0x00000001130d7824 */ /* 0x040fe200078e0a04 */
[----:B------:R-:W-:Y:S01]  /*0380*/  LEA.HI R10, R10, R19, RZ, 0x7 ;  /* 0x000000130a0a7211 */ /* 0x000fe200078f38ff */
[----:B------:R-:W-:Y:S01]  /*0390*/  IMAD.SHL.U32 R2, R6, 0x40, RZ ;  /* 0x0000004006027824 */ /* 0x000fe200078e00ff */
[----:B------:R-:W-:Y:S01]  /*03a0*/  LOP3.LUT P5, RZ, R0, 0x2, RZ, 0xc0, !PT ;  /* 0x0000000200ff7812 */ /* 0x000fe200078ac0ff */
[----:B------:R-:W-:Y:S01]  /*03b0*/  IMAD.IADD R4, R19, 0x1, -R3 ;  /* 0x0000000113047824 */ /* 0x000fe200078e0a03 */
[----:B------:R-:W-:Y:S01]  /*03c0*/  LOP3.LUT R3, R11, 0xfffffff0, RZ, 0xc0, !PT ;  /* 0xfffffff00b037812 */ /* 0x000fe200078ec0ff */
[----:B------:R-:W-:Y:S01]  /*03d0*/  IMAD.SHL.U32 R234, R13, 0x8, RZ ;  /* 0x000000080dea7824 */ /* 0x000fe200078e00ff */
[----:B------:R-:W-:-:S02]  /*03e0*/  LOP3.LUT R2, R2, 0xc0, RZ, 0xc0, !PT ;  /* 0x000000c002027812 */ /* 0x000fc400078ec0ff */
[----:B------:R-:W-:Y:S02]  /*03f0*/  LEA.HI R12, R4, R4, RZ, 0x1 ;  /* 0x00000004040c7211 */ /* 0x000fe400078f08ff */
[----:B------:R-:W-:Y:S02]  /*0400*/  SHF.R.U32.HI R7, RZ, 0x3, R2 ;  /* 0x00000003ff077819 */ /* 0x000fe40000011602 */
[----:B------:R-:W-:Y:S01]  /*0410*/  LOP3.LUT R6, R2, 0x18, R234, 0xf8, !PT ;  /* 0x0000001802067812 */ /* 0x000fe200078ef8ea */
[----:B------:R-:W-:Y:S01]  /*0420*/  IMAD.IADD R2, R19, 0x1, -R3 ;  /* 0x0000000113027824 */ /* 0x000fe200078e0a03 */
[----:B------:R-:W-:Y:S02]  /*0430*/  LOP3.LUT R5, R12, 0x3fffffe, RZ, 0xc0, !PT ;  /* 0x03fffffe0c057812 */ /* 0x000fe400078ec0ff */
[----:B------:R-:W-:Y:S02]  /*0440*/  SHF.R.S32.HI R10, RZ, 0x7, R10 ;  /* 0x00000007ff0a7819 */ /* 0x000fe4000001140a */
[----:B------:R-:W-:-:S02]  /*0450*/  SHF.R.S32.HI R11, RZ, 0x1f, R2 ;  /* 0x0000001fff0b7819 */ /* 0x000fc40000011402 */
[----:B------:R-:W-:Y:S01]  /*0460*/  LOP3.LUT R9, R6, R7, RZ, 0x3c, !PT ;  /* 0x0000000706097212 */ /* 0x000fe200078e3cff */
[----:B------:R-:W-:Y:S01]  /*0470*/  IMAD.IADD R7, R4, 0x1, -R5 ;  /* 0x0000000104077824 */ /* 0x000fe200078e0a05 */
[-C--:B------:R-:W-:Y:S01]  /*0480*/  LEA.HI R3, R2, R2.reuse, RZ, 0x1 ;  /* 0x0000000202037211 */ /* 0x080fe200078f08ff */
[----:B------:R-:W-:Y:S01]  /*0490*/  IMAD R6, R10, 0x8, R16 ;  /* 0x000000080a067824 */ /* 0x000fe200078e0210 */
[----:B------:R-:W-:Y:S01]  /*04a0*/  LEA.HI R11, R11, R2, RZ, 0x3 ;  /* 0x000000020b0b7211 */ /* 0x000fe200078f18ff */
[----:B------:R-:W-:Y:S01]  /*04b0*/  IMAD.U32 R249, R249, 0x20, R9 ;  /* 0x00000020f9f97824 */ /* 0x000fe200078e0009 */
[----:B------:R-:W-:Y:S01]  /*04c0*/  SHF.R.S32.HI R5, RZ, 0x1, R3 ;  /* 0x00000001ff057819 */ /* 0x000fe20000011403 */
[----:B------:R-:W-:Y:S01]  /*04d0*/  IMAD R18, R6, 0x8, R7 ;  /* 0x0000000806127824 */ /* 0x000fe200078e0207 */
[----:B------:R-:W-:Y:S01]  /*04e0*/  SHF.R.S32.HI R8, RZ, 0x1f, R3 ;  /* 0x0000001fff087819 */ /* 0x000fe20000011403 */
[----:B------:R-:W-:Y:S01]  /*04f0*/  IMAD.SHL.U32 R4, R4, 0x40, RZ ;  /* 0x0000004004047824 */ /* 0x000fe200078e00ff */
[----:B------:R-:W-:-:S02]  /*0500*/  LOP3.LUT R7, R3, 0x7fffffe, RZ, 0xc0, !PT ;  /* 0x07fffffe03077812 */ /* 0x000fc400078ec0ff */
[----:B------:R-:W-:Y:S02]  /*0510*/  LOP3.LUT R3, R11, 0xfffffff8, RZ, 0xc0, !PT ;  /* 0xfffffff80b037812 */ /* 0x000fe400078ec0ff */
[----:B------:R-:W-:Y:S01]  /*0520*/  LEA.HI R9, R0, R0, RZ, 0x1 ;  /* 0x0000000000097211 */ /* 0x000fe200078f08ff */
[----:B------:R-:W-:Y:S01]  /*0530*/  IMAD.IADD R17, R2, 0x1, -R7 ;  /* 0x0000000102117824 */ /* 0x000fe200078e0a07 */
[----:B------:R-:W-:Y:S01]  /*0540*/  LEA.HI R8, R8, R5, RZ, 0x2 ;  /* 0x0000000508087211 */ /* 0x000fe200078f10ff */
[----:B------:R-:W-:Y:S01]  /*0550*/  IMAD.IADD R15, R2, 0x1, -R3 ;  /* 0x00000001020f7824 */ /* 0x000fe200078e0a03 */
[----:B------:R-:W-:Y:S01]  /*0560*/  LOP3.LUT R3, R9, 0x3fffffe, RZ, 0xc0, !PT ;  /* 0x03fffffe09037812 */ /* 0x000fe200078ec0ff */
[----:B------:R-:W-:Y:S01]  /*0570*/  IMAD.SHL.U32 R7, R13, 0x2, RZ ;  /* 0x000000020d077824 */ /* 0x000fe200078e00ff */
[----:B------:R-:W-:Y:S02]  /*0580*/  SHF.R.S32.HI R2, RZ, 0x1, R12 ;  /* 0x00000001ff027819 */ /* 0x000fe4000001140c */
[----:B------:R-:W-:Y:S01]  /*0590*/  LOP3.LUT R8, R8, 0xfffffffc, RZ, 0xc0, !PT ;  /* 0xfffffffc08087812 */ /* 0x000fe200078ec0ff */
[C---:B------:R-:W-:Y:S01]  /*05a0*/  IMAD.IADD R12, R0.reuse, 0x1, -R3 ;  /* 0x00000001000c7824 */ /* 0x040fe200078e0a03 */
[C---:B------:R-:W-:Y:S01]  /*05b0*/  LOP3.LUT R6, R0.reuse, 0x1, RZ, 0xc0, !PT ;  /* 0x0000000100067812 */ /* 0x040fe200078ec0ff */
[C---:B------:R-:W-:Y:S01]  /*05c0*/  IMAD.SHL.U32 R3, R0.reuse, 0x40, RZ ;  /* 0x0000004000037824 */ /* 0x040fe200078e00ff */
[----:B------:R-:W-:Y:S01]  /*05d0*/  LOP3.LUT P4, RZ, R0, 0x4, RZ, 0xc0, !PT ;  /* 0x0000000400ff7812 */ /* 0x000fe2000788c0ff */
[----:B------:R-:W-:Y:S01]  /*05e0*/  IMAD.IADD R14, R5, 0x1, -R8 ;  /* 0x00000001050e7824 */ /* 0x000fe200078e0a08 */
[----:B------:R-:W-:Y:S01]  /*05f0*/  ISETP.NE.U32.AND P6, PT, R6, 0x1, PT ;  /* 0x000000010600780c */ /* 0x000fe20003fc5070 */
[----:B------:R-:W-:Y:S01]  /*0600*/  IMAD.SHL.U32 R0, R161, 0x10, RZ ;  /* 0x00000010a1007824 */ /* 0x000fe200078e00ff */
[----:B------:R-:W-:Y:S01]  /*0610*/  LOP3.LUT R8, R4, 0x1c0, RZ, 0xc0, !PT ;  /* 0x000001c004087812 */ /* 0x000fe200078ec0ff */
[----:B------:R-:W-:Y:S01]  /*0620*/  IMAD.SHL.U32 R6, R2, 0x40, RZ ;  /* 0x0000004002067824 */ /* 0x000fe200078e00ff */
[----:B------:R-:W-:Y:S01]  /*0630*/  LOP3.LUT R3, R3, 0x1c0, RZ, 0xc0, !PT ;  /* 0x000001c003037812 */ /* 0x000fe200078ec0ff */
[----:B------:R-:W-:Y:S01]  /*0640*/  IMAD R13, R10, 0x2000, R7 ;  /* 0x000020000a0d7824 */ /* 0x000fe200078e0207 */
[----:B------:R-:W-:Y:S01]  /*0650*/  LOP3.LUT P0, RZ, R2, 0x2, RZ, 0xc0, !PT ;  /* 0x0000000202ff7812 */ /* 0x000fe2000780c0ff */
[----:B------:R-:W-:Y:S01]  /*0660*/  IMAD.SHL.U32 R2, R161, 0x400, RZ ;  /* 0x00000400a1027824 */ /* 0x000fe200078e00ff */
[----:B------:R-:W-:-:S02]  /*0670*/  LEA.HI.SX32 R251, R251, R0, 0x1e ;  /* 0x00000000fbfb7211 */ /* 0x000fc400078ff2ff */
[----:B------:R-:W-:Y:S02]  /*0680*/  LOP3.LUT R5, R8, 0x30, R0, 0xf8, !PT ;  /* 0x0000003008057812 */ /* 0x000fe400078ef800 */
[----:B------:R-:W-:Y:S02]  /*0690*/  LEA.HI R3, R3, R3, RZ, 0x1d ;  /* 0x0000000303037211 */ /* 0x000fe400078fe8ff */
[----:B------:R-:W-:Y:S01]  /*06a0*/  LOP3.LUT R0, R6, 0xc0, RZ, 0xc0, !PT ;  /* 0x000000c006007812 */ /* 0x000fe200078ec0ff */
[----:B------:R-:W-:Y:S01]  /*06b0*/  IMAD.SHL.U32 R6, R16, 0x8, RZ ;  /* 0x0000000810067824 */ /* 0x000fe200078e00ff */
[----:B------:R-:W-:Y:S02]  /*06c0*/  IADD3 R13, R3, R13, R2 ;  /* 0x0000000d030d7210 */ /* 0x000fe40007ffe002 */
[----:B------:R-:W-:Y:S02]  /*06d0*/  LOP3.LUT R3, R0, 0x8, R20, 0xf8, !PT ;  /* 0x0000000800037812 */ /* 0x000fe400078ef814 */
[----:B------:R-:W-:Y:S01]  /*06e0*/  SHF.R.U32.HI R149, RZ, 0x3, R0 ;  /* 0x00000003ff957819 */ /* 0x000fe20000011600 */
[----:B------:R-:W-:Y:S01]  /*06f0*/  IMAD R0, R161, 0x200, R7 ;  /* 0x00000200a1007824 */ /* 0x000fe200078e0207 */
[----:B------:R-:W-:-:S02]  /*0700*/  SHF.R.S32.HI R4, RZ, 0x3, R11 ;  /* 0x00000003ff047819 */ /* 0x000fc4000001140b */
[----:B------:R-:W-:Y:S01]  /*0710*/  LOP3.LUT R5, R5, 0x8, R20, 0xf8, !PT ;  /* 0x0000000805057812 */ /* 0x000fe200078ef814 */
[----:B------:R-:W-:Y:S01]  /*0720*/  IMAD R12, R12, 0x20, R0 ;  /* 0x000000200c0c7824 */ /* 0x000fe200078e0200 */
[----:B------:R-:W-:Y:S01]  /*0730*/  LOP3.LUT R149, R3, R149, RZ, 0x3c, !PT ;  /* 0x0000009503957212 */ /* 0x000fe200078e3cff */
[----:B------:R-:W-:Y:S01]  /*0740*/  IMAD.SHL.U32 R0, R10, 0x8, RZ ;  /* 0x000000080a007824 */ /* 0x000fe200078e00ff */
[C---:B------:R-:W-:Y:S01]  /*0750*/  R2P PR, R15.reuse, 0x6 ;  /* 0x000000060f007804 */ /* 0x040fe20000000000 */
[C---:B------:R-:W-:Y:S01]  /*0760*/  IMAD R11, R4.reuse, 0x200, R2 ;  /* 0x00000200040b7824 */ /* 0x040fe200078e0202 */
[----:B------:R-:W-:Y:S01]  /*0770*/  SHF.R.U32.HI R2, RZ, 0x3, R8 ;  /* 0x00000003ff027819 */ /* 0x000fe20000011608 */
[----:B------:R-:W-:Y:S01]  /*0780*/  IMAD R17, R4, 0x8, R17 ;  /* 0x0000000804117824 */ /* 0x000fe200078e0211 */
[----:B------:R-:W-:Y:S01]  /*0790*/  LOP3.LUT R7, R0, 0x8, RZ, 0xc0, !PT ;  /* 0x0000000800077812 */ /* 0x000fe200078ec0ff */
[----:B------:R-:W-:Y:S01]  /*07a0*/  IMAD.SHL.U32 R4, R15, 0x40, RZ ;  /* 0x000000400f047824 */ /* 0x000fe200078e00ff */
[----:B------:R-:W-:Y:S01]  /*07b0*/  SHF.R.S32.HI R0, RZ, 0x1, R9 ;  /* 0x00000001ff007819 */ /* 0x000fe20000011409 */
[----:B------:R-:W-:Y:S01]  /*07c0*/  IMAD.SHL.U32 R9, R16, 0x10, RZ ;  /* 0x0000001010097824 */ /* 0x000fe200078e00ff */
[----:B------:R-:W-:Y:S01]  /*07d0*/  LOP3.LUT R3, R5, R2, RZ, 0x3c, !PT ;  /* 0x0000000205037212 */ /* 0x000fe200078e3cff */
[----:B------:R-:W-:Y:S01]  /*07e0*/  IMAD.SHL.U32 R2, R14, 0x40, RZ ;  /* 0x000000400e027824 */ /* 0x000fe200078e00ff */
[C---:B------:R-:W-:Y:S01]  /*07f0*/  LOP3.LUT P3, RZ, R0.reuse, 0x2, RZ, 0xc0, !PT ;  /* 0x0000000200ff7812 */ /* 0x040fe2000786c0ff */
[----:B------:R-:W-:Y:S01]  /*0800*/  IMAD.SHL.U32 R0, R0, 0x40, RZ ;  /* 0x0000004000007824 */ /* 0x000fe200078e00ff */
[----:B------:R-:W-:Y:S01]  /*0810*/  LOP3.LUT R4, R4, 0x1c0, RZ, 0xc0, !PT ;  /* 0x000001c004047812 */ /* 0x000fe200078ec0ff */
[----:B------:R-:W-:Y:S01]  /*0820*/  IMAD.U32 R149, R18, 0x20, R149 ;  /* 0x0000002012957824 */ /* 0x000fe200078e0095 */
[----:B------:R-:W-:Y:S01]  /*0830*/  LOP3.LUT R2, R2, 0xc0, RZ, 0xc0, !PT ;  /* 0x000000c002027812 */ /* 0x000fe200078ec0ff */
[----:B------:R-:W-:Y:S01]  /*0840*/  IMAD R3, R16, 0x200, R3 ;  /* 0x0000020010037824 */ /* 0x000fe200078e0203 */
[----:B------:R-:W-:-:S02]  /*0850*/  LOP3.LUT R0, R0, 0xc0, RZ, 0xc0, !PT ;  /* 0x000000c000007812 */ /* 0x000fc400078ec0ff */
[----:B------:R-:W-:Y:S02]  /*0860*/  LOP3.LUT R6, R6, 0x8, RZ, 0xc0, !PT ;  /* 0x0000000806067812 */ /* 0x000fe400078ec0ff */
[----:B------:R-:W-:Y:S02]  /*0870*/  SHF.R.U32.HI R151, RZ, 0x3, R4 ;  /* 0x00000003ff977819 */ /* 0x000fe40000011604 */
[----:B------:R-:W-:Y:S02]  /*0880*/  SHF.R.U32.HI R5, RZ, 0x3, R2 ;  /* 0x00000003ff057819 */ /* 0x000fe40000011602 */
[----:B------:R-:W-:Y:S02]  /*0890*/  SHF.R.U32.HI R8, RZ, 0x3, R0 ;  /* 0x00000003ff087819 */ /* 0x000fe40000011600 */
[----:B------:R-:W-:Y:S02]  /*08a0*/  LOP3.LUT R9, R7, 0x10, R9, 0xf8, !PT ;  /* 0x0000001007097812 */ /* 0x000fe400078ef809 */
[--C-:B------:R-:W-:Y:S01]  /*08b0*/  LOP3.LUT R151, R151, R4, R6.reuse, 0x1e, !PT ;  /* 0x0000000497977212 */ /* 0x100fe200078e1e06 */
[----:B------:R-:W-:Y:S01]  /*08c0*/  IMAD.U32 R4, RZ, RZ, UR5 ;  /* 0x00000005ff047e24 */ /* 0x000fe2000f8e00ff */
[----:B------:R-:W-:Y:S01]  /*08d0*/  LOP3.LUT R6, R5, R2, R6, 0x1e, !PT ;  /* 0x0000000205067212 */ /* 0x000fe200078e1e06 */
[----:B------:R-:W-:Y:S01]  /*08e0*/  USHF.R.S32.HI UR5, URZ, 0x1f, UR48 ;  /* 0x0000001f3f057899 */ /* 0x000fe20008011430 */
[----:B------:R-:W-:Y:S01]  /*08f0*/  LOP3.LUT R8, R8, R0, R7, 0x1e, !PT ;  /* 0x0000000008087212 */ /* 0x000fe200078e1e07 */
[----:B------:R-:W-:Y:S01]  /*0900*/  IMAD.SHL.U32 R0, R17, 0x20, RZ ;  /* 0x0000002011007824 */ /* 0x000fe200078e00ff */
[----:B------:R-:W-:Y:S01]  /*0910*/  LOP3.LUT R2, R5, R9, R2, 0x1e, !PT ;  /* 0x0000000905027212 */ /* 0x000fe200078e1e02 */
[----:B------:R-:W-:Y:S01]  /*0920*/  IMAD.IADD R151, R11, 0x1, R151 ;  /* 0x000000010b977824 */ /* 0x000fe200078e0297 */
[----:B------:R-:W-:Y:S01]  /*0930*/  LEA R210, R13, UR4, 0x1 ;  /* 0x000000040dd27c11 */ /* 0x000fe2000f8e08ff */
[----:B------:R-:W-:Y:S01]  /*0940*/  IMAD R161, R161, 0x200, R0 ;  /* 0x00000200a1a17824 */ /* 0x000fe200078e0200 */
[----:B------:R-:W-:Y:S01]  /*0950*/  SEL R204, R204, 0x10, !P6 ;  /* 0x00000010cccc7807 */ /* 0x000fe20007000000 */
[----:B------:R-:W-:Y:S01]  /*0960*/  IMAD.IADD R156, R0, 0x1, R2 ;  /* 0x00000001009c7824 */ /* 0x000fe200078e0202 */
[----:B------:R-:W-:Y:S01]  /*0970*/  SEL R206, R155, 0xffffffe0, !P5 ;  /* 0xffffffe09bce7807 */ /* 0x000fe20006800000 */
[----:B------:R-:W-:Y:S01]  /*0980*/  IMAD.U32 R0, RZ, RZ, UR6 ;  /* 0x00000006ff007e24 */ /* 0x000fe2000f8e00ff */
[----:B------:R-:W-:Y:S01]  /*0990*/  USHF.R.S32.HI UR6, URZ, 0x1f, UR57 ;  /* 0x0000001f3f067899 */ /* 0x000fe20008011439 */
[----:B------:R-:W-:Y:S01]  /*09a0*/  IMAD.IADD R8, R8, 0x1, R12 ;  /* 0x0000000108087824 */ /* 0x000fe200078e020c */
[----:B------:R-:W-:Y:S01]  /*09b0*/  SEL R152, R152, 0xffffffc0, !P2 ;  /* 0xffffffc098987807 */ /* 0x000fe20005000000 */
[----:B------:R-:W-:Y:S01]  /*09c0*/  IMAD.U32 R2, RZ, RZ, UR5 ;  /* 0x00000005ff027e24 */ /* 0x000fe2000f8e00ff */
[----:B------:R-:W-:Y:S01]  /*09d0*/  UIADD3 UR5, UR4, 0x8000, URZ ;  /* 0x0000800004057890 */ /* 0x000fe2000fffe03f */
[----:B------:R-:W-:Y:S01]  /*09e0*/  VIADD R205, R210, 0x40 ;  /* 0x00000040d2cd7836 */ /* 0x000fe20000000000 */
[----:B------:R-:W-:Y:S01]  /*09f0*/  LOP3.LUT R250, R250, 0x6, RZ, 0xc0, !PT ;  /* 0x00000006fafa7812 */ /* 0x000fe200078ec0ff */
[----:B------:R-:W-:Y:S01]  /*0a00*/  IMAD.U32 R0, RZ, RZ, UR6 ;  /* 0x00000006ff007e24 */ /* 0x000fe2000f8e00ff */
[----:B------:R-:W-:Y:S01]  /*0a10*/  UIADD3 UR6, UR4, 0x6000, URZ ;  /* 0x0000600004067890 */ /* 0x000fe2000fffe03f */
[C---:B------:R-:W-:Y:S01]  /*0a20*/  @P4 VIADD R205, R210.reuse, 0xffffffc0 ;  /* 0xffffffc0d2cd4836 */ /* 0x040fe20000000000 */
[----:B------:R-:W-:Y:S01]  /*0a30*/  LEA R151, R151, UR5, 0x1 ;  /* 0x0000000597977c11 */ /* 0x000fe2000f8e08ff */
[----:B------:R-:W-:Y:S01]  /*0a40*/  IMAD.IADD R209, R210, 0x1, R204 ;  /* 0x00000001d2d17824 */ /* 0x000fe200078e02cc */
[----:B------:R-:W-:Y:S01]  /*0a50*/  SEL R150, R155, 0xffffffe0, !P0 ;  /* 0xffffffe09b967807 */ /* 0x000fe20004000000 */
[----:B------:R-:W-:Y:S01]  /*0a60*/  IMAD.IADD R204, R204, 0x1, R205 ;  /* 0x00000001cccc7824 */ /* 0x000fe200078e02cd */
[----:B------:R-:W-:Y:S01]  /*0a70*/  LEA R252, R8, UR6, 0x1 ;  /* 0x0000000608fc7c11 */ /* 0x000fe2000f8e08ff */
[----:B------:R-:W-:Y:S01]  /*0a80*/  VIADD R157, R151, 0x20 ;  /* 0x00000020979d7836 */ /* 0x000fe20000000000 */
[----:B------:R-:W-:Y:S01]  /*0a90*/  LEA R149, R149, UR4, 0x1 ;  /* 0x0000000495957c11 */ /* 0x000fe2000f8e08ff */
[----:B------:R-:W-:Y:S01]  /*0aa0*/  @P1 VIADD R157, R151, 0xffffffe0 ;  /* 0xffffffe0979d1836 */ /* 0x000fe20000000000 */
[----:B------:R-:W-:Y:S01]  /*0ab0*/  LOP3.LUT P0, RZ, R14, 0x2, RZ, 0xc0, !PT ;  /* 0x000000020eff7812 */ /* 0x000fe2000780c0ff */
[C---:B------:R-:W-:Y:S01]  /*0ac0*/  VIADD R0, R252.reuse, 0x20 ;  /* 0x00000020fc007836 */ /* 0x040fe20000000000 */
[----:B------:R-:W-:Y:S01]  /*0ad0*/  LEA R2, R3, UR4, 0x1 ;  /* 0x0000000403027c11 */ /* 0x000fe2000f8e08ff */
[----:B------:R-:W-:Y:S01]  /*0ae0*/  @P3 VIADD R0, R252, 0xffffffe0 ;  /* 0xffffffe0fc003836 */ /* 0x000fe20000000000 */
[----:B------:R-:W-:Y:S01]  /*0af0*/  SEL R155, R155, 0xffffffe0, !P0 ;  /* 0xffffffe09b9b7807 */ /* 0x000fe20004000000 */
[----:B------:R-:W-:-:S02]  /*0b00*/  IMAD.IADD R211, R210, 0x1, R206 ;  /* 0x00000001d2d37824 */ /* 0x000fc400078e02ce */
[----:B------:R-:W-:Y:S01]  /*0b10*/  IMAD.IADD R208, R209, 0x1, R206 ;  /* 0x00000001d1d07824 */ /* 0x000fe200078e02ce */
[----:B------:R1:W-:Y:S01]  /*0b20*/  STL [R1], R0 ;  /* 0x0000000001007387 */ /* 0x0003e20000100800 */
[----:B------:R-:W-:Y:S02]  /*0b30*/  IMAD.IADD R207, R206, 0x1, R205 ;  /* 0x00000001cecf7824 */ /* 0x000fe400078e02cd */
[----:B------:R-:W-:Y:S02]  /*0b40*/  IMAD.IADD R153, R151, 0x1, R152 ;  /* 0x0000000197997824 */ /* 0x000fe400078e0298 */
[----:B------:R-:W-:Y:S02]  /*0b50*/  IMAD R250, R10, 0x40, R250 ;  /* 0x000000400afa7824 */ /* 0x000fe400078e02fa */
[----:B------:R-:W-:Y:S02]  /*0b60*/  IMAD.IADD R161, R161, 0x1, R6 ;  /* 0x00000001a1a17824 */ /* 0x000fe400078e0206 */
[----:B------:R-:W-:-:S02]  /*0b70*/  IMAD.IADD R150, R150, 0x1, R149 ;  /* 0x0000000196967824 */ /* 0x000fc400078e0295 */
[----:B------:R-:W-:Y:S02]  /*0b80*/  IMAD.IADD R206, R206, 0x1, R204 ;  /* 0x00000001cece7824 */ /* 0x000fe400078e02cc */
[----:B------:R-:W-:Y:S02]  /*0b90*/  IMAD.IADD R152, R152, 0x1, R157 ;  /* 0x0000000198987824 */ /* 0x000fe400078e029d */
[C---:B------:R-:W-:Y:S02]  /*0ba0*/  VIADD R160, R157.reuse, 0x2000 ;  /* 0x000020009da07836 */ /* 0x040fe40000000000 */
[C---:B------:R-:W-:Y:S02]  /*0bb0*/  VIADD R159, R157.reuse, 0x4000 ;  /* 0x000040009d9f7836 */ /* 0x040fe40000000000 */
[----:B------:R-:W-:-:S07]  /*0bc0*/  VIADD R158, R157, 0x6000 ;  /* 0x000060009d9e7836 */ /* 0x000fce0000000000 */
.L_x_44:
[----:B------:R-:W-:Y:S01]  /*0bd0*/  ULDC.64 UR10, c[0x0][0x308] ;  /* 0x0000c200000a7ab9 */ /* 0x000fe20000000a00 */
[----:B------:R-:W-:Y:S01]  /*0be0*/  ULDC.64 UR6, c[0x0][0x300] ;  /* 0x0000c00000067ab9 */ /* 0x000fe20000000a00 */
[----:B------:R-:W-:Y:S02]  /*0bf0*/  UISETP.NE.U32.AND UP3, UPT, UR10, URZ, UPT ;  /* 0x0000003f0a00728c */ /* 0x000fe4000bf65070 */
[----:B------:R-:W-:Y:S02]  /*0c00*/  UISETP.NE.U32.AND UP4, UPT, UR6, URZ, UPT ;  /* 0x0000003f0600728c */ /* 0x000fe4000bf85070 */
[----:B------:R-:W-:Y:S02]  /*0c10*/  UISETP.NE.AND.EX UP3, UPT, UR11, URZ, UPT, UP3 ;  /* 0x0000003f0b00728c */ /* 0x000fe4000bf65330 */
[----:B------:R-:W-:Y:S02]  /*0c20*/  UISETP.NE.AND.EX UP4, UPT, UR7, URZ, UPT, UP4 ;  /* 0x0000003f0700728c */ /* 0x000fe4000bf85340 */
[----:B------:R-:W-:-:S02]  /*0c30*/  USHF.R.S32.HI UR58, URZ, 0x1f, UR48 ;  /* 0x0000001f3f3a7899 */ /* 0x000fc40008011430 */
[----:B------:R-:W-:Y:S01]  /*0c40*/  USHF.L.U32 UR18, UR48, 0x2, URZ ;  /* 0x0000000230127899 */ /* 0x000fe2000800063f */
[----:B------:R-:W-:Y:S01]  /*0c50*/  PLOP3.LUT P0, PT, PT, PT, UP3, 0x80, 0x0 ;  /* 0x000000000000781c */ /* 0x000fe20003f0f038 */
[----:B------:R-:W-:Y:S01]  /*0c60*/  USHF.L.U64.HI UR5, UR48, 0x2, UR58 ;  /* 0x0000000230057899 */ /* 0x000fe2000801023a */
[----:B------:R-:W-:Y:S01]  /*0c70*/  PLOP3.LUT P1, PT, PT, PT, UP4, 0x80, 0x0 ;  /* 0x000000000000781c */ /* 0x000fe20003f2f048 */
[----:B------:R-:W-:Y:S01]  /*0c80*/  ULDC.64 UR14, c[0x0][0x2f0] ;  /* 0x0000bc00000e7ab9 */ /* 0x000fe20000000a00 */
[----:B------:R-:W-:Y:S02]  /*0c90*/  @UP3 UIADD3 UR10, UP0, UR18, UR10, URZ ;  /* 0x0000000a120a3290 */ /* 0x000fe4000ff1e03f */
[----:B------:R-:W-:Y:S02]  /*0ca0*/  @UP4 UIADD3 UR12, UP1, UR18, UR6, URZ ;  /* 0x00000006120c4290 */ /* 0x000fe4000ff3e03f */
[----:B------:R-:W-:Y:S02]  /*0cb0*/  UIADD3 UR17, UP2, UR18, UR14, URZ ;  /* 0x0000000e12117290 */ /* 0x000fe4000ff5e03f */
[----:B------:R-:W-:Y:S01]  /*0cc0*/  @UP3 UIADD3.X UR11, UR5, UR11, URZ, UP0, !UPT ;  /* 0x0000000b050b3290 */ /* 0x000fe200087fe43f */
[----:B--23--:R-:W-:Y:S01]  /*0cd0*/  IMAD.U32 R4, RZ, RZ, UR10 ;  /* 0x0000000aff047e24 */ /* 0x00cfe2000f8e00ff */
[----:B------:R-:W-:Y:S01]  /*0ce0*/  UISETP.NE.U32.AND UP0, UPT, UR14, URZ, UPT ;  /* 0x0000003f0e00728c */ /* 0x000fe2000bf05070 */
[----:B------:R-:W-:Y:S01]  /*0cf0*/  IMAD.U32 R6, RZ, RZ, UR12 ;  /* 0x0000000cff067e24 */ /* 0x000fe2000f8e00ff */
[----:B------:R-:W-:-:S02]  /*0d00*/  @UP4 UIADD3.X UR13, UR5, UR7, URZ, UP1, !UPT ;  /* 0x00000007050d4290 */ /* 0x000fc40008ffe43f */
[----:B------:R-:W-:Y:S01]  /*0d10*/  UIADD3.X UR14, UR5, UR15, URZ, UP2, !UPT ;  /* 0x0000000f050e7290 */ /* 0x000fe200097fe43f */
[----:B------:R-:W-:Y:S01]  /*0d20*/  IMAD.U32 R5, RZ, RZ, UR11 ;  /* 0x0000000bff057e24 */ /* 0x000fe2000f8e00ff */
[----:B------:R-:W-:Y:S01]  /*0d30*/  UISETP.NE.AND.EX UP2, UPT, UR15, URZ, UPT, UP0 ;  /* 0x0000003f0f00728c */ /* 0x000fe2000bf45300 */
[----:B------:R-:W-:Y:S02]  /*0d40*/  ULDC.64 UR6, c[0x0][0x2f8] ;  /* 0x0000be0000067ab9 */ /* 0x000fe40000000a00 */
[----:B------:R-:W-:Y:S01]  /*0d50*/  ULDC.U8 UR15, c[0x0][0x3c2] ;  /* 0x0000f080000f7ab9 */ /* 0x000fe20000000000 */
[----:B------:R-:W-:Y:S01]  /*0d60*/  IMAD.U32 R7, RZ, RZ, UR13 ;  /* 0x0000000dff077e24 */ /* 0x000fe2000f8e00ff */
[----:B------:R-:W-:Y:S01]  /*0d70*/  UISETP.NE.AND UP1, UPT, UR15, URZ, UPT ;  /* 0x0000003f0f00728c */ /* 0x000fe2000bf25270 */
[----:B------:R-:W-:Y:S01]  /*0d80*/  PLOP3.LUT P3, PT, PT, PT, UP2, 0x80, 0x0 ;  /* 0x000000000000781c */ /* 0x000fe20003f6f028 */
[----:B------:R-:W-:Y:S02]  /*0d90*/  UISETP.EQ.U32.AND UP4, UPT, UR6, URZ, UPT ;  /* 0x0000003f0600728c */ /* 0x000fe4000bf82070 */
[----:B-1----:R-:W2:Y:S02]  /*0da0*/  @P1 LDG.E R8, desc[UR8][R6.64] ;  /* 0x0000000806081981 */ /* 0x002ea4000c1e1900 */
[----:B------:R-:W-:-:S02]  /*0db0*/  UISETP.EQ.OR.EX UP4, UPT, UR7, URZ, !UP1, UP4 ;  /* 0x0000003f0700728c */ /* 0x000fc4000cf82740 */
[----:B------:R-:W-:-:S04]  /*0dc0*/  UIADD3 UR10, UP0, UR18, UR6, URZ ;  /* 0x00000006120a7290 */ /* 0x000fc8000ff1e03f */
[----:B------:R-:W-:Y:S01]  /*0dd0*/  PLOP3.LUT P2, PT, PT, PT, UP4, 0x80, 0x0 ;  /* 0x000000000000781c */ /* 0x000fe20003f4f048 */
[----:B------:R-:W-:Y:S01]  /*0de0*/  UIADD3.X UR5, UR5, UR7, URZ, UP0, !UPT ;  /* 0x0000000705057290 */ /* 0x000fe200087fe43f */
[----:B----4-:R3:W4:Y:S02]  /*0df0*/  @P0 LDG.E R6, desc[UR8][R4.64] ;  /* 0x0000000804060981 */ /* 0x010724000c1e1900 */
[----:B---3--:R-:W-:Y:S02]  /*0e00*/  IMAD.U32 R4, RZ, RZ, UR17 ;  /* 0x00000011ff047e24 */ /* 0x008fe4000f8e00ff */
[----:B------:R-:W-:-:S05]  /*0e10*/  IMAD.U32 R5, RZ, RZ, UR14 ;  /* 0x0000000eff057e24 */ /* 0x000fca000f8e00ff */
[----:B------:R-:W3:Y:S04]  /*0e20*/  @P3 LDG.E R7, desc[UR8][R4.64] ;  /* 0x0000000804073981 */ /* 0x000ee8000c1e1900 */
[----:B-1---5:R1:W5:Y:S02]  /*0e30*/  @P3 LDG.E R0, desc[UR8][R4.64+0x4] ;  /* 0x0000040804003981 */ /* 0x022364000c1e1900 */
[----:B-1----:R-:W-:Y:S01]  /*0e40*/  IMAD.U32 R4, RZ, RZ, UR10 ;  /* 0x0000000aff047e24 */ /* 0x002fe2000f8e00ff */
[----:B------:R-:W-:Y:S01]  /*0e50*/  UMOV UR35, URZ ;  /* 0x0000003f00237c82 */ /* 0x000fe20008000000 */
[----:B------:R-:W-:Y:S01]  /*0e60*/  IMAD.U32 R5, RZ, RZ, UR5 ;  /* 0x00000005ff057e24 */ /* 0x000fe2000f8e00ff */
[----:B------:R-:W-:-:S04]  /*0e70*/  @!UP3 ULDC.64 UR10, c[0x0][0x318] ;  /* 0x0000c600000abab9 */ /* 0x000fc80000000a00 */
[----:B------:R-:W5:Y:S01]  /*0e80*/  @!P2 LDG.E R3, desc[UR8][R4.64] ;  /* 0x000000080403a981 */ /* 0x000f62000c1e1900 */
[----:B------:R-:W-:Y:S01]  /*0e90*/  @!UP3 UISETP.NE.U32.AND UP0, UPT, UR10, URZ, UPT ;  /* 0x0000003f0a00b28c */ /* 0x000fe2000bf05070 */
[----:B------:R-:W-:Y:S01]  /*0ea0*/  UMOV UR5, 0xffffffff ;  /* 0xffffffff00057882 */ /* 0x000fe20000000000 */
[----:B------:R-:W-:Y:S02]  /*0eb0*/  UMOV UR37, 0xffffffff ;  /* 0xffffffff00257882 */ /* 0x000fe40000000000 */
[----:B------:R-:W-:Y:S02]  /*0ec0*/  @!UP3 UISETP.NE.AND.EX UP0, UPT, UR11, URZ, UPT, UP0 ;  /* 0x0000003f0b00b28c */ /* 0x000fe4000bf05300 */
[----:B------:R-:W-:Y:S01]  /*0ed0*/  USHF.L.U32 UR34, UR16, 0x7, URZ ;  /* 0x0000000710227899 */ /* 0x000fe2000800063f */
[----:B--2---:R-:W-:Y:S02]  /*0ee0*/  @P1 R2UR UR35, R8 ;  /* 0x00000000082312ca */ /* 0x004fe400000e0000 */
[----:B----4-:R-:W-:-:S02]  /*0ef0*/  @P0 R2UR UR12, R6 ;  /* 0x00000000060c02ca */ /* 0x010fc400000e0000 */
[----:B------:R-:W-:Y:S01]  /*0f00*/  ISETP.NE.U32.AND P0, PT, RZ, UR6, PT ;  /* 0x00000006ff007c0c */ /* 0x000fe2000bf05070 */
[----:B------:R-:W-:Y:S02]  /*0f10*/  @!UP3 ULDC UR6, c[0x0][0x2cc] ;  /* 0x0000b3000006bab9 */ /* 0x000fe40000000800 */
[----:B------:R-:W-:Y:S01]  /*0f20*/  @!UP3 USEL UR10, UR6, URZ, UP0 ;  /* 0x0000003f060ab287 */ /* 0x000fe20008000000 */
[----:B------:R-:W-:Y:S02]  /*0f30*/  ISETP.NE.AND.EX P0, PT, RZ, UR7, PT, P0 ;  /* 0x00000007ff007c0c */ /* 0x000fe4000bf05300 */
[----:B------:R-:W-:-:S05]  /*0f40*/  ULDC UR6, c[0x0][0x2c8] ;  /* 0x0000b20000067ab9 */ /* 0x000fca0000000800 */
[----:B------:R-:W-:Y:S01]  /*0f50*/  @UP3 UIADD3 UR7, UR12, -UR35, URZ ;  /* 0x800000230c073290 */ /* 0x000fe2000fffe03f */
[----:B---3--:R-:W-:Y:S02]  /*0f60*/  @P3 R2UR UR5, R7 ;  /* 0x00000000070532ca */ /* 0x008fe400000e0000 */
[----:B-----5:R-:W-:Y:S02]  /*0f70*/  @P3 R2UR UR11, R0 ;  /* 0x00000000000b32ca */ /* 0x020fe400000e0000 */
[----:B------:R-:W-:Y:S01]  /*0f80*/  @!P2 R2UR UR37, R3 ;  /* 0x000000000325a2ca */ /* 0x000fe200000e0000 */
[----:B------:R-:W-:-:S14]  /*0f90*/  @!P0 BRA `(.L_x_0) ;  /* 0x0000000000188947 */ /* 0x000fdc0003800000 */
[----:B------:R-:W-:-:S13]  /*0fa0*/  PLOP3.LUT P0, PT, PT, PT, UP1, 0x80, 0x0 ;  /* 0x000000000000781c */ /* 0x000fda0003f0f018 */
[----:B------:R-:W2:Y:S04]  /*0fb0*/  @P0 LDG.E R0, desc[UR8][R4.64+0x4] ;  /* 0x0000040804000981 */ /* 0x000ea8000c1e1900 */
[----:B------:R-:W3:Y:S01]  /*0fc0*/  @!P0 LDG.E R4, desc[UR8][R4.64] ;  /* 0x0000000804048981 */ /* 0x000ee2000c1e1900 */
[----:B--2---:R-:W-:-:S13]  /*0fd0*/  @P0 R2UR UR6, R0 ;  /* 0x00000000000602ca */ /* 0x004fda00000e0000 */
[----:B------:R-:W-:-:S07]  /*0fe0*/  @UP1 UIADD3 UR6, UR6, -UR37, URZ ;  /* 0x8000002506061290 */ /* 0x000fce000fffe03f */
[----:B---3--:R-:W-:-:S15]  /*0ff0*/  @!P0 R2UR UR6, R4 ;  /* 0x00000000040682ca */ /* 0x008fde00000e0000 */
.L_x_0:
[----:B------:R-:W-:Y:S02]  /*1000*/  @!UP3 UIADD3 UR7, UR10, UR6, -UR35 ;  /* 0x000000060a07b290 */ /* 0x000fe4000fffe823 */
[----:B------:R-:W-:Y:S02]  /*1010*/  @UP2 UIADD3 UR36, UR11, -UR5, URZ ;  /* 0x800000050b242290 */ /* 0x000fe4000fffe03f */
[----:B------:R-:W-:-:S05]  /*1020*/  UISETP.GT.AND UP0, UPT, UR7, UR34, UPT ;  /* 0x000000220700728c */ /* 0x000fca000bf04270 */
[----:B------:R-:W-:Y:S01]  /*1030*/  @!UP2 ULDC UR36, c[0x0][0x2c4] ;  /* 0x0000b1000024aab9 */ /* 0x000fe20000000800 */
[----:B------:R-:W-:-:S13]  /*1040*/  PLOP3.LUT P0, PT, PT, PT, UP0, 0x80, 0x0 ;  /* 0x000000000000781c */ /* 0x000fda0003f0f008 */
[----:B------:R-:W-:Y:S05]  /*1050*/  @!P0 BRA `(.L_x_1) ;  /* 0x0000007000c08947 */ /* 0x000fea0003800000 */
[----:B------:R-:W1:Y:S01]  /*1060*/  LDC R7, c[0x0][0x278] ;  /* 0x00009e00ff077b82 */ /* 0x000e620000000800 */
[----:B------:R-:W-:Y:S01]  /*1070*/  UISETP.NE.AND UP1, UPT, UR5, -0x1, UPT ;  /* 0xffffffff0500788c */ /* 0x000fe2000bf25270 */
[----:B------:R-:W-:Y:S01]  /*1080*/  IABS R3, UR57 ;  /* 0x0000003900037c13 */ /* 0x000fe20008000000 */
[----:B------:R-:W-:Y:S01]  /*1090*/  ULDC.64 UR10, c[0x0][0x228] ;  /* 0x00008a00000a7ab9 */ /* 0x000fe20000000a00 */
[----:B------:R-:W-:Y:S01]  /*10a0*/  ULDC.64 UR12, c[0x0][0x488] ;  /* 0x00012200000c7ab9 */ /* 0x000fe20000000a00 */
[----:B------:R-:W-:Y:S02]  /*10b0*/  UIMAD.WIDE.U32 UR18, UR48, UR10, URZ ;  /* 0x0000000a301272a5 */ /* 0x000fe4000f8e003f */
[----:B------:R-:W-:Y:S01]  /*10c0*/  UIMAD UR10, UR58, UR10, URZ ;  /* 0x0000000a3a0a72a4 */ /* 0x000fe2000f8e023f */
[----:B------:R-:W2:Y:S01]  /*10d0*/  S2UR UR6, SR_CTAID.X ;  /* 0x00000000000679c3 */ /* 0x000ea20000002500 */
[----:B------:R-:W-:Y:S02]  /*10e0*/  UISETP.NE.AND UP0, UPT, UR37, -0x1, UPT ;  /* 0xffffffff2500788c */ /* 0x000fe4000bf05270 */
[----:B------:R-:W-:-:S02]  /*10f0*/  UIMAD UR29, UR48, UR11, UR10 ;  /* 0x0000000b301d72a4 */ /* 0x000fc4000f8e020a */
[----:B------:R-:W-:Y:S01]  /*1100*/  USHF.L.U32 UR14, UR48, 0x7, URZ ;  /* 0x00000007300e7899 */ /* 0x000fe2000800063f */
[----:B------:R-:W-:Y:S01]  /*1110*/  @!UP1 ULDC.64 UR10, c[0x0][0x418] ;  /* 0x00010600000a9ab9 */ /* 0x000fe20000000a00 */
[----:B------:R-:W-:Y:S02]  /*1120*/  ULDC.64 UR30, c[0x0][0x240] ;  /* 0x00009000001e7ab9 */ /* 0x000fe40000000a00 */
[----:B------:R-:W-:Y:S01]  /*1130*/  USEL UR32, UR14, URZ, UP2 ;  /* 0x0000003f0e207287 */ /* 0x000fe20009000000 */
[----:B------:R-:W-:Y:S01]  /*1140*/  ULDC UR59, c[0x0][0x2d4] ;  /* 0x0000b500003b7ab9 */ /* 0x000fe20000000800 */
[----:B------:R-:W-:Y:S01]  /*1150*/  ULDC UR24, c[0x0][0x2dc] ;  /* 0x0000b70000187ab9 */ /* 0x000fe20000000800 */
[----:B------:R-:W-:Y:S01]  /*1160*/  ULDC UR61, c[0x0][0x270] ;  /* 0x00009c00003d7ab9 */ /* 0x000fe20000000800 */
[----:B------:R-:W-:Y:S01]  /*1170*/  UIMAD.WIDE.U32 UR14, UR5, UR30, URZ ;  /* 0x0000001e050e72a5 */ /* 0x000fe2000f8e003f */
[----:B-1----:R-:W-:Y:S01]  /*1180*/  IABS R6, R7 ;  /* 0x0000000700067213 */ /* 0x002fe20000000000 */
[----:B------:R-:W-:Y:S01]  /*1190*/  @!UP1 UIMAD.WIDE.U32 UR40, UR48, UR10, URZ ;  /* 0x0000000a302892a5 */ /* 0x000fe2000f8e003f */
[----:B------:R-:W-:Y:S01]  /*11a0*/  ISETP.NE.AND P3, PT, R7, RZ, PT ;  /* 0x000000ff0700720c */ /* 0x000fe20003f65270 */
[----:B------:R-:W-:Y:S01]  /*11b0*/  USHF.R.S32.HI UR44, URZ, 0x1f, UR59 ;  /* 0x0000001f3f2c7899 */ /* 0x000fe2000801143b */
[----:B------:R-:W1:Y:S01]  /*11c0*/  I2F.RP R4, R6 ;  /* 0x0000000600047306 */ /* 0x000e620000209400 */
[----:B------:R-:W-:-:S02]  /*11d0*/  UIMAD UR49, UR57, UR24, URZ ;  /* 0x00000018393172a4 */ /* 0x000fc4000f8e023f */
[----:B------:R-:W-:Y:S02]  /*11e0*/  USEL UR56, UR18, UR14, !UP1 ;  /* 0x0000000e12387287 */ /* 0x000fe4000c800000 */
[----:B--2---:R-:W-:Y:S02]  /*11f0*/  UIMAD.WIDE.U32 UR26, UR6, UR12, URZ ;  /* 0x0000000c061a72a5 */ /* 0x004fe4000f8e003f */
[----:B------:R-:W-:Y:S02]  /*1200*/  UIADD3 UR50, UR19, UR29, URZ ;  /* 0x0000001d13327290 */ /* 0x000fe4000fffe03f */
[----:B------:R-:W-:Y:S02]  /*1210*/  UIMAD UR39, UR6, UR13, UR27 ;  /* 0x0000000d062772a4 */ /* 0x000fe4000f8e021b */
[----:B------:R-:W-:Y:S01]  /*1220*/  @!UP1 UIMAD UR6, UR58, UR10, URZ ;  /* 0x0000000a3a0692a4 */ /* 0x000fe2000f8e023f */
[----:B------:R-:W-:Y:S01]  /*1230*/  @UP1 ULDC.64 UR12, c[0x0][0x420] ;  /* 0x00010800000c1ab9 */ /* 0x000fe20000000a00 */
[----:B------:R-:W-:Y:S01]  /*1240*/  UIADD3 UR17, UR36, 0x7f, URZ ;  /* 0x0000007f24117890 */ /* 0x000fe2000fffe03f */
[----:B-1----:R-:W1:Y:S01]  /*1250*/  MUFU.RCP R4, R4 ;  /* 0x0000000400047308 */ /* 0x002e620000001000 */
[----:B------:R-:W-:-:S02]  /*1260*/  @!UP1 UIMAD UR33, UR48, UR11, UR6 ;  /* 0x0000000b302192a4 */ /* 0x000fc4000f8e0206 */
[----:B------:R-:W-:Y:S02]  /*1270*/  @UP0 UIADD3 UR6, UR35, UR37, URZ ;  /* 0x0000002523060290 */ /* 0x000fe4000fffe03f */
[----:B------:R-:W-:Y:S02]  /*1280*/  UIMAD.WIDE UR10, UR24, UR61, URZ ;  /* 0x0000003d180a72a5 */ /* 0x000fe4000f8e023f */
[----:B------:R-:W-:Y:S01]  /*1290*/  @UP1 UIMAD.WIDE.U32 UR42, UR5, UR12, URZ ;  /* 0x0000000c052a12a5 */ /* 0x000fe2000f8e003f */
[----:B------:R-:W-:Y:S01]  /*12a0*/  @UP0 ULDC.64 UR24, c[0x0][0x248] ;  /* 0x0000920000180ab9 */ /* 0x000fe20000000a00 */
[----:B------:R-:W-:Y:S02]  /*12b0*/  USHF.R.S32.HI UR21, URZ, 0x1f, UR17 ;  /* 0x0000001f3f157899 */ /* 0x000fe40008011411 */
[----:B------:R-:W-:Y:S02]  /*12c0*/  @UP0 UIMAD.WIDE.U32 UR18, UR6, UR24, URZ ;  /* 0x00000018061202a5 */ /* 0x000fe4000f8e003f */
[----:B------:R-:W-:-:S02]  /*12d0*/  @UP0 UIMAD UR29, UR6, UR25, URZ ;  /* 0x00000019061d02a4 */ /* 0x000fc4000f8e023f */
[----:B------:R-:W-:Y:S01]  /*12e0*/  UIMAD UR6, UR44, UR48, URZ ;  /* 0x000000302c0672a4 */ /* 0x000fe2000f8e023f */
[----:B-1----:R-:W-:Y:S01]  /*12f0*/  VIADD R4, R4, 0xffffffe ;  /* 0x0ffffffe04047836 */ /* 0x002fe20000000000 */
[----:B------:R-:W-:Y:S02]  /*1300*/  @UP1 UIMAD UR51, UR5, UR13, UR43 ;  /* 0x0000000d053312a4 */ /* 0x000fe4000f8e022b */
[----:B------:R-:W-:Y:S01]  /*1310*/  UIMAD.WIDE.U32 UR12, UR48, UR59, URZ ;  /* 0x0000003b300c72a5 */ /* 0x000fe2000f8e003f */
[----:B------:R-:W1:Y:S01]  /*1320*/  F2I.FTZ.U32.TRUNC.NTZ R5, R4 ;  /* 0x0000000400057305 */ /* 0x000e62000021f000 */
[----:B------:R-:W-:Y:S02]  /*1330*/  UIMAD UR6, UR58, UR59, UR6 ;  /* 0x0000003b3a0672a4 */ /* 0x000fe4000f8e0206 */
[----:B------:R-:W-:Y:S02]  /*1340*/  UIMAD UR28, UR5, UR31, URZ ;  /* 0x0000001f051c72a4 */ /* 0x000fe4000f8e023f */
[----:B------:R-:W-:-:S02]  /*1350*/  ULEA.HI UR21, UR21, UR17, URZ, 0x7 ;  /* 0x0000001115157291 */ /* 0x000fc4000f8f383f */
[----:B------:R-:W-:Y:S02]  /*1360*/  UIMAD UR17, UR11, UR12, URZ ;  /* 0x0000000c0b1172a4 */ /* 0x000fe4000f8e023f */
[----:B------:R-:W-:Y:S02]  /*1370*/  UIADD3 UR6, UR13, UR6, URZ ;  /* 0x000000060d067290 */ /* 0x000fe4000fffe03f */
[----:B------:R-:W-:Y:S02]  /*1380*/  @UP1 UIADD3 UR50, UR15, UR28, URZ ;  /* 0x0000001c0f321290 */ /* 0x000fe4000fffe03f */
[----:B------:R-:W-:Y:S01]  /*1390*/  UIMAD.WIDE.U32 UR14, UR10, UR12, URZ ;  /* 0x0000000c0a0e72a5 */ /* 0x000fe2000f8e003f */
[----:B-1----:R-:W-:Y:S01]  /*13a0*/  IMAD.MOV R0, RZ, RZ, -R5 ;  /* 0x000000ffff007224 */ /* 0x002fe200078e0a05 */
[----:B------:R-:W-:Y:S01]  /*13b0*/  UIMAD UR6, UR10, UR6, UR17 ;  /* 0x000000060a0672a4 */ /* 0x000fe2000f8e0211 */
[----:B------:R-:W-:Y:S01]  /*13c0*/  IMAD.MOV.U32 R4, RZ, RZ, RZ ;  /* 0x000000ffff047224 */ /* 0x000fe200078e00ff */
[----:B------:R-:W-:Y:S01]  /*13d0*/  ULOP3.LUT UR17, UR21, 0xffffff80, URZ, 0xc0, !UPT ;  /* 0xffffff8015117892 */ /* 0x000fe2000f8ec03f */
[----:B------:R-:W-:Y:S01]  /*13e0*/  IMAD R0, R0, R6, RZ ;  /* 0x0000000600007224 */ /* 0x000fe200078e02ff */
[----:B------:R-:W-:-:S02]  /*13f0*/  UIADD3 UR47, UR15, UR6, URZ ;  /* 0x000000060f2f7290 */ /* 0x000fc4000fffe03f */
[----:B------:R-:W-:Y:S01]  /*1400*/  USHF.L.U64.HI UR20, UR48, 0x7, UR58 ;  /* 0x0000000730147899 */ /* 0x000fe2000801023a */
[----:B------:R-:W-:Y:S01]  /*1410*/  IMAD.HI.U32 R0, R5, R0, R4 ;  /* 0x0000000005007227 */ /* 0x000fe200078e0004 */
[----:B------:R-:W-:Y:S02]  /*1420*/  UIMAD.WIDE.U32 UR12, UR10, UR5, URZ ;  /* 0x000000050a0c72a5 */ /* 0x000fe4000f8e003f */
[----:B------:R-:W-:Y:S01]  /*1430*/  UIMAD UR6, UR11, UR5, URZ ;  /* 0x000000050b0672a4 */ /* 0x000fe2000f8e023f */
[----:B------:R-:W-:Y:S02]  /*1440*/  ULDC.U8 UR22, c[0x0][0x3d8] ;  /* 0x0000f60000167ab9 */ /* 0x000fe40000000000 */
[----:B------:R-:W-:Y:S01]  /*1450*/  IMAD.HI.U32 R0, R0, R3, RZ ;  /* 0x0000000300007227 */ /* 0x000fe200078e00ff */
[----:B------:R-:W-:Y:S02]  /*1460*/  UIADD3 UR15, UR17, -0x80, URZ ;  /* 0xffffff80110f7890 */ /* 0x000fe4000fffe03f */
[----:B------:R-:W-:-:S02]  /*1470*/  UISETP.NE.AND UP3, UPT, UR22, URZ, UPT ;  /* 0x0000003f1600728c */ /* 0x000fc4000bf65270 */
[----:B------:R-:W-:Y:S01]  /*1480*/  IADD3 R4, -R0, RZ, RZ ;  /* 0x000000ff00047210 */ /* 0x000fe20007ffe1ff */
[----:B------:R-:W-:Y:S02]  /*1490*/  USEL UR20, UR20, URZ, UP2 ;  /* 0x0000003f14147287 */ /* 0x000fe40009000000 */
[----:B------:R-:W-:Y:S02]  /*14a0*/  @UP1 UIADD3 UR47, UR13, UR6, URZ ;  /* 0x000000060d2f1290 */ /* 0x000fe4000fffe03f */
[C---:B------:R-:W-:Y:S01]  /*14b0*/  IMAD R3, R6.reuse, R4, R3 ;  /* 0x0000000406037224 */ /* 0x040fe200078e0203 */
[----:B------:R-:W-:Y:S02]  /*14c0*/  USHF.R.S32.HI UR17, URZ, 0x1f, UR15 ;  /* 0x0000001f3f117899 */ /* 0x000fe4000801140f */
[----:B------:R-:W-:Y:S02]  /*14d0*/  UIADD3 UR6, UP2, UR15, UR32, URZ ;  /* 0x000000200f067290 */ /* 0x000fe4000ff5e03f */
[----:B------:R-:W-:Y:S01]  /*14e0*/  ISETP.GT.U32.AND P1, PT, R6, R3, PT ;  /* 0x000000030600720c */ /* 0x000fe20003f24070 */
[----:B------:R-:W-:-:S02]  /*14f0*/  USEL UR55, UR14, UR12, !UP1 ;  /* 0x0000000c0e377287 */ /* 0x000fc4000c800000 */
[----:B------:R-:W-:Y:S02]  /*1500*/  UIADD3.X UR14, UR17, UR20, URZ, UP2, !UPT ;  /* 0x00000014110e7290 */ /* 0x000fe400097fe43f */
[----:B------:R-:W-:Y:S01]  /*1510*/  UIMAD UR11, UR11, UR6, URZ ;  /* 0x000000060b0b72a4 */ /* 0x000fe2000f8e023f */
[----:B------:R-:W-:Y:S01]  /*1520*/  ULDC.U8 UR23, c[0x0][0x480] ;  /* 0x0001200000177ab9 */ /* 0x000fe20000000000 */
[----:B------:R-:W-:Y:S01]  /*1530*/  ULDC UR28, c[0x0][0x2c4] ;  /* 0x0000b100001c7ab9 */ /* 0x000fe20000000800 */
[----:B------:R-:W-:Y:S02]  /*1540*/  @UP0 UIADD3 UR27, UR35, UR37, URZ ;  /* 0x00000025231b0290 */ /* 0x000fe4000fffe03f */
[----:B------:R-:W-:-:S03]  /*1550*/  UIMAD UR14, UR10, UR14, UR11 ;  /* 0x0000000e0a0e72a4 */ /* 0x000fc6000f8e020b */
[----:B------:R-:W-:Y:S01]  /*1560*/  @!P1 IMAD.IADD R3, R3, 0x1, -R6 ;  /* 0x0000000103039824 */ /* 0x000fe200078e0a06 */
[----:B------:R-:W-:Y:S01]  /*1570*/  UISETP.NE.AND UP4, UPT, UR23, URZ, UPT ;  /* 0x0000003f1700728c */ /* 0x000fe2000bf85270 */
[----:B------:R-:W-:Y:S01]  /*1580*/  @!P1 VIADD R0, R0, 0x1 ;  /* 0x0000000100009836 */ /* 0x000fe20000000000 */
[----:B------:R-:W-:Y:S01]  /*1590*/  PLOP3.LUT P1, PT, PT, PT, UP0, 0x80, 0x0 ;  /* 0x000000000000781c */ /* 0x000fe20003f2f008 */
[----:B------:R-:W-:Y:S01]  /*15a0*/  @UP3 UIMAD UR11, UR48, UR28, URZ ;  /* 0x0000001c300b32a4 */ /* 0x000fe2000f8e023f */
[----:B------:R-:W-:Y:S01]  /*15b0*/  ISETP.GE.U32.AND P0, PT, R3, R6, PT ;  /* 0x000000060300720c */ /* 0x000fe20003f06070 */
[----:B------:R-:W-:Y:S01]  /*15c0*/  @UP0 ULDC.64 UR22, c[0x0][0x250] ;  /* 0x0000940000160ab9 */ /* 0x000fe20000000a00 */
[----:B------:R-:W-:Y:S01]  /*15d0*/  LOP3.LUT R3, R7, UR57, RZ, 0x3c, !PT ;  /* 0x0000003907037c12 */ /* 0x000fe2000f8e3cff */
[----:B------:R-:W-:Y:S02]  /*15e0*/  @UP0 UIMAD.WIDE.U32 UR12, UR27, UR22, URZ ;  /* 0x000000161b0c02a5 */ /* 0x000fe4000f8e003f */
[----:B------:R-:W-:Y:S01]  /*15f0*/  @!UP1 UIADD3 UR51, UR41, UR33, URZ ;  /* 0x0000002129339290 */ /* 0x000fe2000fffe03f */
[----:B------:R-:W-:Y:S01]  /*1600*/  ISETP.GE.AND P2, PT, R3, RZ, PT ;  /* 0x000000ff0300720c */ /* 0x000fe20003f46270 */
[----:B------:R-:W-:-:S02]  /*1610*/  UIMAD.WIDE.U32 UR32, UR10, UR6, URZ ;  /* 0x000000060a2072a5 */ /* 0x000fc4000f8e003f */
[----:B------:R-:W-:Y:S02]  /*1620*/  @UP3 USEL UR11, UR11, UR5, !UP1 ;  /* 0x000000050b0b3287 */ /* 0x000fe4000c800000 */
[----:B------:R-:W-:Y:S02]  /*1630*/  @!UP3 UIMAD UR10, UR48, UR61, UR57 ;  /* 0x0000003d300ab2a4 */ /* 0x000fe4000f8e0239 */
[----:B------:R-:W-:Y:S01]  /*1640*/  @P0 IADD3 R0, R0, 0x1, RZ ;  /* 0x0000000100000810 */ /* 0x000fe20007ffe0ff */
[----:B------:R-:W-:Y:S01]  /*1650*/  @UP0 UIMAD UR27, UR27, UR23, URZ ;  /* 0x000000171b1b02a4 */ /* 0x000fe2000f8e023f */
[----:B------:R-:W-:Y:S01]  /*1660*/  PLOP3.LUT P0, PT, PT, PT, UP3, 0x80, 0x0 ;  /* 0x000000000000781c */ /* 0x000fe20003f0f038 */
[----:B------:R-:W-:Y:S01]  /*1670*/  @UP3 ULDC UR6, c[0x0][0x2e4] ;  /* 0x0000b90000063ab9 */ /* 0x000fe20000000800 */
[----:B------:R-:W-:Y:S01]  /*1680*/  USEL UR52, UR39, URZ, UP4 ;  /* 0x0000003f27347287 */ /* 0x000fe2000a000000 */
[----:B------:R-:W-:Y:S01]  /*1690*/  IMAD.MOV.U32 R10, RZ, RZ, R0 ;  /* 0x000000ffff0a7224 */ /* 0x000fe200078e0000 */
[----:B------:R-:W-:-:S02]  /*16a0*/  @UP3 UIMAD UR44, UR57, UR6, UR11 ;  /* 0x00000006392c32a4 */ /* 0x000fc4000f8e020b */
[----:B------:R-:W-:Y:S02]  /*16b0*/  @!UP3 UIMAD UR44, UR10, UR28, URZ ;  /* 0x0000001c0a2cb2a4 */ /* 0x000fe4000f8e023f */
[----:B------:R-:W-:Y:S01]  /*16c0*/  USHF.R.S32.HI UR38, URZ, 0x1f, UR34 ;  /* 0x0000001f3f267899 */ /* 0x000fe20008011422 */
[----:B------:R-:W-:Y:S01]  /*16d0*/  @!P2 IADD3 R10, -R10, RZ, RZ ;  /* 0x000000ff0a0aa210 */ /* 0x000fe20007ffe1ff */
[----:B------:R-:W-:Y:S01]  /*16e0*/  USEL UR54, UR26, URZ, UP4 ;  /* 0x0000003f1a367287 */ /* 0x000fe2000a000000 */
[----:B------:R-:W-:Y:S01]  /*16f0*/  @!P3 LOP3.LUT R10, RZ, R7, RZ, 0x33, !PT ;  /* 0x00000007ff0ab212 */ /* 0x000fe200078e33ff */
[----:B------:R-:W-:Y:S02]  /*1700*/  USHF.R.S32.HI UR53, URZ, 0x1f, UR49 ;  /* 0x0000001f3f357899 */ /* 0x000fe40008011431 */
[----:B------:R-:W-:Y:S02]  /*1710*/  USHF.R.S32.HI UR45, URZ, 0x7, UR21 ;  /* 0x000000073f2d7899 */ /* 0x000fe40008011415 */
[----:B------:R-:W-:-:S02]  /*1720*/  @UP0 UIADD3 UR46, UR13, UR27, URZ ;  /* 0x0000001b0d2e0290 */ /* 0x000fc4000fffe03f */
[----:B------:R-:W-:Y:S02]  /*1730*/  UIADD3 UR14, UR33, UR14, URZ ;  /* 0x0000000e210e7290 */ /* 0x000fe4000fffe03f */
[----:B------:R-:W-:Y:S01]  /*1740*/  @UP0 UIADD3 UR29, UR19, UR29, URZ ;  /* 0x0000001d131d0290 */ /* 0x000fe2000fffe03f */
[----:B------:R-:W-:Y:S01]  /*1750*/  @UP0 UMOV UR28, UR18 ;  /* 0x00000012001c0c82 */ /* 0x000fe20008000000 */
[----:B------:R-:W-:Y:S01]  /*1760*/  @UP0 UMOV UR39, UR12 ;  /* 0x0000000c00270c82 */ /* 0x000fe20008000000 */
[----:B------:R-:W-:Y:S09]  /*1770*/  @P1 BRA `(.L_x_2) ;  /* 0x0000000000301947 */ /* 0x000ff20003800000 */
[----:B------:R-:W-:Y:S01]  /*1780*/  USHF.R.S32.HI UR6, URZ, 0x1f, UR35 ;  /* 0x0000001f3f067899 */ /* 0x000fe20008011423 */
[----:B------:R-:W-:Y:S01]  /*1790*/  ULDC.64 UR24, c[0x0][0x248] ;  /* 0x0000920000187ab9 */ /* 0x000fe20000000a00 */
[----:B------:R-:W-:Y:S02]  /*17a0*/  ULDC.64 UR12, c[0x0][0x230] ;  /* 0x00008c00000c7ab9 */ /* 0x000fe40000000a00 */
[----:B------:R-:W-:Y:S02]  /*17b0*/  UIMAD UR6, UR6, UR24, URZ ;  /* 0x00000018060672a4 */ /* 0x000fe4000f8e023f */
[----:B------:R-:W-:Y:S02]  /*17c0*/  UIMAD.WIDE.U32 UR10, UR35, UR24, URZ ;  /* 0x00000018230a72a5 */ /* 0x000fe4000f8e003f */
[----:B------:R-:W-:-:S04]  /*17d0*/  UIMAD UR6, UR35, UR25, UR6 ;  /* 0x00000019230672a4 */ /* 0x000fc8000f8e0206 */
[----:B------:R-:W-:Y:S02]  /*17e0*/  UIADD3 UR11, UR11, UR6, URZ ;  /* 0x000000060b0b7290 */ /* 0x000fe4000fffe03f */
[----:B------:R-:W-:Y:S02]  /*17f0*/  UIMAD UR6, UR58, UR12, URZ ;  /* 0x0000000c3a0672a4 */ /* 0x000fe4000f8e023f */
[----:B------:R-:W-:Y:S02]  /*1800*/  UIMAD.WIDE.U32 UR10, UR48, UR12, UR10 ;  /* 0x0000000c300a72a5 */ /* 0x000fe4000f8e000a */
[----:B------:R-:W-:-:S04]  /*1810*/  UIMAD UR6, UR48, UR13, UR6 ;  /* 0x0000000d300672a4 */ /* 0x000fc8000f8e0206 */
[----:B------:R-:W-:Y:S01]  /*1820*/  UIADD3 UR29, UR11, UR6, URZ ;  /* 0x000000060b1d7290 */ /* 0x000fe2000fffe03f */
[----:B------:R-:W-:-:S11]  /*1830*/  UMOV UR28, UR10 ;  /* 0x0000000a001c7c82 */ /* 0x000fd60008000000 */
.L_x_2:
[----:B------:R-:W-:Y:S05]  /*1840*/  @P1 BRA `(.L_x_3) ;  /* 0x0000000000301947 */ /* 0x000fea0003800000 */
        /* <DEDUP_REMOVED lines=12> */
.L_x_3:
[----:B------:R-:W-:Y:S01]  /*1910*/  @UP1 UMOV UR6, UR42 ;  /* 0x0000002a00061c82 */ /* 0x000fe20008000000 */
[----:B------:R-:W-:Y:S01]  /*1920*/  @!UP1 UMOV UR6, UR40 ;  /* 0x0000002800069c82 */ /* 0x000fe20008000000 */
[----:B------:R-:W-:Y:S01]  /*1930*/  SHF.R.S32.HI R15, RZ, 0x1f, R10 ;  /* 0x0000001fff0f7819 */ /* 0x000fe2000001140a */
[----:B------:R-:W-:Y:S06]  /*1940*/  @!P0 BRA `(.L_x_4) ;  /* 0x00000000001c8947 */ /* 0x000fec0003800000 */
[----:B------:R-:W-:Y:S01]  /*1950*/  @!UP1 UIMAD UR5, UR48, UR59, URZ ;  /* 0x0000003b300592a4 */ /* 0x000fe2000f8e023f */
[----:B------:R-:W-:Y:S01]  /*1960*/  ULDC UR11, c[0x0][0x2c0] ;  /* 0x0000b000000b7ab9 */ /* 0x000fe20000000800 */
[----:B------:R-:W-:Y:S02]  /*1970*/  ULDC UR10, c[0x0][0x2e4] ;  /* 0x0000b900000a7ab9 */ /* 0x000fe40000000800 */
[----:B------:R-:W-:Y:S02]  /*1980*/  ULEA UR5, UR48, UR5, 0x7 ;  /* 0x0000000530057291 */ /* 0x000fe4000f8e383f */
[----:B------:R-:W-:-:S04]  /*1990*/  ULEA UR10, UR11, UR10, 0x7 ;  /* 0x0000000a0b0a7291 */ /* 0x000fc8000f8e383f */
[----:B------:R-:W-:Y:S01]  /*19a0*/  UIMAD UR5, UR10, UR57, UR5 ;  /* 0x000000390a0572a4 */ /* 0x000fe2000f8e0205 */
[----:B------:R-:W-:Y:S11]  /*19b0*/  BRA `(.L_x_5) ;  /* 0x0000000000087947 */ /* 0x000ff60003800000 */
.L_x_4:
[----:B------:R-:W-:-:S04]  /*19c0*/  UIMAD UR5, UR48, UR61, UR57 ;  /* 0x0000003d300572a4 */ /* 0x000fc8000f8e0239 */
[----:B------:R-:W-:-:S12]  /*19d0*/  UIMAD UR5, UR5, UR59, URZ ;  /* 0x0000003b050572a4 */ /* 0x000fd8000f8e023f */
.L_x_5:
[----:B------:R-:W1:Y:S01]  /*19e0*/  S2R R4, SR_TID.X ;  /* 0x0000000000047919 */ /* 0x000e620000002100 */
[----:B------:R-:W2:Y:S01]  /*19f0*/  LDC.64 R12, c[0x0][0x420] ;  /* 0x00010800ff0c7b82 */ /* 0x000ea20000000a00 */
[----:B------:R-:W-:Y:S01]  /*1a00*/  ULDC UR10, c[0x0][0x2dc] ;  /* 0x0000b700000a7ab9 */ /* 0x000fe20000000800 */
[----:B------:R-:W-:Y:S01]  /*1a10*/  UIADD3 UR33, UR15, UR5, URZ ;  /* 0x000000050f217290 */ /* 0x000fe2000fffe03f */
[----:B------:R-:W-:Y:S01]  /*1a20*/  SHF.R.S32.HI R235, RZ, 0x1f, R234 ;  /* 0x0000001fffeb7819 */ /* 0x000fe200000114ea */
[----:B------:R-:W-:Y:S01]  /*1a30*/  UIMAD UR19, UR10, UR61, URZ ;  /* 0x0000003d0a1372a4 */ /* 0x000fe2000f8e023f */
[----:B------:R-:W-:Y:S01]  /*1a40*/  BSSY B1, `(.L_x_1) ;  /* 0x0000691000017945 */ /* 0x000fe20003800000 */
[----:B------:R-:W-:Y:S02]  /*1a50*/  UIADD3 UR5, -UR7, UR36, UR34 ;  /* 0x0000002407057290 */ /* 0x000fe4000fffe122 */
[----:B------:R-:W-:Y:S01]  /*1a60*/  USHF.L.U32 UR18, UR19, 0x7, URZ ;  /* 0x0000000713127899 */ /* 0x000fe2000800063f */
[----:B------:R-:W-:Y:S01]  /*1a70*/  ULDC UR10, c[0x0][0x398] ;  /* 0x0000e600000a7ab9 */ /* 0x000fe20000000800 */
[----:B------:R-:W-:Y:S01]  /*1a80*/  ULDC.64 UR26, c[0x0][0x400] ;  /* 0x00010000001a7ab9 */ /* 0x000fe20000000a00 */
[----:B------:R-:W-:-:S02]  /*1a90*/  UIADD3 UR5, UR5, -UR10, URZ ;  /* 0x8000000a05057290 */ /* 0x000fc4000fffe03f */
[----:B------:R-:W-:Y:S02]  /*1aa0*/  UIADD3 UR10, UP2, UP1, UR32, UR18, UR49 ;  /* 0x00000012200a7290 */ /* 0x000fe4000f95e031 */
[----:B------:R-:W-:Y:S01]  /*1ab0*/  USHF.R.S32.HI UR40, URZ, 0x1f, UR57 ;  /* 0x0000001f3f287899 */ /* 0x000fe20008011439 */
[----:B------:R-:W-:Y:S01]  /*1ac0*/  ULDC.64 UR20, c[0x0][0x258] ;  /* 0x0000960000147ab9 */ /* 0x000fe20000000a00 */
[----:B------:R-:W-:Y:S02]  /*1ad0*/  ULDC.64 UR12, c[0x0][0x428] ;  /* 0x00010a00000c7ab9 */ /* 0x000fe40000000a00 */
[----:B------:R-:W-:Y:S01]  /*1ae0*/  UIMAD UR11, UR40, UR12, URZ ;  /* 0x0000000c280b72a4 */ /* 0x000fe2000f8e023f */
[----:B--2---:R-:W-:-:S04]  /*1af0*/  IMAD R9, R12, UR17, RZ ;  /* 0x000000110c097c24 */ /* 0x004fc8000f8e02ff */
[----:B------:R-:W-:Y:S01]  /*1b00*/  IMAD R9, R13, UR15, R9 ;  /* 0x0000000f0d097c24 */ /* 0x000fe2000f8e0209 */
[----:B-1----:R-:W-:-:S04]  /*1b10*/  SHF.R.S32.HI R3, RZ, 0x1f, R4 ;  /* 0x0000001fff037819 */ /* 0x002fc80000011404 */
[CC--:B------:R-:W-:Y:S02]  /*1b20*/  LEA.HI R0, R3.reuse, R4.reuse, RZ, 0x5 ;  /* 0x0000000403007211 */ /* 0x0c0fe400078f28ff */
[----:B------:R-:W-:Y:S02]  /*1b30*/  LEA.HI R3, R3, R4, RZ, 0x2 ;  /* 0x0000000403037211 */ /* 0x000fe400078f10ff */
[----:B------:R-:W-:Y:S02]  /*1b40*/  LOP3.LUT R5, R0, 0xffffffe0, RZ, 0xc0, !PT ;  /* 0xffffffe000057812 */ /* 0x000fe400078ec0ff */
[----:B------:R-:W-:Y:S02]  /*1b50*/  SHF.R.S32.HI R3, RZ, 0x2, R3 ;  /* 0x00000002ff037819 */ /* 0x000fe40000011403 */
[----:B------:R-:W-:Y:S01]  /*1b60*/  SHF.R.S32.HI R8, RZ, 0x5, R0 ;  /* 0x00000005ff087819 */ /* 0x000fe20000011400 */
[----:B------:R-:W-:Y:S01]  /*1b70*/  IMAD.IADD R5, R4, 0x1, -R5 ;  /* 0x0000000104057824 */ /* 0x000fe200078e0a05 */
[----:B------:R-:W-:-:S02]  /*1b80*/  SHF.R.S32.HI R16, RZ, 0x1f, R3 ;  /* 0x0000001fff107819 */ /* 0x000fc40000011403 */
[----:B------:R-:W-:Y:S01]  /*1b90*/  IADD3 R0, P2, R3, UR15, RZ ;  /* 0x0000000f03007c10 */ /* 0x000fe2000ff5e0ff */
[----:B------:R-:W-:Y:S01]  /*1ba0*/  IMAD R8, R8, UR19, R5 ;  /* 0x0000001308087c24 */ /* 0x000fe2000f8e0205 */
[----:B------:R-:W-:Y:S01]  /*1bb0*/  IADD3 R4, P0, R234, UR6, RZ ;  /* 0x00000006ea047c10 */ /* 0x000fe2000ff1e0ff */
[----:B------:R-:W-:Y:S01]  /*1bc0*/  USHF.R.S32.HI UR6, URZ, 0x1f, UR18 ;  /* 0x0000001f3f067899 */ /* 0x000fe20008011412 */
[----:B------:R-:W-:Y:S01]  /*1bd0*/  IADD3.X R6, R16, UR17, RZ, P2, !PT ;  /* 0x0000001110067c10 */ /* 0x000fe200097fe4ff */
[----:B------:R-:W-:Y:S01]  /*1be0*/  USHF.R.S32.HI UR17, URZ, 0x1f, UR5 ;  /* 0x0000001f3f117899 */ /* 0x000fe20008011405 */
[----:B------:R-:W-:Y:S01]  /*1bf0*/  IADD3.X R5, R235, UR51, RZ, P0, !PT ;  /* 0x00000033eb057c10 */ /* 0x000fe200087fe4ff */
[----:B------:R-:W-:Y:S02]  /*1c00*/  UIADD3.X UR6, UR14, UR6, UR53, UP2, UP1 ;  /* 0x000000060e067290 */ /* 0x000fe400097e2435 */
[----:B------:R-:W-:Y:S01]  /*1c10*/  UIADD3 UR10, UP2, UP1, UR54, UR10, UR55 ;  /* 0x0000000a360a7290 */ /* 0x000fe2000f95e037 */
[----:B------:R-:W-:Y:S01]  /*1c20*/  IMAD R6, R6, UR30, RZ ;  /* 0x0000001e06067c24 */ /* 0x000fe2000f8e02ff */
[----:B------:R-:W-:Y:S01]  /*1c30*/  ULEA.HI UR17, UR17, UR5, URZ, 0x7 ;  /* 0x0000000511117291 */ /* 0x000fe2000f8f383f */
[----:B------:R-:W-:Y:S01]  /*1c40*/  IMAD.WIDE.U32 R4, R12, UR15, R4 ;  /* 0x0000000f0c047c25 */ /* 0x000fe2000f8e0004 */
[----:B------:R-:W-:-:S02]  /*1c50*/  UIADD3.X UR6, UR52, UR6, UR47, UP2, UP1 ;  /* 0x0000000634067290 */ /* 0x000fc400097e242f */
[----:B------:R-:W-:Y:S01]  /*1c60*/  USHF.R.S32.HI UR17, URZ, 0x7, UR17 ;  /* 0x000000073f117899 */ /* 0x000fe20008011411 */
[C---:B------:R-:W-:Y:S02]  /*1c70*/  IMAD R11, R0.reuse, UR31, R6 ;  /* 0x0000001f000b7c24 */ /* 0x040fe4000f8e0206 */
[----:B------:R-:W-:Y:S01]  /*1c80*/  IMAD.WIDE.U32 R6, R0, UR30, R234 ;  /* 0x0000001e00067c25 */ /* 0x000fe2000f8e00ea */
[C---:B------:R-:W-:Y:S01]  /*1c90*/  IADD3 R0, P0, R8.reuse, UR10, RZ ;  /* 0x0000000a08007c10 */ /* 0x040fe2000ff1e0ff */
[----:B------:R-:W-:Y:S02]  /*1ca0*/  UIMAD UR10, UR40, UR20, URZ ;  /* 0x00000014280a72a4 */ /* 0x000fe4000f8e023f */
[----:B------:R-:W-:Y:S01]  /*1cb0*/  UISETP.LT.AND UP1, UPT, URZ, UR17, UPT ;  /* 0x000000113f00728c */ /* 0x000fe2000bf21270 */
[----:B------:R-:W-:Y:S01]  /*1cc0*/  LEA.HI.X.SX32 R8, R8, UR6, 0x1, P0 ;  /* 0x0000000608087c11 */ /* 0x000fe200080f0eff */
[----:B------:R-:W-:Y:S01]  /*1cd0*/  UIMAD UR14, UR57, UR21, UR10 ;  /* 0x00000015390e72a4 */ /* 0x000fe2000f8e020a */
[----:B------:R-:W-:Y:S01]  /*1ce0*/  IADD3 R6, P2, R6, UR56, RZ ;  /* 0x0000003806067c10 */ /* 0x000fe2000ff5e0ff */
[----:B------:R-:W-:Y:S01]  /*1cf0*/  USEL UR17, URZ, UR17, !UP1 ;  /* 0x000000113f117287 */ /* 0x000fe2000c800000 */
[C---:B------:R-:W-:Y:S01]  /*1d00*/  LEA R224, P0, R0.reuse, UR26, 0x2 ;  /* 0x0000001a00e07c11 */ /* 0x040fe2000f8010ff */
[----:B------:R-:W-:Y:S01]  /*1d10*/  IMAD.IADD R5, R5, 0x1, R9 ;  /* 0x0000000105057824 */ /* 0x000fe200078e0209 */
[----:B------:R-:W-:Y:S01]  /*1d20*/  IADD3.X R7, R7, UR50, R11, P2, !PT ;  /* 0x0000003207077c10 */ /* 0x000fe200097fe40b */
[----:B------:R-:W-:Y:S01]  /*1d30*/  UIMAD UR6, UR57, UR13, UR11 ;  /* 0x0000000d390672a4 */ /* 0x000fe2000f8e020b */
[----:B------:R-:W-:Y:S01]  /*1d40*/  LEA.HI.X R223, R0, UR27, R8, 0x2, P0 ;  /* 0x0000001b00df7c11 */ /* 0x000fe200080f1408 */
[----:B------:R-:W-:Y:S01]  /*1d50*/  IMAD.U32 R8, RZ, RZ, UR20 ;  /* 0x00000014ff087e24 */ /* 0x000fe2000f8e00ff */
[----:B------:R-:W-:Y:S01]  /*1d60*/  UISETP.GT.AND UP1, UPT, UR45, UR17, UPT ;  /* 0x000000112d00728c */ /* 0x000fe2000bf24270 */
[----:B------:R-:W-:Y:S01]  /*1d70*/  IMAD.U32 R0, RZ, RZ, UR12 ;  /* 0x0000000cff007e24 */ /* 0x000fe2000f8e00ff */
[----:B------:R-:W-:Y:S01]  /*1d80*/  ULDC.64 UR12, c[0x0][0x210] ;  /* 0x00008400000c7ab9 */ /* 0x000fe20000000a00 */
[----:B------:R-:W-:Y:S01]  /*1d90*/  IMAD.WIDE.U32 R6, R8, UR57, R6 ;  /* 0x0000003908067c25 */ /* 0x000fe2000f8e0006 */
[----:B------:R-:W-:Y:S01]  /*1da0*/  UIADD3 UR10, UR15, UR44, URZ ;  /* 0x0000002c0f0a7290 */ /* 0x000fe2000fffe03f */
[----:B------:R-:W-:-:S02]  /*1db0*/  ULDC.64 UR40, c[0x0][0x2b0] ;  /* 0x0000ac0000287ab9 */ /* 0x000fc40000000a00 */
[----:B------:R-:W-:Y:S01]  /*1dc0*/  VIADD R7, R7, UR14 ;  /* 0x0000000e07077c36 */ /* 0x000fe20008000000 */
[----:B------:R-:W-:Y:S01]  /*1dd0*/  LEA R218, P0, R6, UR12, 0x1 ;  /* 0x0000000c06da7c11 */ /* 0x000fe2000f8008ff */
[----:B------:R-:W-:Y:S01]  /*1de0*/  IMAD.WIDE.U32 R4, R0, UR57, R4 ;  /* 0x0000003900047c25 */ /* 0x000fe2000f8e0004 */
[----:B------:R-:W-:Y:S01]  /*1df0*/  ULDC.64 UR26, c[0x0][0x478] ;  /* 0x00011e00001a7ab9 */ /* 0x000fe20000000a00 */
[----:B------:R-:W-:Y:S01]  /*1e00*/  UIMAD.WIDE UR10, UR10, 0x4, UR40 ;  /* 0x000000040a0a78a5 */ /* 0x000fe2000f8e0228 */
[----:B------:R-:W-:Y:S01]  /*1e10*/  LEA.HI.X R219, R6, UR13, R7, 0x1, P0 ;  /* 0x0000000d06db7c11 */ /* 0x000fe200080f0c07 */
[----:B------:R-:W-:Y:S01]  /*1e20*/  VIADD R5, R5, UR6 ;  /* 0x0000000605057c36 */ /* 0x000fe20008000000 */
[----:B------:R-:W-:Y:S01]  /*1e30*/  PLOP3.LUT P0, PT, PT, PT, UP1, 0x80, 0x0 ;  /* 0x000000000000781c */ /* 0x000fe20003f0f018 */
[-C--:B------:R-:W-:Y:S01]  /*1e40*/  IMAD R0, R16, R12.reuse, RZ ;  /* 0x0000000c10007224 */ /* 0x080fe200078e02ff */
[----:B------:R-:W-:Y:S01]  /*1e50*/  UIMAD.WIDE UR14, UR33, 0x4, UR26 ;  /* 0x00000004210e78a5 */ /* 0x000fe2000f8e021a */
[----:B------:R-:W-:Y:S01]  /*1e60*/  IMAD.WIDE.U32 R4, R3, R12, R4 ;  /* 0x0000000c03047225 */ /* 0x000fe200078e0004 */
[----:B------:R-:W-:Y:S01]  /*1e70*/  ULDC.64 UR20, c[0x0][0x3e0] ;  /* 0x0000f80000147ab9 */ /* 0x000fe20000000a00 */
[----:B------:R-:W-:-:S02]  /*1e80*/  UIADD3 UR6, UR45, -0x1, URZ ;  /* 0xffffffff2d067890 */ /* 0x000fc4000fffe03f */
[----:B------:R-:W-:Y:S01]  /*1e90*/  IMAD R0, R3, R13, R0 ;  /* 0x0000000d03007224 */ /* 0x000fe200078e0200 */
[----:B------:R-:W-:Y:S01]  /*1ea0*/  LEA R216, P2, R4, UR20, 0x1 ;  /* 0x0000001404d87c11 */ /* 0x000fe2000f8408ff */
[----:B------:R-:W-:Y:S01]  /*1eb0*/  UMOV UR12, UR10 ;  /* 0x0000000a000c7c82 */ /* 0x000fe20008000000 */
[----:B------:R-:W-:Y:S01]  /*1ec0*/  UMOV UR13, UR15 ;  /* 0x0000000f000d7c82 */ /* 0x000fe20008000000 */
[----:B------:R-:W-:-:S05]  /*1ed0*/  IMAD.IADD R0, R5, 0x1, R0 ;  /* 0x0000000105007824 */ /* 0x000fca00078e0200 */
[----:B------:R-:W-:Y:S01]  /*1ee0*/  LEA.HI.X R217, R4, UR21, R0, 0x1, P2 ;  /* 0x0000001504d97c11 */ /* 0x000fe200090f0c00 */
[----:B------:R-:W-:Y:S06]  /*1ef0*/  @P0 BRA `(.L_x_6) ;  /* 0x0000000400fc0947 */ /* 0x000fec0003800000 */
[----:B------:R-:W-:Y:S01]  /*1f00*/  @UP0 UIADD3 UR5, UR35, UR37, URZ ;  /* 0x0000002523050290 */ /* 0x000fe2000fffe03f */
[----:B------:R-:W-:-:S03]  /*1f10*/  @UP0 ULDC.64 UR10, c[0x0][0x450] ;  /* 0x00011400000a0ab9 */ /* 0x000fc60000000a00 */
[----:B------:R-:W-:Y:S02]  /*1f20*/  @UP0 UIMAD.WIDE.U32 UR12, UR5, UR10, URZ ;  /* 0x0000000a050c02a5 */ /* 0x000fe4000f8e003f */
[----:B------:R-:W-:-:S04]  /*1f30*/  @UP0 UIMAD UR5, UR5, UR11, URZ ;  /* 0x0000000b050502a4 */ /* 0x000fc8000f8e023f */
[----:B------:R-:W-:Y:S01]  /*1f40*/  @UP0 UIADD3 UR20, UR13, UR5, URZ ;  /* 0x000000050d140290 */ /* 0x000fe2000fffe03f */
[----:B------:R-:W-:Y:S01]  /*1f50*/  @UP0 UMOV UR6, UR12 ;  /* 0x0000000c00060c82 */ /* 0x000fe20008000000 */
[----:B------:R-:W-:Y:S10]  /*1f60*/  @P1 BRA `(.L_x_7) ;  /* 0x0000000000301947 */ /* 0x000ff40003800000 */
        /* <DEDUP_REMOVED lines=12> */
.L_x_7:
        /* <DEDUP_REMOVED lines=19> */
.L_x_8:
[----:B------:R-:W-:Y:S01]  /*2160*/  UIMAD UR5, UR38, UR10, URZ ;  /* 0x0000000a260572a4 */ /* 0x000fe2000f8e023f */
[----:B------:R-:W-:Y:S01]  /*2170*/  IMAD.U32 R4, RZ, RZ, UR10 ;  /* 0x0000000aff047e24 */ /* 0x000fe2000f8e00ff */
[----:B------:R-:W-:Y:S01]  /*2180*/  UIMAD UR7, UR16, -0x80, UR7 ;  /* 0xffffff80100778a4 */ /* 0x000fe2000f8e0207 */
[----:B------:R-:W-:Y:S01]  /*2190*/  VIADD R6, R3, 0x40 ;  /* 0x0000004003067836 */ /* 0x000fe20000000000 */
[----:B------:R-:W-:Y:S01]  /*21a0*/  UIMAD UR5, UR34, UR11, UR5 ;  /* 0x0000000b220572a4 */ /* 0x000fe2000f8e0205 */
[----:B------:R-:W-:Y:S01]  /*21b0*/  IMAD.WIDE.U32 R4, R4, UR34, R234 ;  /* 0x0000002204047c25 */ /* 0x000fe2000f8e00ea */
[----:B------:R-:W-:Y:S01]  /*21c0*/  USHF.R.S32.HI UR19, URZ, 0x1f, UR57 ;  /* 0x0000001f3f137899 */ /* 0x000fe20008011439 */
[----:B------:R-:W-:Y:S01]  /*21d0*/  BSSY B0, `(.L_x_9) ;  /* 0x0000019000007945 */ /* 0x000fe20003800000 */
[----:B------:R-:W-:Y:S02]  /*21e0*/  ULDC.64 UR14, c[0x0][0x468] ;  /* 0x00011a00000e7ab9 */ /* 0x000fe40000000a00 */
[----:B------:R-:W-:Y:S01]  /*21f0*/  MOV R0, UR5 ;  /* 0x0000000500007c02 */ /* 0x000fe20008000f00 */
[----:B------:R-:W-:Y:S01]  /*2200*/  ULDC UR5, c[0x0][0x2d0] ;  /* 0x0000b40000057ab9 */ /* 0x000fe20000000800 */
[----:B------:R-:W-:-:S02]  /*2210*/  IADD3 R4, P0, R4, UR6, RZ ;  /* 0x0000000604047c10 */ /* 0x000fc4000ff1e0ff */
[----:B------:R-:W-:Y:S01]  /*2220*/  ISETP.GE.AND P1, PT, R234, UR5, PT ;  /* 0x00000005ea007c0c */ /* 0x000fe2000bf26270 */
[----:B------:R-:W-:Y:S01]  /*2230*/  UIMAD UR5, UR19, UR14, URZ ;  /* 0x0000000e130572a4 */ /* 0x000fe2000f8e023f */
[----:B------:R-:W-:Y:S01]  /*2240*/  IADD3.X R5, R5, UR20, R0, P0, !PT ;  /* 0x0000001405057c10 */ /* 0x000fe200087fe400 */
[----:B------:R-:W-:Y:S01]  /*2250*/  IMAD.U32 R0, RZ, RZ, UR14 ;  /* 0x0000000eff007e24 */ /* 0x000fe2000f8e00ff */
[----:B------:R-:W-:Y:S01]  /*2260*/  ISETP.GE.OR P0, PT, R6, UR7, P1 ;  /* 0x0000000706007c0c */ /* 0x000fe20008f06670 */
[----:B------:R-:W-:Y:S01]  /*2270*/  UIMAD UR15, UR57, UR15, UR5 ;  /* 0x0000000f390f72a4 */ /* 0x000fe2000f8e0205 */
[----:B------:R-:W-:Y:S01]  /*2280*/  ISETP.GE.OR P1, PT, R3, UR7, P1 ;  /* 0x0000000703007c0c */ /* 0x000fe20008f26670 */
[----:B------:R-:W-:-:S05]  /*2290*/  IMAD.WIDE.U32 R4, R0, UR57, R4 ;  /* 0x0000003900047c25 */ /* 0x000fca000f8e0004 */
[----:B------:R-:W-:-:S07]  /*22a0*/  IADD3 R10, R5, UR15, RZ ;  /* 0x0000000f050a7c10 */ /* 0x000fce000fffe0ff */
[----:B------:R-:W-:Y:S05]  /*22b0*/  @P1 BRA `(.L_x_10) ;  /* 0x0000000000281947 */ /* 0x000fea0003800000 */
[----:B------:R-:W-:Y:S01]  /*22c0*/  MOV R6, R4 ;  /* 0x0000000400067202 */ /* 0x000fe20000000f00 */
[----:B------:R-:W-:Y:S01]  /*22d0*/  IMAD R0, R16, UR10, RZ ;  /* 0x0000000a10007c24 */ /* 0x000fe2000f8e02ff */
[----:B------:R-:W-:Y:S01]  /*22e0*/  MOV R7, R10 ;  /* 0x0000000a00077202 */ /* 0x000fe20000000f00 */
[----:B------:R-:W-:Y:S02]  /*22f0*/  ULDC.64 UR14, c[0x0][0x3f0] ;  /* 0x0000fc00000e7ab9 */ /* 0x000fe40000000a00 */
[C---:B------:R-:W-:Y:S02]  /*2300*/  IMAD R0, R3.reuse, UR11, R0 ;  /* 0x0000000b03007c24 */ /* 0x040fe4000f8e0200 */
[----:B------:R-:W-:-:S05]  /*2310*/  IMAD.WIDE.U32 R6, R3, UR10, R6 ;  /* 0x0000000a03067c25 */ /* 0x000fca000f8e0006 */
[----:B------:R-:W-:Y:S02]  /*2320*/  IADD3 R0, R7, R0, RZ ;  /* 0x0000000007007210 */ /* 0x000fe40007ffe0ff */
[----:B------:R-:W-:-:S04]  /*2330*/  LEA R8, P2, R6, UR14, 0x1 ;  /* 0x0000000e06087c11 */ /* 0x000fc8000f8408ff */
[----:B------:R-:W-:-:S05]  /*2340*/  LEA.HI.X R9, R6, UR15, R0, 0x1, P2 ;  /* 0x0000000f06097c11 */ /* 0x000fca00090f0c00 */
[----:B------:R1:W-:Y:S04]  /*2350*/  STG.E.128 desc[UR8][R8.64], RZ ;  /* 0x000000ff08007986 */ /* 0x0003e8000c101d08 */
.L_x_10:
[----:B------:R-:W-:Y:S05]  /*2360*/  BSYNC B0 ;  /* 0x0000000000007941 */ /* 0x000fea0003800000 */
.L_x_9:
[----:B------:R-:W-:Y:S04]  /*2370*/  BSSY B0, `(.L_x_11) ;  /* 0x000000e000007945 */ /* 0x000fe80003800000 */
[----:B------:R-:W-:Y:S05]  /*2380*/  @P0 BRA `(.L_x_12) ;  /* 0x0000000000300947 */ /* 0x000fea0003800000 */
[----:B------:R-:W-:Y:S01]  /*2390*/  IADD3 R0, P2, R3, 0x40, RZ ;  /* 0x0000004003007810 */ /* 0x000fe20007f5e0ff */
[----:B------:R-:W-:Y:S01]  /*23a0*/  IMAD.MOV.U32 R6, RZ, RZ, R4 ;  /* 0x000000ffff067224 */ /* 0x000fe200078e0004 */
[----:B------:R-:W-:Y:S01]  /*23b0*/  MOV R7, R10 ;  /* 0x0000000a00077202 */ /* 0x000fe20000000f00 */
[----:B------:R-:W-:Y:S02]  /*23c0*/  ULDC.64 UR6, c[0x0][0x3f0] ;  /* 0x0000fc0000067ab9 */ /* 0x000fe40000000a00 */
[----:B------:R-:W-:Y:S02]  /*23d0*/  IMAD.X R5, RZ, RZ, R16, P2 ;  /* 0x000000ffff057224 */ /* 0x000fe400010e0610 */
[----:B------:R-:W-:-:S04]  /*23e0*/  IMAD.WIDE.U32 R6, R0, UR10, R6 ;  /* 0x0000000a00067c25 */ /* 0x000fc8000f8e0006 */
[----:B------:R-:W-:Y:S01]  /*23f0*/  IMAD R5, R5, UR10, RZ ;  /* 0x0000000a05057c24 */ /* 0x000fe2000f8e02ff */
[----:B------:R-:W-:-:S03]  /*2400*/  LEA R4, P2, R6, UR6, 0x1 ;  /* 0x0000000606047c11 */ /* 0x000fc6000f8408ff */
[----:B------:R-:W-:-:S05]  /*2410*/  IMAD R0, R0, UR11, R5 ;  /* 0x0000000b00007c24 */ /* 0x000fca000f8e0205 */
[----:B------:R-:W-:-:S04]  /*2420*/  IADD3 R0, R7, R0, RZ ;  /* 0x0000000007007210 */ /* 0x000fc80007ffe0ff */
[----:B------:R-:W-:-:S05]  /*2430*/  LEA.HI.X R5, R6, UR7, R0, 0x1, P2 ;  /* 0x0000000706057c11 */ /* 0x000fca00090f0c00 */
[----:B------:R2:W-:Y:S02]  /*2440*/  STG.E.128 desc[UR8][R4.64], RZ ;  /* 0x000000ff04007986 */ /* 0x0005e4000c101d08 */
.L_x_12:
[----:B------:R-:W-:Y:S05]  /*2450*/  BSYNC B0 ;  /* 0x0000000000007941 */ /* 0x000fea0003800000 */
.L_x_11:
[----:B------:R-:W-:Y:S01]  /*2460*/  UIMAD UR5, UR38, UR12, URZ ;  /* 0x0000000c260572a4 */ /* 0x000fe2000f8e023f */
[----:B--2---:R-:W-:Y:S01]  /*2470*/  IMAD.U32 R4, RZ, RZ, UR12 ;  /* 0x0000000cff047e24 */ /* 0x004fe2000f8e00ff */
[----:B------:R-:W-:Y:S01]  /*2480*/  USHF.R.S32.HI UR10, URZ, 0x1f, UR57 ;  /* 0x0000001f3f0a7899 */ /* 0x000fe20008011439 */
[----:B------:R-:W-:Y:S01]  /*2490*/  BSSY B0, `(.L_x_13) ;  /* 0x0000017000007945 */ /* 0x000fe20003800000 */
[----:B------:R-:W-:Y:S01]  /*24a0*/  UIMAD UR5, UR34, UR13, UR5 ;  /* 0x0000000d220572a4 */ /* 0x000fe2000f8e0205 */
[----:B------:R-:W-:Y:S01]  /*24b0*/  IMAD.WIDE.U32 R4, R4, UR34, R234 ;  /* 0x0000002204047c25 */ /* 0x000fe2000f8e00ea */
[----:B------:R-:W-:-:S04]  /*24c0*/  ULDC.64 UR6, c[0x0][0x470] ;  /* 0x00011c0000067ab9 */ /* 0x000fc80000000a00 */
[----:B------:R-:W-:Y:S01]  /*24d0*/  IMAD.U32 R0, RZ, RZ, UR5 ;  /* 0x00000005ff007e24 */ /* 0x000fe2000f8e00ff */
[----:B------:R-:W-:Y:S01]  /*24e0*/  IADD3 R4, P2, R4, UR17, RZ ;  /* 0x0000001104047c10 */ /* 0x000fe2000ff5e0ff */
[----:B------:R-:W-:-:S03]  /*24f0*/  UIMAD UR5, UR10, UR6, URZ ;  /* 0x000000060a0572a4 */ /* 0x000fc6000f8e023f */
[----:B------:R-:W-:Y:S01]  /*2500*/  IADD3.X R5, R5, UR18, R0, P2, !PT ;  /* 0x0000001205057c10 */ /* 0x000fe200097fe400 */
[----:B------:R-:W-:Y:S01]  /*2510*/  UIMAD UR7, UR57, UR7, UR5 ;  /* 0x00000007390772a4 */ /* 0x000fe2000f8e0205 */
[----:B------:R-:W-:-:S05]  /*2520*/  MOV R0, UR6 ;  /* 0x0000000600007c02 */ /* 0x000fca0008000f00 */
[----:B------:R-:W-:-:S05]  /*2530*/  IMAD.WIDE.U32 R4, R0, UR57, R4 ;  /* 0x0000003900047c25 */ /* 0x000fca000f8e0004 */
[----:B------:R-:W-:Y:S01]  /*2540*/  IADD3 R0, R5, UR7, RZ ;  /* 0x0000000705007c10 */ /* 0x000fe2000fffe0ff */
[----:B------:R-:W-:Y:S06]  /*2550*/  @P1 BRA `(.L_x_14) ;  /* 0x0000000000281947 */ /* 0x000fec0003800000 */
[----:B------:R-:W-:Y:S01]  /*2560*/  MOV R6, R4 ;  /* 0x0000000400067202 */ /* 0x000fe20000000f00 */
[----:B-1----:R-:W-:Y:S01]  /*2570*/  IMAD R8, R16, UR12, RZ ;  /* 0x0000000c10087c24 */ /* 0x002fe2000f8e02ff */
        /* <DEDUP_REMOVED lines=8> */
.L_x_14:
[----:B------:R-:W-:Y:S05]  /*2600*/  BSYNC B0 ;  /* 0x0000000000007941 */ /* 0x000fea0003800000 */
.L_x_13:
        /* <DEDUP_REMOVED lines=12> */
[----:B------:R3:W-:Y:S01]  /*26d0*/  STG.E.128 desc[UR8][R4.64], RZ ;  /* 0x000000ff04007986 */ /* 0x0007e2000c101d08 */
[----:B------:R-:W-:Y:S05]  /*26e0*/  BRA `(.L_x_15) ;  /* 0x0000005c00187947 */ /* 0x000fea0003800000 */
.L_x_6:
[----:B------:R-:W-:Y:S01]  /*26f0*/  UIMAD UR5, UR38, UR22, URZ ;  /* 0x00000016260572a4 */ /* 0x000fe2000f8e023f */
[----:B------:R-:W-:Y:S01]  /*2700*/  IMAD.U32 R4, RZ, RZ, UR22 ;  /* 0x00000016ff047e24 */ /* 0x000fe2000f8e00ff */
[----:B------:R-:W-:Y:S01]  /*2710*/  UIMAD UR10, UR16, -0x80, UR7 ;  /* 0xffffff80100a78a4 */ /* 0x000fe2000f8e0207 */
[C---:B------:R-:W-:Y:S01]  /*2720*/  VIADD R6, R3.reuse, 0x40 ;  /* 0x0000004003067836 */ /* 0x040fe20000000000 */
[----:B------:R-:W-:Y:S01]  /*2730*/  UIMAD UR5, UR34, UR23, UR5 ;  /* 0x00000017220572a4 */ /* 0x000fe2000f8e0205 */
[----:B------:R-:W-:Y:S01]  /*2740*/  IMAD.WIDE.U32 R4, R4, UR34, R234 ;  /* 0x0000002204047c25 */ /* 0x000fe2000f8e00ea */
[----:B------:R-:W-:Y:S01]  /*2750*/  ULDC.64 UR20, c[0x0][0x268] ;  /* 0x00009a0000147ab9 */ /* 0x000fe20000000a00 */
[----:B------:R-:W-:Y:S01]  /*2760*/  ULEA.HI UR15, UR6, UR6, URZ, 0x1 ;  /* 0x00000006060f7291 */ /* 0x000fe2000f8f083f */
[----:B------:R-:W-:Y:S01]  /*2770*/  ISETP.GE.AND P1, PT, R3, UR10, PT ;  /* 0x0000000a03007c0c */ /* 0x000fe2000bf26270 */
[----:B------:R-:W-:Y:S01]  /*2780*/  BSSY B0, `(.L_x_16) ;  /* 0x000002c000007945 */ /* 0x000fe20003800000 */
[----:B------:R-:W-:Y:S01]  /*2790*/  IMAD.U32 R0, RZ, RZ, UR5 ;  /* 0x00000005ff007e24 */ /* 0x000fe2000f8e00ff */
[----:B------:R-:W-:Y:S01]  /*27a0*/  IADD3 R4, P0, R4, UR39, RZ ;  /* 0x0000002704047c10 */ /* 0x000fe2000ff1e0ff */
[----:B------:R-:W-:Y:S01]  /*27b0*/  ULOP3.LUT UR15, UR15, 0xfffffffe, URZ, 0xc0, !UPT ;  /* 0xfffffffe0f0f7892 */ /* 0x000fe2000f8ec03f */
[----:B------:R-:W-:Y:S01]  /*27c0*/  ISETP.GE.AND P2, PT, R6, UR10, PT ;  /* 0x0000000a06007c0c */ /* 0x000fe2000bf46270 */
[----:B------:R-:W-:Y:S01]  /*27d0*/  UIMAD UR5, UR6, -0x80, UR36 ;  /* 0xffffff80060578a4 */ /* 0x000fe2000f8e0224 */
[----:B------:R-:W-:Y:S01]  /*27e0*/  IADD3.X R5, R5, UR46, R0, P0, !PT ;  /* 0x0000002e05057c10 */ /* 0x000fe200087fe400 */
[----:B------:R-:W-:Y:S01]  /*27f0*/  IMAD R0, R15, UR20, RZ ;  /* 0x000000140f007c24 */ /* 0x000fe2000f8e02ff */
[----:B------:R-:W-:Y:S01]  /*2800*/  PLOP3.LUT P0, PT, PT, PT, UP4, 0x80, 0x0 ;  /* 0x000000000000781c */ /* 0x000fe20003f0f048 */
[----:B------:R-:W-:-:S02]  /*2810*/  UIADD3 UR15, UR6, -UR15, URZ ;  /* 0x8000000f060f7290 */ /* 0x000fc4000fffe03f */
[----:B------:R-:W-:Y:S01]  /*2820*/  IMAD R11, R10, UR21, R0 ;  /* 0x000000150a0b7c24 */ /* 0x000fe2000f8e0200 */
[----:B------:R-:W-:Y:S01]  /*2830*/  LEA R0, R249, UR4, 0x1 ;  /* 0x00000004f9007c11 */ /* 0x000fe2000f8e08ff */
[----:B------:R-:W-:-:S08]  /*2840*/  UISETP.NE.AND UP0, UPT, UR15, 0x1, UPT ;  /* 0x000000010f00788c */ /* 0x000fd0000bf05270 */
[----:B------:R-:W-:Y:S01]  /*2850*/  @P0 BAR.SYNC.DEFER_BLOCKING 0x0 ;  /* 0x0000000000000b1d */ /* 0x000fe20000010000 */
[----:B------:R-:W-:Y:S01]  /*2860*/  ISETP.GE.AND P4, PT, R6, UR5, PT ;  /* 0x0000000506007c0c */ /* 0x000fe2000bf86270 */
[----:B------:R-:W-:Y:S01]  /*2870*/  VIADD R6, R249, 0x1000 ;  /* 0x00001000f9067836 */ /* 0x000fe20000000000 */
[----:B------:R-:W-:Y:S01]  /*2880*/  PLOP3.LUT P0, PT, PT, PT, UP0, 0x80, 0x0 ;  /* 0x000000000000781c */ /* 0x000fe20003f0f008 */
[----:B------:R-:W-:Y:S01]  /*2890*/  IMAD.WIDE.U32 R4, R10, UR20, R4 ;  /* 0x000000140a047c25 */ /* 0x000fe2000f8e0004 */
[----:B------:R-:W-:Y:S02]  /*28a0*/  ISETP.GE.AND P5, PT, R3, UR5, PT ;  /* 0x0000000503007c0c */ /* 0x000fe4000bfa6270 */
[----:B------:R-:W-:Y:S01]  /*28b0*/  SEL R166, R6, R249, !P0 ;  /* 0x000000f906a67207 */ /* 0x000fe20004000000 */
[----:B------:R-:W-:Y:S01]  /*28c0*/  IMAD.IADD R11, R5, 0x1, R11 ;  /* 0x00000001050b7824 */ /* 0x000fe200078e020b */
[----:B------:R1:W-:Y:S04]  /*28d0*/  @P1 STS [R0+0x8000], RZ ;  /* 0x008000ff00001388 */ /* 0x0003e80000000800 */
[----:B------:R1:W-:Y:S04]  /*28e0*/  @P1 STS [R0+0x8004], RZ ;  /* 0x008004ff00001388 */ /* 0x0003e80000000800 */
[----:B------:R1:W-:Y:S01]  /*28f0*/  @P1 STS.64 [R0+0x8008], RZ ;  /* 0x008008ff00001388 */ /* 0x0003e20000000a00 */
[----:B------:R-:W-:Y:S05]  /*2900*/  @P1 BRA `(.L_x_17) ;  /* 0x00000000004c1947 */ /* 0x000fea0003800000 */
[----:B------:R-:W-:Y:S02]  /*2910*/  ULDC UR15, c[0x0][0x2d0] ;  /* 0x0000b400000f7ab9 */ /* 0x000fe40000000800 */
[----:B------:R-:W-:-:S13]  /*2920*/  ISETP.GE.AND P3, PT, R234, UR15, PT ;  /* 0x0000000fea007c0c */ /* 0x000fda000bf66270 */
[----:B------:R2:W-:Y:S04]  /*2930*/  @P3 STS [R0+0x8000], RZ ;  /* 0x008000ff00003388 */ /* 0x0005e80000000800 */
[----:B------:R2:W-:Y:S04]  /*2940*/  @P3 STS [R0+0x8004], RZ ;  /* 0x008004ff00003388 */ /* 0x0005e80000000800 */
[----:B------:R2:W-:Y:S01]  /*2950*/  @P3 STS.64 [R0+0x8008], RZ ;  /* 0x008008ff00003388 */ /* 0x0005e20000000a00 */
        /* <DEDUP_REMOVED lines=10> */
[----:B------:R-:W-:Y:S01]  /*2a00*/  @!PT LDS RZ, [RZ] ;  /* 0x00000000fffff984 */ /* 0x000fe20000000800 */
[----:B------:R-:W-:Y:S01]  /*2a10*/  @!PT LDS RZ, [RZ] ;  /* 0x00000000fffff984 */ /* 0x000fe20000000800 */
[----:B------:R-:W-:Y:S01]  /*2a20*/  @!PT LDS RZ, [RZ] ;  /* 0x00000000fffff984 */ /* 0x000fe20000000800 */
[----:B------:R3:W-:Y:S04]  /*2a30*/  LDGSTS.E.BYPASS.LTC128B.128 [R0+0x8000], desc[UR8][R8.64] ;  /* 0x0800000008007fae */ /* 0x0007e8000b901d48 */
.L_x_17:
[----:B------:R-:W-:Y:S05]  /*2a40*/  BSYNC B0 ;  /* 0x0000000000007941 */ /* 0x000fea0003800000 */
.L_x_16:
[----:B------:R4:W-:Y:S01]  /*2a50*/  @P2 STS.128 [R0+0x9000], RZ ;  /* 0x009000ff00002388 */ /* 0x0009e20000000c00 */
[----:B------:R-:W-:Y:S04]  /*2a60*/  BSSY B0, `(.L_x_18) ;  /* 0x0000015000007945 */ /* 0x000fe80003800000 */
[----:B------:R-:W-:Y:S05]  /*2a70*/  @P2 BRA `(.L_x_19) ;  /* 0x00000000004c2947 */ /* 0x000fea0003800000 */
[----:B------:R-:W-:Y:S02]  /*2a80*/  ULDC UR10, c[0x0][0x2d0] ;  /* 0x0000b400000a7ab9 */ /* 0x000fe40000000800 */
[----:B------:R-:W-:-:S13]  /*2a90*/  ISETP.GE.AND P3, PT, R234, UR10, PT ;  /* 0x0000000aea007c0c */ /* 0x000fda000bf66270 */
[----:B------:R1:W-:Y:S01]  /*2aa0*/  @P3 STS.128 [R0+0x9000], RZ ;  /* 0x009000ff00003388 */ /* 0x0003e20000000c00 */
[----:B------:R-:W-:Y:S05]  /*2ab0*/  @P3 BRA `(.L_x_19) ;  /* 0x00000000003c3947 */ /* 0x000fea0003800000 */
[----:B------:R-:W-:Y:S01]  /*2ac0*/  IADD3 R5, P3, R3, 0x40, RZ ;  /* 0x0000004003057810 */ /* 0x000fe20007f7e0ff */
[----:B------:R-:W-:Y:S01]  /*2ad0*/  ULDC.64 UR20, c[0x0][0x220] ;  /* 0x0000880000147ab9 */ /* 0x000fe20000000a00 */
[----:B------:R-:W-:-:S03]  /*2ae0*/  MOV R7, R11 ;  /* 0x0000000b00077202 */ /* 0x000fc60000000f00 */
[----:B------:R-:W-:-:S04]  /*2af0*/  IMAD.X R6, RZ, RZ, R16, P3 ;  /* 0x000000ffff067224 */ /* 0x000fc800018e0610 */
[----:B---3--:R-:W-:Y:S02]  /*2b00*/  IMAD R8, R6, UR22, RZ ;  /* 0x0000001606087c24 */ /* 0x008fe4000f8e02ff */
[----:B------:R-:W-:-:S04]  /*2b10*/  IMAD.MOV.U32 R6, RZ, RZ, R4 ;  /* 0x000000ffff067224 */ /* 0x000fc800078e0004 */
[----:B------:R-:W-:-:S04]  /*2b20*/  IMAD.WIDE.U32 R6, R5, UR22, R6 ;  /* 0x0000001605067c25 */ /* 0x000fc8000f8e0006 */
[----:B------:R-:W-:Y:S01]  /*2b30*/  IMAD R5, R5, UR23, R8 ;  /* 0x0000001705057c24 */ /* 0x000fe2000f8e0208 */
[----:B------:R-:W-:-:S04]  /*2b40*/  LEA R4, P3, R6, UR20, 0x1 ;  /* 0x0000001406047c11 */ /* 0x000fc8000f8608ff */
[----:B------:R-:W-:-:S04]  /*2b50*/  IADD3 R5, R7, R5, RZ ;  /* 0x0000000507057210 */ /* 0x000fc80007ffe0ff */
[----:B------:R-:W-:-:S05]  /*2b60*/  LEA.HI.X R5, R6, UR21, R5, 0x1, P3 ;  /* 0x0000001506057c11 */ /* 0x000fca00098f0c05 */
[----:B------:R-:W-:Y:S01]  /*2b70*/  @!PT LDS RZ, [RZ] ;  /* 0x00000000fffff984 */ /* 0x000fe20000000800 */
[----:B------:R-:W-:Y:S01]  /*2b80*/  @!PT LDS RZ, [RZ] ;  /* 0x00000000fffff984 */ /* 0x000fe20000000800 */
[----:B------:R-:W-:Y:S01]  /*2b90*/  @!PT LDS RZ, [RZ] ;  /* 0x00000000fffff984 */ /* 0x000fe20000000800 */
[----:B------:R3:W-:Y:S02]  /*2ba0*/  LDGSTS.E.BYPASS.LTC128B.128 [R0+0x9000], desc[UR8][R4.64] ;  /* 0x0900000004007fae */ /* 0x0007e4000b901d48 */
.L_x_19:
[----:B------:R-:W-:Y:S05]  /*2bb0*/  BSYNC B0 ;  /* 0x0000000000007941 */ /* 0x000fea0003800000 */
.L_x_18:
[----:B------:R-:W0:Y:S01]  /*2bc0*/  LDGDEPBAR ;  /* 0x00000000000079af */ /* 0x000e220000000000 */
[----:B------:R-:W-:Y:S01]  /*2bd0*/  BSSY B0, `(.L_x_20) ;  /* 0x0000011000007945 */ /* 0x000fe20003800000 */
[----:B---3--:R-:W-:Y:S02]  /*2be0*/  MOV R8, UR24 ;  /* 0x0000001800087c02 */ /* 0x008fe40008000f00 */
[----:B------:R3:W-:Y:S01]  /*2bf0*/  @P5 STS [R0+0x4000], RZ ;  /* 0x004000ff00005388 */ /* 0x0007e20000000800 */
[----:B------:R-:W-:-:S03]  /*2c00*/  LEA R166, R166, UR4, 0x1 ;  /* 0x00000004a6a67c11 */ /* 0x000fc6000f8e08ff */
        /* <DEDUP_REMOVED lines=9> */
[----:B------:R-:W-:Y:S01]  /*2ca0*/  @!PT LDS RZ, [RZ] ;  /* 0x00000000fffff984 */ /* 0x000fe20000000800 */
[----:B------:R-:W-:Y:S01]  /*2cb0*/  @!PT LDS RZ, [RZ] ;  /* 0x00000000fffff984 */ /* 0x000fe20000000800 */
[----:B------:R-:W-:Y:S01]  /*2cc0*/  @!PT LDS RZ, [RZ] ;  /* 0x00000000fffff984 */ /* 0x000fe20000000800 */
[----:B------:R1:W-:Y:S02]  /*2cd0*/  LDGSTS.E.BYPASS.LTC128B.128 [R0+0x4000], desc[UR8][R216.64] ;  /* 0x04000000d8007fae */ /* 0x0003e4000b901d48 */
.L_x_21:
[----:B------:R-:W-:Y:S05]  /*2ce0*/  BSYNC B0 ;  /* 0x0000000000007941 */ /* 0x000fea0003800000 */
.L_x_20:
[----:B------:R1:W-:Y:S01]  /*2cf0*/  @P4 STS.128 [R0+0x5000], RZ ;  /* 0x005000ff00004388 */ /* 0x0003e20000000c00 */
[----:B------:R-:W-:Y:S04]  /*2d00*/  BSSY B0, `(.L_x_22) ;  /* 0x000000c000007945 */ /* 0x000fe80003800000 */
[----:B------:R-:W-:Y:S05]  /*2d10*/  @P4 BRA `(.L_x_23) ;  /* 0x0000000000284947 */ /* 0x000fea0003800000 */
[----:B------:R-:W-:Y:S02]  /*2d20*/  ULDC UR10, c[0x0][0x2d0] ;  /* 0x0000b400000a7ab9 */ /* 0x000fe40000000800 */
[----:B------:R-:W-:-:S13]  /*2d30*/  ISETP.GE.AND P3, PT, R234, UR10, PT ;  /* 0x0000000aea007c0c */ /* 0x000fda000bf66270 */
[----:B------:R1:W-:Y:S01]  /*2d40*/  @P3 STS.128 [R0+0x5000], RZ ;  /* 0x005000ff00003388 */ /* 0x0003e20000000c00 */
[----:B------:R-:W-:Y:S05]  /*2d50*/  @P3 BRA `(.L_x_23) ;  /* 0x0000000000183947 */ /* 0x000fea0003800000 */
[----:B------:R-:W-:-:S04]  /*2d60*/  LEA R4, P3, R12, R216, 0x7 ;  /* 0x000000d80c047211 */ /* 0x000fc800078638ff */
[----:B------:R-:W-:-:S05]  /*2d70*/  LEA.HI.X R5, R12, R217, R13, 0x7, P3 ;  /* 0x000000d90c057211 */ /* 0x000fca00018f3c0d */
[----:B------:R-:W-:Y:S01]  /*2d80*/  @!PT LDS RZ, [RZ] ;  /* 0x00000000fffff984 */ /* 0x000fe20000000800 */
[----:B------:R-:W-:Y:S01]  /*2d90*/  @!PT LDS RZ, [RZ] ;  /* 0x00000000fffff984 */ /* 0x000fe20000000800 */
[----:B------:R-:W-:Y:S01]  /*2da0*/  @!PT LDS RZ, [RZ] ;  /* 0x00000000fffff984 */ /* 0x000fe20000000800 */
[----:B------:R1:W-:Y:S04]  /*2db0*/  LDGSTS.E.BYPASS.LTC128B.128 [R0+0x5000], desc[UR8][R4.64] ;  /* 0x0500000004007fae */ /* 0x0003e8000b901d48 */
.L_x_23:
[----:B------:R-:W-:Y:S05]  /*2dc0*/  BSYNC B0 ;  /* 0x0000000000007941 */ /* 0x000fea0003800000 */
.L_x_22:
[----:B------:R2:W-:Y:S01]  /*2dd0*/  @P5 STS [R166], RZ ;  /* 0x000000ffa6005388 */ /* 0x0005e20000000800 */
[----:B------:R-:W-:Y:S01]  /*2de0*/  BSSY B0, `(.L_x_24) ;  /* 0x0000011000007945 */ /* 0x000fe20003800000 */
[----:B-1----:R-:W-:Y:S02]  /*2df0*/  IADD3 R4, R251, 0x48, RZ ;  /* 0x00000048fb047810 */ /* 0x002fe40007ffe0ff */
[----:B------:R2:W-:Y:S04]  /*2e00*/  @P5 STS [R166+0x4], RZ ;  /* 0x000004ffa6005388 */ /* 0x0005e80000000800 */
[----:B------:R2:W-:Y:S04]  /*2e10*/  @P5 STS [R166+0x8], RZ ;  /* 0x000008ffa6005388 */ /* 0x0005e80000000800 */
[----:B------:R2:W-:Y:S01]  /*2e20*/  @P5 STS [R166+0xc], RZ ;  /* 0x00000cffa6005388 */ /* 0x0005e20000000800 */
[----:B------:R-:W-:Y:S05]  /*2e30*/  @P5 BRA `(.L_x_25) ;  /* 0x00000000002c5947 */ /* 0x000fea0003800000 */
[----:B------:R-:W-:Y:S02]  /*2e40*/  ULDC UR10, c[0x0][0x2d0] ;  /* 0x0000b400000a7ab9 */ /* 0x000fe40000000800 */
[----:B------:R-:W-:-:S13]  /*2e50*/  ISETP.GE.AND P3, PT, R234, UR10, PT ;  /* 0x0000000aea007c0c */ /* 0x000fda000bf66270 */
[----:B------:R1:W-:Y:S04]  /*2e60*/  @P3 STS [R166], RZ ;  /* 0x000000ffa6003388 */ /* 0x0003e80000000800 */
[----:B------:R1:W-:Y:S04]  /*2e70*/  @P3 STS [R166+0x4], RZ ;  /* 0x000004ffa6003388 */ /* 0x0003e80000000800 */
[----:B------:R1:W-:Y:S04]  /*2e80*/  @P3 STS [R166+0x8], RZ ;  /* 0x000008ffa6003388 */ /* 0x0003e80000000800 */
[----:B------:R1:W-:Y:S01]  /*2e90*/  @P3 STS [R166+0xc], RZ ;  /* 0x00000cffa6003388 */ /* 0x0003e20000000800 */
[----:B------:R-:W-:Y:S05]  /*2ea0*/  @P3 BRA `(.L_x_25) ;  /* 0x0000000000103947 */ /* 0x000fea0003800000 */
[----:B------:R-:W-:Y:S01]  /*2eb0*/  @!PT LDS RZ, [RZ] ;  /* 0x00000000fffff984 */ /* 0x000fe20000000800 */
[----:B------:R-:W-:Y:S01]  /*2ec0*/  @!PT LDS RZ, [RZ] ;  /* 0x00000000fffff984 */ /* 0x000fe20000000800 */
[----:B------:R-:W-:Y:S01]  /*2ed0*/  @!PT LDS RZ, [RZ] ;  /* 0x00000000fffff984 */ /* 0x000fe20000000800 */
[----:B------:R1:W-:Y:S02]  /*2ee0*/  LDGSTS.E.BYPASS.LTC128B.128 [R166], desc[UR8][R218.64] ;  /* 0x00000000daa67fae */ /* 0x0003e4000b901d48 */
.L_x_25:
[----:B------:R-:W-:Y:S05]  /*2ef0*/  BSYNC B0 ;  /* 0x0000000000007941 */ /* 0x000fea0003800000 */
.L_x_24:
[----:B------:R1:W-:Y:S01]  /*2f00*/  @P4 STS [R166+0x1000], RZ ;  /* 0x001000ffa6004388 */ /* 0x0003e20000000800 */
[----:B------:R-:W-:Y:S03]  /*2f10*/  BSSY B0, `(.L_x_26) ;  /* 0x0000014000007945 */ /* 0x000fe60003800000 */
[----:B------:R1:W-:Y:S04]  /*2f20*/  @P4 STS [R166+0x1004], RZ ;  /* 0x001004ffa6004388 */ /* 0x0003e80000000800 */
[----:B------:R1:W-:Y:S04]  /*2f30*/  @P4 STS [R166+0x1008], RZ ;  /* 0x001008ffa6004388 */ /* 0x0003e80000000800 */
[----:B------:R1:W-:Y:S01]  /*2f40*/  @P4 STS [R166+0x100c], RZ ;  /* 0x00100cffa6004388 */ /* 0x0003e20000000800 */
[----:B------:R-:W-:Y:S05]  /*2f50*/  @P4 BRA `(.L_x_27) ;  /* 0x00000000003c4947 */ /* 0x000fea0003800000 */
[----:B------:R-:W-:Y:S02]  /*2f60*/  ULDC UR10, c[0x0][0x2d0] ;  /* 0x0000b400000a7ab9 */ /* 0x000fe40000000800 */
[----:B------:R-:W-:-:S13]  /*2f70*/  ISETP.GE.AND P3, PT, R234, UR10, PT ;  /* 0x0000000aea007c0c */ /* 0x000fda000bf66270 */
[----:B------:R1:W-:Y:S04]  /*2f80*/  @P3 STS [R166+0x1000], RZ ;  /* 0x001000ffa6003388 */ /* 0x0003e80000000800 */
[----:B------:R1:W-:Y:S04]  /*2f90*/  @P3 STS [R166+0x1004], RZ ;  /* 0x001004ffa6003388 */ /* 0x0003e80000000800 */
[----:B------:R1:W-:Y:S04]  /*2fa0*/  @P3 STS [R166+0x1008], RZ ;  /* 0x001008ffa6003388 */ /* 0x0003e80000000800 */
[----:B------:R1:W-:Y:S01]  /*2fb0*/  @P3 STS [R166+0x100c], RZ ;  /* 0x00100cffa6003388 */ /* 0x0003e20000000800 */
[----:B------:R-:W-:Y:S05]  /*2fc0*/  @P3 BRA `(.L_x_27) ;  /* 0x0000000000203947 */ /* 0x000fea0003800000 */
[----:B------:R-:W-:Y:S02]  /*2fd0*/  IMAD.U32 R5, RZ, RZ, UR30 ;  /* 0x0000001eff057e24 */ /* 0x000fe4000f8e00ff */
[----:B------:R-:W-:-:S03]  /*2fe0*/  IMAD.U32 R7, RZ, RZ, UR31 ;  /* 0x0000001fff077e24 */ /* 0x000fc6000f8e00ff */
[----:B------:R-:W-:-:S04]  /*2ff0*/  LEA R6, P3, R5, R218, 0x7 ;  /* 0x000000da05067211 */ /* 0x000fc800078638ff */
[----:B------:R-:W-:-:S05]  /*3000*/  LEA.HI.X R7, R5, R219, R7, 0x7, P3 ;  /* 0x000000db05077211 */ /* 0x000fca00018f3c07 */
[----:B------:R-:W-:Y:S01]  /*3010*/  @!PT LDS RZ, [RZ] ;  /* 0x00000000fffff984 */ /* 0x000fe20000000800 */
[----:B------:R-:W-:Y:S01]  /*3020*/  @!PT LDS RZ, [RZ] ;  /* 0x00000000fffff984 */ /* 0x000fe20000000800 */
[----:B------:R-:W-:Y:S01]  /*3030*/  @!PT LDS RZ, [RZ] ;  /* 0x00000000fffff984 */ /* 0x000fe20000000800 */
[----:B------:R1:W-:Y:S04]  /*3040*/  LDGSTS.E.BYPASS.LTC128B.128 [R166+0x1000], desc[UR8][R6.64] ;  /* 0x0100000006a67fae */ /* 0x0003e8000b901d48 */
.L_x_27:
[----:B------:R-:W-:Y:S05]  /*3050*/  BSYNC B0 ;  /* 0x0000000000007941 */ /* 0x000fea0003800000 */
.L_x_26:
[----:B------:R-:W-:Y:S01]  /*3060*/  UIMAD UR10, UR38, UR24, URZ ;  /* 0x00000018260a72a4 */ /* 0x000fe2000f8e023f */
[----:B------:R-:W-:Y:S01]  /*3070*/  ISETP.GE.AND P3, PT, R4, UR5, PT ;  /* 0x0000000504007c0c */ /* 0x000fe2000bf66270 */
[----:B-1----:R-:W-:Y:S01]  /*3080*/  IMAD.WIDE.U32 R6, R8, UR34, R234 ;  /* 0x0000002208067c25 */ /* 0x002fe2000f8e00ea */
[----:B------:R1:W-:Y:S01]  /*3090*/  @P1 STS [R0+0x6000], RZ ;  /* 0x006000ff00001388 */ /* 0x0003e20000000800 */
[----:B------:R-:W-:Y:S01]  /*30a0*/  UIMAD UR10, UR34, UR25, UR10 ;  /* 0x00000019220a72a4 */ /* 0x000fe2000f8e020a */
[----:B------:R-:W-:Y:S01]  /*30b0*/  SHF.R.S32.HI R13, RZ, 0x1f, R251 ;  /* 0x0000001fff0d7819 */ /* 0x000fe200000114fb */
[C---:B------:R-:W-:Y:S01]  /*30c0*/  VIADD R8, R251.reuse, 0x8 ;  /* 0x00000008fb087836 */ /* 0x040fe20000000000 */
[----:B------:R1:W-:Y:S01]  /*30d0*/  @P1 STS [R0+0x6004], RZ ;  /* 0x006004ff00001388 */ /* 0x0003e20000000800 */
[C---:B------:R-:W-:Y:S01]  /*30e0*/  VIADD R5, R251.reuse, 0x40 ;  /* 0x00000040fb057836 */ /* 0x040fe20000000000 */
[----:B------:R-:W-:Y:S01]  /*30f0*/  IADD3 R6, P6, R6, UR28, RZ ;  /* 0x0000001c06067c10 */ /* 0x000fe2000ffde0ff */
[----:B------:R-:W-:Y:S01]  /*3100*/  IMAD.U32 R9, RZ, RZ, UR10 ;  /* 0x0000000aff097e24 */ /* 0x000fe2000f8e00ff */
[----:B------:R1:W-:Y:S01]  /*3110*/  @P1 STS.64 [R0+0x6008], RZ ;  /* 0x006008ff00001388 */ /* 0x0003e20000000a00 */
[----:B------:R-:W-:Y:S01]  /*3120*/  ISETP.GE.AND P5, PT, R8, UR5, PT ;  /* 0x0000000508007c0c */ /* 0x000fe2000bfa6270 */
[----:B------:R-:W-:Y:S01]  /*3130*/  IMAD.SHL.U32 R8, R251, 0x4, RZ ;  /* 0x00000004fb087824 */ /* 0x000fe200078e00ff */
[----:B------:R-:W-:Y:S01]  /*3140*/  ISETP.GE.AND P4, PT, R5, UR5, PT ;  /* 0x0000000505007c0c */ /* 0x000fe2000bf86270 */
[----:B------:R-:W-:Y:S01]  /*3150*/  ULDC.64 UR20, c[0x0][0x260] ;  /* 0x0000980000147ab9 */ /* 0x000fe20000000a00 */
[----:B------:R-:W-:Y:S01]  /*3160*/  IADD3.X R7, R7, UR29, R9, P6, !PT ;  /* 0x0000001d07077c10 */ /* 0x000fe2000b7fe409 */
[----:B------:R-:W-:Y:S01]  /*3170*/  IMAD R12, R15, UR20, RZ ;  /* 0x000000140f0c7c24 */ /* 0x000fe2000f8e02ff */
[----:B------:R-:W-:Y:S01]  /*3180*/  SHF.R.S32.HI R5, RZ, 0x1f, R4 ;  /* 0x0000001fff057819 */ /* 0x000fe20000011404 */
[----:B------:R-:W-:Y:S01]  /*3190*/  BSSY B0, `(.L_x_28) ;  /* 0x000001e000007945 */ /* 0x000fe20003800000 */
[----:B------:R-:W-:Y:S01]  /*31a0*/  @!P3 LEA R14, P6, R4, UR12, 0x2 ;  /* 0x0000000c040ebc11 */ /* 0x000fe2000f8c10ff */
[----:B------:R-:W-:-:S02]  /*31b0*/  IMAD R12, R10, UR21, R12 ;  /* 0x000000150a0c7c24 */ /* 0x000fc4000f8e020c */
[----:B------:R-:W-:Y:S01]  /*31c0*/  IMAD.WIDE.U32 R6, R10, UR20, R6 ;  /* 0x000000140a067c25 */ /* 0x000fe2000f8e0006 */
[----:B------:R-:W-:Y:S02]  /*31d0*/  @!P3 LEA.HI.X R15, R4, UR11, R5, 0x2, P6 ;  /* 0x0000000b040fbc11 */ /* 0x000fe4000b0f1405 */
[----:B------:R-:W-:Y:S01]  /*31e0*/  IADD3 R4, P6, R8, UR12, RZ ;  /* 0x0000000c08047c10 */ /* 0x000fe2000ffde0ff */
[----:B------:R-:W-:Y:S01]  /*31f0*/  IMAD.IADD R12, R7, 0x1, R12 ;  /* 0x00000001070c7824 */ /* 0x000fe200078e020c */
[----:B------:R-:W-:-:S04]  /*3200*/  SHF.L.U64.HI R5, R251, 0x2, R13 ;  /* 0x00000002fb057819 */ /* 0x000fc8000001020d */
[----:B------:R-:W-:Y:S02]  /*3210*/  IADD3.X R5, R5, UR11, RZ, P6, !PT ;  /* 0x0000000b05057c10 */ /* 0x000fe4000b7fe4ff */
[----:B------:R-:W-:Y:S01]  /*3220*/  ISETP.GE.AND P6, PT, R251, UR5, PT ;  /* 0x00000005fb007c0c */ /* 0x000fe2000bfc6270 */
[----:B-1----:R-:W-:-:S12]  /*3230*/  @P1 BRA `(.L_x_29) ;  /* 0x00000000004c1947 */ /* 0x002fd80003800000 */
        /* <DEDUP_REMOVED lines=19> */
.L_x_29:
[----:B------:R-:W-:Y:S05]  /*3370*/  BSYNC B0 ;  /* 0x0000000000007941 */ /* 0x000fea0003800000 */
.L_x_28:
        /* <DEDUP_REMOVED lines=18> */
[----:B------:R-:W-:Y:S01]  /*34a0*/  @!PT LDS RZ, [RZ] ;  /* 0x00000000fffff984 */ /* 0x000fe20000000800 */
[----:B------:R-:W-:Y:S01]  /*34b0*/  @!PT LDS RZ, [RZ] ;  /* 0x00000000fffff984 */ /* 0x000fe20000000800 */
[----:B------:R-:W-:Y:S01]  /*34c0*/  @!PT LDS RZ, [RZ] ;  /* 0x00000000fffff984 */ /* 0x000fe20000000800 */
[----:B------:R1:W-:Y:S02]  /*34d0*/  LDGSTS.E.BYPASS.LTC128B.128 [R0+0x7000], desc[UR8][R6.64] ;  /* 0x0700000006007fae */ /* 0x0003e4000b901d48 */
.L_x_31:
[----:B------:R-:W-:Y:S05]  /*34e0*/  BSYNC B0 ;  /* 0x0000000000007941 */ /* 0x000fea0003800000 */
.L_x_30:
[----:B------:R-:W0:Y:S01]  /*34f0*/  LDGDEPBAR ;  /* 0x00000000000079af */ /* 0x000e220000000000 */
[----:B------:R-:W-:Y:S02]  /*3500*/  IMAD.MOV.U32 R241, RZ, RZ, 0x7f800000 ;  /* 0x7f800000fff17424 */ /* 0x000fe400078e00ff */
[----:B------:R-:W-:Y:S02]  /*3510*/  IMAD.MOV.U32 R242, RZ, RZ, 0x7f800000 ;  /* 0x7f800000fff27424 */ /* 0x000fe400078e00ff */
[----:B------:R-:W-:Y:S02]  /*3520*/  IMAD.MOV.U32 R243, RZ, RZ, 0x7f800000 ;  /* 0x7f800000fff37424 */ /* 0x000fe400078e00ff */
[----:B------:R-:W-:Y:S01]  /*3530*/  IMAD.MOV.U32 R240, RZ, RZ, 0x7f800000 ;  /* 0x7f800000fff07424 */ /* 0x000fe200078e00ff */
[----:B------:R-:W5:Y:S01]  /*3540*/  @!P3 LDG.E R241, desc[UR8][R14.64] ;  /* 0x000000080ef1b981 */ /* 0x000f62000c1e1900 */
[----:B------:R-:W-:Y:S02]  /*3550*/  VIADD R3, R251, 0x1 ;  /* 0x00000001fb037836 */ /* 0x000fe40000000000 */
[----:B-1234-:R-:W-:Y:S01]  /*3560*/  IMAD.U32 R0, RZ, RZ, UR36 ;  /* 0x00000024ff007e24 */ /* 0x01efe2000f8e00ff */
[----:B------:R-:W5:Y:S01]  /*3570*/  @!P6 LDG.E R242, desc[UR8][R4.64] ;  /* 0x0000000804f2e981 */ /* 0x000f62000c1e1900 */
[----:B------:R-:W-:Y:S01]  /*3580*/  VIADD R148, R161, 0x1000 ;  /* 0x00001000a1947836 */ /* 0x000fe20000000000 */
[----:B------:R-:W-:-:S02]  /*3590*/  UIADD3 UR34, UR36, 0x80, UR34 ;  /* 0x0000008024227890 */ /* 0x000fc4000fffe022 */
[----:B------:R-:W5:Y:S01]  /*35a0*/  @!P5 LDG.E R243, desc[UR8][R4.64+0x20] ;  /* 0x0000200804f3d981 */ /* 0x000f62000c1e1900 */
[----:B------:R-:W-:Y:S01]  /*35b0*/  IMAD.SHL.U32 R247, R251, 0x4, RZ ;  /* 0x00000004fbf77824 */ /* 0x000fe200078e00ff */
[----:B------:R-:W-:Y:S01]  /*35c0*/  CS2R R94, SRZ ;  /* 0x00000000005e7805 */ /* 0x000fe2000001ff00 */
[----:B------:R-:W-:Y:S01]  /*35d0*/  IMAD.SHL.U32 R154, R161, 0x2, RZ ;  /* 0x00000002a19a7824 */ /* 0x000fe200078e00ff */
[----:B------:R1:W5:Y:S01]  /*35e0*/  @!P4 LDG.E R240, desc[UR8][R4.64+0x100] ;  /* 0x0001000804f0c981 */ /* 0x000362000c1e1900 */
[----:B------:R-:W-:Y:S02]  /*35f0*/  CS2R R92, SRZ ;  /* 0x00000000005c7805 */ /* 0x000fe4000001ff00 */
[----:B------:R-:W-:Y:S02]  /*3600*/  CS2R R98, SRZ ;  /* 0x0000000000627805 */ /* 0x000fe4000001ff00 */
[----:B------:R-:W-:Y:S01]  /*3610*/  CS2R R96, SRZ ;  /* 0x0000000000607805 */ /* 0x000fe2000001ff00 */
[----:B------:R-:W-:-:S04]  /*3620*/  DEPBAR.LE SB0, 0x1 ;  /* 0x000080400000791a */ /* 0x000fc80000000000 */
[----:B------:R-:W-:Y:S01]  /*3630*/  BAR.SYNC.DEFER_BLOCKING 0x0 ;  /* 0x0000000000007b1d */ /* 0x000fe20000010000 */
[----:B------:R-:W-:Y:S01]  /*3640*/  IADD3 R248, R3, UR7, -R0 ;  /* 0x0000000703f87c10 */ /* 0x000fe2000fffe800 */
[----:B------:R-:W-:Y:S01]  /*3650*/  VIADD R0, R251, 0xffffff80 ;  /* 0xffffff80fb007836 */ /* 0x000fe20000000000 */
[----:B------:R-:W-:Y:S02]  /*3660*/  SEL R148, R148, R161, !P0 ;  /* 0x000000a194947207 */ /* 0x000fe40004000000 */
[----:B------:R-:W-:Y:S02]  /*3670*/  CS2R R90, SRZ ;  /* 0x00000000005a7805 */ /* 0x000fe4000001ff00 */
[----:B------:R-:W-:Y:S02]  /*3680*/  CS2R R88, SRZ ;  /* 0x0000000000587805 */ /* 0x000fe4000001ff00 */
[----:B------:R-:W-:Y:S02]  /*3690*/  CS2R R86, SRZ ;  /* 0x0000000000567805 */ /* 0x000fe4000001ff00 */
[----:B------:R-:W-:-:S02]  /*36a0*/  CS2R R84, SRZ ;  /* 0x0000000000547805 */ /* 0x000fc4000001ff00 */
[----:B------:R-:W-:Y:S02]  /*36b0*/  CS2R R78, SRZ ;  /* 0x00000000004e7805 */ /* 0x000fe4000001ff00 */
[----:B------:R-:W-:Y:S02]  /*36c0*/  CS2R R76, SRZ ;  /* 0x00000000004c7805 */ /* 0x000fe4000001ff00 */
[----:B------:R-:W-:Y:S02]  /*36d0*/  CS2R R82, SRZ ;  /* 0x0000000000527805 */ /* 0x000fe4000001ff00 */
[----:B------:R-:W-:Y:S02]  /*36e0*/  CS2R R80, SRZ ;  /* 0x0000000000507805 */ /* 0x000fe4000001ff00 */
[----:B------:R-:W-:Y:S02]  /*36f0*/  CS2R R74, SRZ ;  /* 0x00000000004a7805 */ /* 0x000fe4000001ff00 */
[----:B------:R-:W-:-:S02]  /*3700*/  CS2R R72, SRZ ;  /* 0x0000000000487805 */ /* 0x000fc4000001ff00 */
[----:B------:R-:W-:Y:S02]  /*3710*/  CS2R R70, SRZ ;  /* 0x0000000000467805 */ /* 0x000fe4000001ff00 */
[----:B------:R-:W-:Y:S02]  /*3720*/  CS2R R68, SRZ ;  /* 0x0000000000447805 */ /* 0x000fe4000001ff00 */
[----:B------:R-:W-:Y:S01]  /*3730*/  SHF.L.U64.HI R246, R251, 0x2, R13 ;  /* 0x00000002fbf67819 */ /* 0x000fe2000001020d */
[----:B------:R-:W-:Y:S01]  /*3740*/  IMAD.MOV.U32 R227, RZ, RZ, R166 ;  /* 0x000000ffffe37224 */ /* 0x000fe200078e00a6 */
[----:B------:R-:W-:Y:S02]  /*3750*/  USHF.L.U32 UR33, UR19, 0x3, URZ ;  /* 0x0000000313217899 */ /* 0x000fe4000800063f */
[----:B------:R-:W-:Y:S02]  /*3760*/  USHF.L.U32 UR32, UR19, 0x4, URZ ;  /* 0x0000000413207899 */ /* 0x000fe4000800063f */
[----:B------:R-:W-:Y:S01]  /*3770*/  UIMAD UR31, UR19, 0x18, URZ ;  /* 0x00000018131f78a4 */ /* 0x000fe2000f8e023f */
[----:B------:R2:W3:Y:S01]  /*3780*/  LDSM.16.M88.4 R116, [R149+0x8000] ;  /* 0x008000009574783b */ /* 0x0004e20000000200 */
[----:B------:R-:W-:-:S02]  /*3790*/  USHF.L.U32 UR30, UR19, 0x5, URZ ;  /* 0x00000005131e7899 */ /* 0x000fc4000800063f */
[----:B------:R-:W-:Y:S01]  /*37a0*/  UIMAD UR29, UR19, 0x28, URZ ;  /* 0x00000028131d78a4 */ /* 0x000fe2000f8e023f */
[----:B------:R2:W4:Y:S01]  /*37b0*/  LDSM.16.M88.4 R120, [R149+0x8400] ;  /* 0x008400009578783b */ /* 0x0005220000000200 */
[----:B------:R-:W-:Y:S02]  /*37c0*/  UIMAD UR28, UR19, 0x30, URZ ;  /* 0x00000030131c78a4 */ /* 0x000fe4000f8e023f */
[----:B------:R-:W-:Y:S01]  /*37d0*/  UIMAD UR27, UR19, 0x38, URZ ;  /* 0x00000038131b78a4 */ /* 0x000fe2000f8e023f */
[----:B------:R2:W2:Y:S01]  /*37e0*/  LDSM.16.M88.4 R124, [R149+0x8800] ;  /* 0x00880000957c783b */ /* 0x0004a20000000200 */
[----:B------:R-:W-:Y:S02]  /*37f0*/  USHF.L.U32 UR26, UR19, 0x6, URZ ;  /* 0x00000006131a7899 */ /* 0x000fe4000800063f */
[----:B------:R-:W-:Y:S01]  /*3800*/  UIMAD UR25, UR19, 0x48, URZ ;  /* 0x00000048131978a4 */ /* 0x000fe2000f8e023f */
[----:B------:R2:W2:Y:S01]  /*3810*/  LDSM.16.M88.4 R128, [R149+0x8c00] ;  /* 0x008c00009580783b */ /* 0x0004a20000000200 */
[----:B------:R-:W-:-:S02]  /*3820*/  UIMAD UR24, UR19, 0x50, URZ ;  /* 0x00000050131878a4 */ /* 0x000fc4000f8e023f */
[----:B------:R-:W-:Y:S01]  /*3830*/  UIMAD UR23, UR19, 0x58, URZ ;  /* 0x00000058131778a4 */ /* 0x000fe2000f8e023f */
[----:B------:R2:W2:Y:S01]  /*3840*/  LDSM.16.M88.4 R132, [R150+0x8000] ;  /* 0x008000009684783b */ /* 0x0004a20000000200 */
[----:B------:R-:W-:Y:S02]  /*3850*/  UIMAD UR22, UR19, 0x60, URZ ;  /* 0x00000060131678a4 */ /* 0x000fe4000f8e023f */
[----:B------:R-:W-:Y:S01]  /*3860*/  UIMAD UR21, UR19, 0x68, URZ ;  /* 0x00000068131578a4 */ /* 0x000fe2000f8e023f */
[----:B------:R2:W2:Y:S01]  /*3870*/  LDSM.16.M88.4 R136, [R150+0x8400] ;  /* 0x008400009688783b */ /* 0x0004a20000000200 */
[----:B------:R-:W-:Y:S02]  /*3880*/  UIMAD UR20, UR19, 0x70, URZ ;  /* 0x00000070131478a4 */ /* 0x000fe4000f8e023f */
[----:B------:R-:W-:Y:S01]  /*3890*/  UIADD3 UR18, -UR18, URZ, URZ ;  /* 0x0000003f12127290 */ /* 0x000fe2000fffe13f */
[----:B------:R2:W2:Y:S01]  /*38a0*/  LDSM.16.M88.4 R140, [R150+0x8800] ;  /* 0x00880000968c783b */ /* 0x0004a20000000200 */
[----:B------:R-:W-:Y:S01]  /*38b0*/  ULDC UR36, c[0x0][0x2d0] ;  /* 0x0000b40000247ab9 */ /* 0x000fe20000000800 */
[----:B------:R-:W-:-:S02]  /*38c0*/  ULDC UR5, c[0x0][0x2ec] ;  /* 0x0000bb0000057ab9 */ /* 0x000fc40000000800 */
[----:B------:R2:W2:Y:S01]  /*38d0*/  LDSM.16.M88.4 R144, [R150+0x8c00] ;  /* 0x008c00009690783b */ /* 0x0004a20000000200 */
[----:B-1----:R-:W-:Y:S01]  /*38e0*/  VIADD R4, R156, 0x1000 ;  /* 0x000010009c047836 */ /* 0x002fe20000000000 */
[----:B------:R-:W-:-:S04]  /*38f0*/  SHF.R.S32.HI R3, RZ, 0x1f, R0 ;  /* 0x0000001fff037819 */ /* 0x000fc80000011400 */
[----:B------:R-:W-:Y:S02]  /*3900*/  SHF.L.U64.HI R245, R0, 0x2, R3 ;  /* 0x0000000200f57819 */ /* 0x000fe40000010203 */
[----:B------:R-:W-:Y:S01]  /*3910*/  SEL R3, R4, R156, !P0 ;  /* 0x0000009c04037207 */ /* 0x000fe20004000000 */
[----:B------:R-:W-:Y:S01]  /*3920*/  IMAD.SHL.U32 R244, R0, 0x4, RZ ;  /* 0x0000000400f47824 */ /* 0x000fe200078e00ff */
[----:B------:R-:W-:Y:S02]  /*3930*/  LEA R148, R148, UR4, 0x1 ;  /* 0x0000000494947c11 */ /* 0x000fe4000f8e08ff */
[----:B------:R-:W-:Y:S01]  /*3940*/  LEA R3, R3, UR4, 0x1 ;  /* 0x0000000403037c11 */ /* 0x000fe2000f8e08ff */
[----:B------:R-:W-:Y:S02]  /*3950*/  UIMAD UR19, UR19, 0x78, URZ ;  /* 0x00000078131378a4 */ /* 0x000fe4000f8e023f */
[----:B---3--:R-:W-:-:S12]  /*3960*/  UIADD3 UR34, UR34, -UR7, URZ ;  /* 0x8000000722227290 */ /* 0x008fd8000fffe03f */
.L_x_34:
[----:B------:R-:W0:Y:S01]  /*3970*/  LDGDEPBAR ;  /* 0x00000000000079af */ /* 0x000e220000000000 */
[----:B------:R-:W-:Y:S01]  /*3980*/  IMAD.IADD R112, R155, 0x1, R148 ;  /* 0x000000019b707824 */ /* 0x000fe200078e0294 */
[----:B------:R-:W-:Y:S01]  /*3990*/  USHF.L.U32 UR10, UR6, 0x7, URZ ;  /* 0x00000007060a7899 */ /* 0x000fe2000800063f */
[----:B------:R-:W-:Y:S01]  /*39a0*/  IMAD.U32 R0, RZ, RZ, UR16 ;  /* 0x00000010ff007e24 */ /* 0x000fe2000f8e00ff */
[----:B------:R-:W-:Y:S01]  /*39b0*/  USHF.L.U32 UR15, UR16, 0x7, URZ ;  /* 0x00000007100f7899 */ /* 0x000fe2000800063f */
[C---:B-----5:R-:W-:Y:S01]  /*39c0*/  FMUL.FTZ R163, R242.reuse, 1.4426950216293334961 ;  /* 0x3fb8aa3bf2a37820 */ /* 0x060fe20000410000 */
[----:B------:R-:W-:Y:S01]  /*39d0*/  UISETP.GE.AND UP0, UPT, UR10, UR34, UPT ;  /* 0x000000220a00728c */ /* 0x000fe2000bf06270 */
[----:B------:R-:W-:Y:S01]  /*39e0*/  FSETP.NEU.FTZ.AND P1, PT, R242, -INF , PT ;  /* 0xff800000f200780b */ /* 0x000fe20003f3d000 */
[----:B------:R-:W-:Y:S01]  /*39f0*/  UIADD3 UR15, UR15, 0x80, URZ ;  /* 0x000000800f0f7890 */ /* 0x000fe2000fffe03f */
[----:B------:R-:W-:Y:S01]  /*3a00*/  IMAD.MOV.U32 R165, RZ, RZ, 0x8 ;  /* 0x00000008ffa57424 */ /* 0x000fe200078e00ff */
[----:B------:R-:W-:Y:S01]  /*3a10*/  UISETP.GT.AND UP3, UPT, UR6, UR17, UPT ;  /* 0x000000110600728c */ /* 0x000fe2000bf64270 */
[----:B------:R-:W-:Y:S01]  /*3a20*/  FSEL R163, R163, RZ, P1 ;  /* 0x000000ffa3a37208 */ /* 0x000fe20000800000 */
[----:B------:R-:W-:Y:S01]  /*3a30*/  UISETP.LT.AND UP0, UPT, UR15, UR7, UP0 ;  /* 0x000000070f00728c */ /* 0x000fe20008701270 */
[----:B------:R-:W-:Y:S05]  /*3a40*/  FSETP.NEU.FTZ.AND P1, PT, R243, -INF , PT ;  /* 0xff800000f300780b */ /* 0x000fea0003f3d000 */
[----:B------:R-:W-:Y:S01]  /*3a50*/  PLOP3.LUT P0, PT, PT, PT, UP0, 0x80, 0x0 ;  /* 0x000000000000781c */ /* 0x000fe20003f0f008 */
[----:B------:R-:W-:Y:S04]  /*3a60*/  DEPBAR.LE SB0, 0x0 ;  /* 0x000080000000791a */ /* 0x000fe80000000000 */
[----:B------:R-:W-:Y:S08]  /*3a70*/  BAR.SYNC.DEFER_BLOCKING 0x0 ;  /* 0x0000000000007b1d */ /* 0x000ff00000010000 */
[----:B------:R-:W-:Y:S04]  /*3a80*/  @!P0 IMAD R0, R0, 0x80, R250 ;  /* 0x0000008000008824 */ /* 0x000fe800078e02fa */
[----:B------:R-:W-:Y:S01]  /*3a90*/  @!P0 VIADD R164, R0, 0x1 ;  /* 0x0000000100a48836 */ /* 0x000fe20000000000 */
[----:B------:R-:W-:Y:S08]  /*3aa0*/  LDSM.16.M88.4 R64, [R148] ;  /* 0x000000009440783b */ /* 0x000ff00000000200 */
[----:B------:R-:W1:Y:S08]  /*3ab0*/  LDSM.16.M88.4 R16, [R149+0x6000] ;  /* 0x006000009510783b */ /* 0x000e700000000200 */
[----:B------:R-:W3:Y:S08]  /*3ac0*/  LDSM.16.M88.4 R60, [R148+0x1000] ;  /* 0x00100000943c783b */ /* 0x000ef00000000200 */
[----:B------:R-:W4:Y:S08]  /*3ad0*/  LDSM.16.M88.4 R32, [R149+0x6400] ;  /* 0x006400009520783b */ /* 0x000f300000000200 */
[----:B------:R-:W2:Y:S08]  /*3ae0*/  LDSM.16.M88.4 R48, [R149+0x6800] ;  /* 0x006800009530783b */ /* 0x000eb00000000200 */
[----:B------:R-:W2:Y:S01]  /*3af0*/  LDSM.16.M88.4 R100, [R149+0x6c00] ;  /* 0x006c00009564783b */ /* 0x000ea20000000200 */
[-C--:B-1----:R-:W-:Y:S07]  /*3b00*/  HMMA.16816.F32 R4, R64, R16.reuse, RZ ;  /* 0x000000104004723c */ /* 0x082fee00000018ff */
[----:B------:R-:W-:Y:S01]  /*3b10*/  LDSM.16.M88.4 R104, [R112] ;  /* 0x000000007068783b */ /* 0x000fe20000000200 */
[C---:B---3--:R-:W-:Y:S07]  /*3b20*/  HMMA.16816.F32 R8, R60.reuse, R16, RZ ;  /* 0x000000103c08723c */ /* 0x048fee00000018ff */
[----:B------:R-:W1:Y:S01]  /*3b30*/  LDSM.16.M88.4 R108, [R150+0x6000] ;  /* 0x00600000966c783b */ /* 0x000e620000000200 */
[-C--:B------:R-:W-:Y:S07]  /*3b40*/  HMMA.16816.F32 R12, R60, R18.reuse, RZ ;  /* 0x000000123c0c723c */ /* 0x080fee00000018ff */
[----:B------:R-:W3:Y:S01]  /*3b50*/  LDSM.16.M88.4 R112, [R112+0x1000] ;  /* 0x001000007070783b */ /* 0x000ee20000000200 */
[C---:B------:R-:W-:Y:S06]  /*3b60*/  HMMA.16816.F32 R16, R64.reuse, R18, RZ ;  /* 0x000000124010723c */ /* 0x040fec00000018ff */
[-C--:B----4-:R-:W-:Y:S06]  /*3b70*/  HMMA.16816.F32 R20, R64, R32.reuse, RZ ;  /* 0x000000204014723c */ /* 0x090fec00000018ff */
[C---:B------:R-:W-:Y:S06]  /*3b80*/  HMMA.16816.F32 R24, R60.reuse, R32, RZ ;  /* 0x000000203c18723c */ /* 0x040fec00000018ff */
[-C--:B------:R-:W-:Y:S06]  /*3b90*/  HMMA.16816.F32 R28, R60, R34.reuse, RZ ;  /* 0x000000223c1c723c */ /* 0x080fec00000018ff */
[C---:B------:R-:W-:Y:S06]  /*3ba0*/  HMMA.16816.F32 R32, R64.reuse, R34, RZ ;  /* 0x000000224020723c */ /* 0x040fec00000018ff */
[-C--:B--2---:R-:W-:Y:S06]  /*3bb0*/  HMMA.16816.F32 R36, R64, R48.reuse, RZ ;  /* 0x000000304024723c */ /* 0x084fec00000018ff */
[C---:B------:R-:W-:Y:S06]  /*3bc0*/  HMMA.16816.F32 R40, R60.reuse, R48, RZ ;  /* 0x000000303c28723c */ /* 0x040fec00000018ff */
[-C--:B------:R-:W-:Y:S06]  /*3bd0*/  HMMA.16816.F32 R44, R60, R50.reuse, RZ ;  /* 0x000000323c2c723c */ /* 0x080fec00000018ff */
[C---:B------:R-:W-:Y:S06]  /*3be0*/  HMMA.16816.F32 R48, R64.reuse, R50, RZ ;  /* 0x000000324030723c */ /* 0x040fec00000018ff */
[-C--:B------:R-:W-:Y:S06]  /*3bf0*/  HMMA.16816.F32 R52, R64, R100.reuse, RZ ;  /* 0x000000644034723c */ /* 0x080fec00000018ff */
[C---:B------:R-:W-:Y:S06]  /*3c00*/  HMMA.16816.F32 R56, R60.reuse, R100, RZ ;  /* 0x000000643c38723c */ /* 0x040fec00000018ff */
[-C--:B------:R-:W-:Y:S01]  /*3c10*/  HMMA.16816.F32 R60, R60, R102.reuse, RZ ;  /* 0x000000663c3c723c */ /* 0x080fe200000018ff */
[----:B------:R-:W-:Y:S04]  /*3c20*/  @!P0 VIADD R100, R248, UR10 ;  /* 0x0000000af8648c36 */ /* 0x000fe80008000000 */
[----:B------:R-:W-:Y:S01]  /*3c30*/  FMUL.FTZ R101, R241, 1.4426950216293334961 ;  /* 0x3fb8aa3bf1657820 */ /* 0x000fe20000410000 */
[----:B------:R-:W-:Y:S02]  /*3c40*/  HMMA.16816.F32 R64, R64, R102, RZ ;  /* 0x000000664040723c */ /* 0x000fe400000018ff */
[----:B------:R-:W-:Y:S04]  /*3c50*/  @!P0 VIMNMX R162, R100, UR7, PT ;  /* 0x0000000764a28c48 */ /* 0x000fe8000bfe0100 */
[-C--:B-1----:R-:W-:Y:S05]  /*3c60*/  HMMA.16816.F32 R4, R104, R108.reuse, R4 ;  /* 0x0000006c6804723c */ /* 0x082fea0000001804 */
[-C--:B------:R-:W-:Y:S01]  /*3c70*/  @!P0 ISETP.GE.AND P2, PT, R0, R162.reuse, PT ;  /* 0x000000a20000820c */ /* 0x080fe20003f46270 */
[C---:B---3--:R-:W-:Y:S05]  /*3c80*/  HMMA.16816.F32 R8, R112.reuse, R108, R8 ;  /* 0x0000006c7008723c */ /* 0x048fea0000001808 */
[----:B------:R-:W-:Y:S01]  /*3c90*/  @!P0 VIADDMNMX R103, R100, R165, UR7, PT ;  /* 0x0000000764678e46 */ /* 0x000fe2000b8001a5 */
[----:B------:R-:W-:Y:S02]  /*3ca0*/  IMAD.MOV.U32 R165, RZ, RZ, 0x40 ;  /* 0x00000040ffa57424 */ /* 0x000fe400078e00ff */
[----:B------:R-:W-:Y:S03]  /*3cb0*/  FMUL.FTZ R109, R243, 1.4426950216293334961 ;  /* 0x3fb8aa3bf36d7820 */ /* 0x000fe60000410000 */
[----:B------:R-:W-:Y:S01]  /*3cc0*/  FMUL.FTZ R108, R240, 1.4426950216293334961 ;  /* 0x3fb8aa3bf06c7820 */ /* 0x000fe20000410000 */
[-C--:B------:R-:W-:Y:S03]  /*3cd0*/  HMMA.16816.F32 R12, R112, R110.reuse, R12 ;  /* 0x0000006e700c723c */ /* 0x080fe6000000180c */
[----:B------:R-:W-:Y:S02]  /*3ce0*/  FSEL R109, R109, RZ, P1 ;  /* 0x000000ff6d6d7208 */ /* 0x000fe40000800000 */
[-C--:B------:R-:W-:Y:S01]  /*3cf0*/  @!P0 ISETP.GE.AND P1, PT, R164, R103.reuse, PT ;  /* 0x00000067a400820c */ /* 0x080fe20003f26270 */
[C---:B------:R-:W-:Y:S05]  /*3d00*/  HMMA.16816.F32 R16, R104.reuse, R110, R16 ;  /* 0x0000006e6810723c */ /* 0x040fea0000001810 */
[----:B------:R-:W-:Y:S02]  /*3d10*/  @!P0 FSEL R4, R4, -INF , !P2 ;  /* 0xff80000004048808 */ /* 0x000fe40005000000 */
[----:B------:R-:W-:Y:S04]  /*3d20*/  @!P0 ISETP.GE.AND P2, PT, R164, R162, PT ;  /* 0x000000a2a400820c */ /* 0x000fe80003f46270 */
[----:B------:R-:W-:Y:S01]  /*3d30*/  @!P0 FSEL R5, R5, -INF , !P2 ;  /* 0xff80000005058808 */ /* 0x000fe20005000000 */
[--C-:B------:R-:W-:Y:S01]  /*3d40*/  FFMA.FTZ R4, R4, UR5, -R163.reuse ;  /* 0x0000000504047c23 */ /* 0x100fe200080108a3 */
[----:B------:R-:W-:Y:S02]  /*3d50*/  @!P0 ISETP.GE.AND P2, PT, R0, R103, PT ;  /* 0x000000670000820c */ /* 0x000fe40003f46270 */
[----:B------:R-:W-:Y:S01]  /*3d60*/  @!P0 FSEL R7, R7, -INF , !P1 ;  /* 0xff80000007078808 */ /* 0x000fe20004800000 */
[----:B------:R-:W-:Y:S01]  /*3d70*/  MUFU.EX2 R239, R4 ;  /* 0x0000000400ef7308 */ /* 0x000fe20000000800 */
[----:B------:R-:W-:Y:S01]  /*3d80*/  @!P0 FSEL R6, R6, -INF , !P2 ;  /* 0xff80000006068808 */ /* 0x000fe20005000000 */
[----:B------:R-:W-:Y:S01]  /*3d90*/  FFMA.FTZ R5, R5, UR5, -R163 ;  /* 0x0000000505057c23 */ /* 0x000fe200080108a3 */
[----:B------:R-:W-:Y:S01]  /*3da0*/  FSETP.NEU.FTZ.AND P1, PT, R240, -INF , PT ;  /* 0xff800000f000780b */ /* 0x000fe20003f3d000 */
[--C-:B------:R-:W-:Y:S01]  /*3db0*/  FFMA.FTZ R7, R7, UR5, -R109.reuse ;  /* 0x0000000507077c23 */ /* 0x100fe2000801086d */
[----:B------:R-:W-:Y:S01]  /*3dc0*/  @!P0 VIADDMNMX R102, R100, R165, UR7, PT ;  /* 0x0000000764668e46 */ /* 0x000fe2000b8001a5 */
[----:B------:R-:W-:Y:S01]  /*3dd0*/  FFMA.FTZ R6, R6, UR5, -R109 ;  /* 0x0000000506067c23 */ /* 0x000fe2000801086d */
[----:B------:R-:W-:Y:S03]  /*3de0*/  IMAD.MOV.U32 R165, RZ, RZ, 0x48 ;  /* 0x00000048ffa57424 */ /* 0x000fe600078e00ff */
[----:B------:R-:W1:Y:S01]  /*3df0*/  MUFU.EX2 R238, R5 ;  /* 0x0000000500ee7308 */ /* 0x000e620000000800 */
[-C--:B------:R-:W-:Y:S02]  /*3e00*/  @!P0 ISETP.GE.AND P2, PT, R0, R102.reuse, PT ;  /* 0x000000660000820c */ /* 0x080fe40003f46270 */
[----:B------:R-:W-:Y:S02]  /*3e10*/  FSEL R108, R108, RZ, P1 ;  /* 0x000000ff6c6c7208 */ /* 0x000fe40000800000 */
[----:B------:R-:W-:Y:S02]  /*3e20*/  @!P0 ISETP.GE.AND P1, PT, R164, R102, PT ;  /* 0x00000066a400820c */ /* 0x000fe40003f26270 */
[----:B------:R-:W-:Y:S03]  /*3e30*/  @!P0 VIADDMNMX R100, R100, R165, UR7, PT ;  /* 0x0000000764648e46 */ /* 0x000fe6000b8001a5 */
[----:B------:R-:W-:Y:S01]  /*3e40*/  MUFU.EX2 R195, R6 ;  /* 0x0000000600c37308 */ /* 0x000fe20000000800 */
[----:B------:R-:W-:Y:S02]  /*3e50*/  @!P0 FSEL R8, R8, -INF , !P2 ;  /* 0xff80000008088808 */ /* 0x000fe40005000000 */
[-C--:B------:R-:W-:Y:S02]  /*3e60*/  @!P0 ISETP.GE.AND P2, PT, R0, R100.reuse, PT ;  /* 0x000000640000820c */ /* 0x080fe40003f46270 */
[----:B------:R-:W-:Y:S01]  /*3e70*/  @!P0 FSEL R9, R9, -INF , !P1 ;  /* 0xff80000009098808 */ /* 0x000fe20004800000 */
[--C-:B------:R-:W-:Y:S01]  /*3e80*/  FFMA.FTZ R8, R8, UR5, -R108.reuse ;  /* 0x0000000508087c23 */ /* 0x100fe2000801086c */
[----:B------:R-:W-:Y:S03]  /*3e90*/  @!P0 FSEL R10, R10, -INF , !P2 ;  /* 0xff8000000a0a8808 */ /* 0x000fe60005000000 */
[----:B------:R2:W3:Y:S01]  /*3ea0*/  MUFU.EX2 R194, R7 ;  /* 0x0000000700c27308 */ /* 0x0004e20000000800 */
[----:B------:R-:W-:Y:S01]  /*3eb0*/  FSETP.NEU.FTZ.AND P1, PT, R241, -INF , PT ;  /* 0xff800000f100780b */ /* 0x000fe20003f3d000 */
[--C-:B------:R-:W-:Y:S03]  /*3ec0*/  FFMA.FTZ R9, R9, UR5, -R108.reuse ;  /* 0x0000000509097c23 */ /* 0x100fe6000801086c */
[----:B------:R-:W-:Y:S02]  /*3ed0*/  FSEL R101, R101, RZ, P1 ;  /* 0x000000ff65657208 */ /* 0x000fe40000800000 */
[----:B------:R-:W-:Y:S03]  /*3ee0*/  @!P0 ISETP.GE.AND P1, PT, R164, R100, PT ;  /* 0x00000064a400820c */ /* 0x000fe60003f26270 */
[----:B------:R4:W-:Y:S01]  /*3ef0*/  MUFU.EX2 R202, R9 ;  /* 0x0000000900ca7308 */ /* 0x0009e20000000800 */
[--C-:B------:R-:W-:Y:S01]  /*3f00*/  FFMA.FTZ R10, R10, UR5, -R101.reuse ;  /* 0x000000050a0a7c23 */ /* 0x100fe20008010865 */
[----:B------:R-:W-:Y:S08]  /*3f10*/  @!P0 FSEL R11, R11, -INF , !P1 ;  /* 0xff8000000b0b8808 */ /* 0x000ff00004800000 */
[----:B------:R1:W-:Y:S01]  /*3f20*/  MUFU.EX2 R203, R8 ;  /* 0x0000000800cb7308 */ /* 0x0003e20000000800 */
[----:B--2---:R-:W2:Y:S01]  /*3f30*/  LDSM.16.M88.4 R4, [R150+0x6400] ;  /* 0x006400009604783b */ /* 0x004ea20000000200 */
[--C-:B------:R-:W-:Y:S08]  /*3f40*/  FFMA.FTZ R11, R11, UR5, -R101.reuse ;  /* 0x000000050b0b7c23 */ /* 0x100ff00008010865 */
[----:B------:R-:W-:Y:S01]  /*3f50*/  MUFU.EX2 R215, R10 ;  /* 0x0000000a00d77308 */ /* 0x000fe20000000800 */
[C---:B----4-:R-:W-:Y:S05]  /*3f60*/  @!P0 VIADD R9, R0.reuse, 0x8 ;  /* 0x0000000800098836 */ /* 0x050fea0000000000 */
[-C--:B------:R-:W-:Y:S04]  /*3f70*/  @!P0 ISETP.GE.AND P1, PT, R9, R102.reuse, PT ;  /* 0x000000660900820c */ /* 0x080fe80003f26270 */
[----:B------:R-:W-:Y:S01]  /*3f80*/  MUFU.EX2 R214, R11 ;  /* 0x0000000b00d67308 */ /* 0x000fe20000000800 */
[----:B-1----:R-:W-:Y:S01]  /*3f90*/  @!P0 VIADD R8, R0, 0x9 ;  /* 0x0000000900088836 */ /* 0x002fe20000000000 */
[----:B------:R-:W-:Y:S04]  /*3fa0*/  @!P0 FSEL R12, R12, -INF , !P1 ;  /* 0xff8000000c0c8808 */ /* 0x000fe80004800000 */
[----:B------:R-:W-:Y:S01]  /*3fb0*/  @!P0 ISETP.GE.AND P1, PT, R8, R102, PT ;  /* 0x000000660800820c */ /* 0x000fe20003f26270 */
[--C-:B------:R-:W-:Y:S03]  /*3fc0*/  FFMA.FTZ R12, R12, UR5, -R108.reuse ;  /* 0x000000050c0c7c23 */ /* 0x100fe6000801086c */
[----:B------:R-:W-:Y:S01]  /*3fd0*/  @!P0 FSEL R13, R13, -INF , !P1 ;  /* 0xff8000000d0d8808 */ /* 0x000fe20004800000 */
[----:B------:R1:W-:Y:S01]  /*3fe0*/  MUFU.EX2 R201, R12 ;  /* 0x0000000c00c97308 */ /* 0x0003e20000000800 */
[-C--:B------:R-:W-:Y:S03]  /*3ff0*/  @!P0 ISETP.GE.AND P1, PT, R9, R100.reuse, PT ;  /* 0x000000640900820c */ /* 0x080fe60003f26270 */
[--C-:B------:R-:W-:Y:S01]  /*4000*/  FFMA.FTZ R13, R13, UR5, -R108.reuse ;  /* 0x000000050d0d7c23 */ /* 0x100fe2000801086c */
[----:B------:R-:W-:Y:S02]  /*4010*/  @!P0 FSEL R14, R14, -INF , !P1 ;  /* 0xff8000000e0e8808 */ /* 0x000fe40004800000 */
[----:B------:R-:W-:Y:S03]  /*4020*/  @!P0 ISETP.GE.AND P1, PT, R8, R100, PT ;  /* 0x000000640800820c */ /* 0x000fe60003f26270 */
[----:B------:R4:W-:Y:S01]  /*4030*/  MUFU.EX2 R200, R13 ;  /* 0x0000000d00c87308 */ /* 0x0009e20000000800 */
[----:B------:R-:W-:Y:S01]  /*4040*/  FFMA.FTZ R14, R14, UR5, -R101 ;  /* 0x000000050e0e7c23 */ /* 0x000fe20008010865 */
[----:B------:R-:W-:Y:S02]  /*4050*/  @!P0 FSEL R15, R15, -INF , !P1 ;  /* 0xff8000000f0f8808 */ /* 0x000fe40004800000 */
[-C--:B------:R-:W-:Y:S01]  /*4060*/  @!P0 ISETP.GE.AND P1, PT, R9, R162.reuse, PT ;  /* 0x000000a20900820c */ /* 0x080fe20003f26270 */
[-C--:B--2---:R-:W-:Y:S05]  /*4070*/  HMMA.16816.F32 R20, R104, R4.reuse, R20 ;  /* 0x000000046814723c */ /* 0x084fea0000001814 */
[----:B------:R-:W-:Y:S01]  /*4080*/  MUFU.EX2 R213, R14 ;  /* 0x0000000e00d57308 */ /* 0x000fe20000000800 */
[----:B------:R-:W-:Y:S01]  /*4090*/  @!P0 FSEL R16, R16, -INF , !P1 ;  /* 0xff80000010108808 */ /* 0x000fe20004800000 */
[----:B-1----:R-:W-:Y:S01]  /*40a0*/  @!P0 VIADD R12, R0, 0x29 ;  /* 0x00000029000c8836 */ /* 0x002fe20000000000 */
[-C--:B------:R-:W-:Y:S01]  /*40b0*/  @!P0 ISETP.GE.AND P1, PT, R8, R162.reuse, PT ;  /* 0x000000a20800820c */ /* 0x080fe20003f26270 */
[C---:B------:R-:W-:Y:S04]  /*40c0*/  HMMA.16816.F32 R24, R112.reuse, R4, R24 ;  /* 0x000000047018723c */ /* 0x040fe80000001818 */
[----:B------:R-:W-:Y:S02]  /*40d0*/  @!P0 FSEL R17, R17, -INF , !P1 ;  /* 0xff80000011118808 */ /* 0x000fe40004800000 */
[-C--:B------:R-:W-:Y:S03]  /*40e0*/  HMMA.16816.F32 R28, R112, R6.reuse, R28 ;  /* 0x00000006701c723c */ /* 0x080fe6000000181c */
[-C--:B------:R-:W-:Y:S02]  /*40f0*/  @!P0 ISETP.GE.AND P1, PT, R9, R103.reuse, PT ;  /* 0x000000670900820c */ /* 0x080fe40003f26270 */
[----:B------:R-:W-:Y:S01]  /*4100*/  @!P0 VIADD R9, R0, 0x10 ;  /* 0x0000001000098836 */ /* 0x000fe20000000000 */
[C---:B------:R-:W-:Y:S05]  /*4110*/  HMMA.16816.F32 R32, R104.reuse, R6, R32 ;  /* 0x000000066820723c */ /* 0x040fea0000001820 */
[----:B------:R-:W-:Y:S01]  /*4120*/  @!P0 FSEL R18, R18, -INF , !P1 ;  /* 0xff80000012128808 */ /* 0x000fe20004800000 */
[----:B------:R-:W-:Y:S01]  /*4130*/  @!P0 VIADD R5, R0, 0x18 ;  /* 0x0000001800058836 */ /* 0x000fe20000000000 */
[-C--:B------:R-:W-:Y:S01]  /*4140*/  @!P0 ISETP.GE.AND P1, PT, R8, R103.reuse, PT ;  /* 0x000000670800820c */ /* 0x080fe20003f26270 */
[C---:B------:R-:W-:Y:S03]  /*4150*/  @!P0 VIADD R8, R0.reuse, 0x11 ;  /* 0x0000001100088836 */ /* 0x040fe60000000000 */
[----:B------:R-:W-:Y:S01]  /*4160*/  @!P0 FSEL R19, R19, -INF , !P1 ;  /* 0xff80000013138808 */ /* 0x000fe20004800000 */
[C---:B------:R-:W-:Y:S01]  /*4170*/  @!P0 VIADD R4, R0.reuse, 0x19 ;  /* 0x0000001900048836 */ /* 0x040fe20000000000 */
[-C--:B------:R-:W-:Y:S01]  /*4180*/  @!P0 ISETP.GE.AND P1, PT, R9, R162.reuse, PT ;  /* 0x000000a20900820c */ /* 0x080fe20003f26270 */
[----:B----4-:R-:W-:Y:S02]  /*4190*/  @!P0 VIADD R13, R0, 0x28 ;  /* 0x00000028000d8836 */ /* 0x010fe40000000000 */
[--C-:B------:R-:W-:Y:S01]  /*41a0*/  FFMA.FTZ R16, R16, UR5, -R163.reuse ;  /* 0x0000000510107c23 */ /* 0x100fe200080108a3 */
[----:B------:R-:W-:Y:S01]  /*41b0*/  FFMA.FTZ R17, R17, UR5, -R163 ;  /* 0x0000000511117c23 */ /* 0x000fe200080108a3 */
[----:B------:R-:W-:Y:S01]  /*41c0*/  @!P0 FSEL R20, R20, -INF , !P1 ;  /* 0xff80000014148808 */ /* 0x000fe20004800000 */
[--C-:B------:R-:W-:Y:S01]  /*41d0*/  FFMA.FTZ R18, R18, UR5, -R109.reuse ;  /* 0x0000000512127c23 */ /* 0x100fe2000801086d */
[----:B------:R-:W-:Y:S01]  /*41e0*/  MUFU.EX2 R237, R16 ;  /* 0x0000001000ed7308 */ /* 0x000fe20000000800 */
[----:B------:R-:W-:Y:S01]  /*41f0*/  @!P0 ISETP.GE.AND P1, PT, R8, R162, PT ;  /* 0x000000a20800820c */ /* 0x000fe20003f26270 */
[----:B------:R-:W-:Y:S01]  /*4200*/  FFMA.FTZ R19, R19, UR5, -R109 ;  /* 0x0000000513137c23 */ /* 0x000fe2000801086d */
[----:B------:R-:W-:Y:S01]  /*4210*/  FFMA.FTZ R15, R15, UR5, -R101 ;  /* 0x000000050f0f7c23 */ /* 0x000fe20008010865 */
[--C-:B------:R-:W-:Y:S01]  /*4220*/  FFMA.FTZ R20, R20, UR5, -R163.reuse ;  /* 0x0000000514147c23 */ /* 0x100fe200080108a3 */
[----:B------:R-:W-:Y:S02]  /*4230*/  @!P0 FSEL R21, R21, -INF , !P1 ;  /* 0xff80000015158808 */ /* 0x000fe40004800000 */
[-C--:B------:R-:W-:Y:S03]  /*4240*/  @!P0 ISETP.GE.AND P1, PT, R9, R103.reuse, PT ;  /* 0x000000670900820c */ /* 0x080fe60003f26270 */
[----:B------:R-:W1:Y:S01]  /*4250*/  MUFU.EX2 R236, R17 ;  /* 0x0000001100ec7308 */ /* 0x000e620000000800 */
[----:B------:R-:W-:Y:S01]  /*4260*/  FFMA.FTZ R21, R21, UR5, -R163 ;  /* 0x0000000515157c23 */ /* 0x000fe200080108a3 */
[----:B------:R-:W-:Y:S02]  /*4270*/  @!P0 FSEL R22, R22, -INF , !P1 ;  /* 0xff80000016168808 */ /* 0x000fe40004800000 */
[-C--:B------:R-:W-:Y:S06]  /*4280*/  @!P0 ISETP.GE.AND P1, PT, R8, R103.reuse, PT ;  /* 0x000000670800820c */ /* 0x080fec0003f26270 */
[----:B------:R-:W-:Y:S01]  /*4290*/  MUFU.EX2 R187, R18 ;  /* 0x0000001200bb7308 */ /* 0x000fe20000000800 */
[----:B------:R-:W-:Y:S01]  /*42a0*/  @!P0 FSEL R23, R23, -INF , !P1 ;  /* 0xff80000017178808 */ /* 0x000fe20004800000 */
[--C-:B------:R-:W-:Y:S01]  /*42b0*/  FFMA.FTZ R22, R22, UR5, -R109.reuse ;  /* 0x0000000516167c23 */ /* 0x100fe2000801086d */
[-C--:B------:R-:W-:Y:S03]  /*42c0*/  @!P0 ISETP.GE.AND P1, PT, R9, R102.reuse, PT ;  /* 0x000000660900820c */ /* 0x080fe60003f26270 */
[----:B------:R-:W-:Y:S01]  /*42d0*/  FFMA.FTZ R23, R23, UR5, -R109 ;  /* 0x0000000517177c23 */ /* 0x000fe2000801086d */
[----:B------:R-:W-:Y:S03]  /*42e0*/  @!P0 FSEL R24, R24, -INF , !P1 ;  /* 0xff80000018188808 */ /* 0x000fe60004800000 */
[----:B------:R-:W2:Y:S01]  /*42f0*/  MUFU.EX2 R186, R19 ;  /* 0x0000001300ba7308 */ /* 0x000ea20000000800 */
[----:B------:R-:W-:Y:S01]  /*4300*/  @!P0 ISETP.GE.AND P1, PT, R8, R102, PT ;  /* 0x000000660800820c */ /* 0x000fe20003f26270 */
[--C-:B------:R-:W-:Y:S03]  /*4310*/  FFMA.FTZ R24, R24, UR5, -R108.reuse ;  /* 0x0000000518187c23 */ /* 0x100fe6000801086c */
[----:B------:R-:W-:Y:S02]  /*4320*/  @!P0 FSEL R25, R25, -INF , !P1 ;  /* 0xff80000019198808 */ /* 0x000fe40004800000 */
[-C--:B------:R-:W-:Y:S03]  /*4330*/  @!P0 ISETP.GE.AND P1, PT, R9, R100.reuse, PT ;  /* 0x000000640900820c */ /* 0x080fe60003f26270 */
[----:B------:R-:W-:Y:S01]  /*4340*/  MUFU.EX2 R212, R15 ;  /* 0x0000000f00d47308 */ /* 0x000fe20000000800 */
[--C-:B------:R-:W-:Y:S01]  /*4350*/  FFMA.FTZ R25, R25, UR5, -R108.reuse ;  /* 0x0000000519197c23 */ /* 0x100fe2000801086c */
[----:B------:R-:W-:Y:S02]  /*4360*/  @!P0 FSEL R26, R26, -INF , !P1 ;  /* 0xff8000001a1a8808 */ /* 0x000fe40004800000 */
[----:B------:R-:W-:Y:S02]  /*4370*/  @!P0 ISETP.GE.AND P1, PT, R8, R100, PT ;  /* 0x000000640800820c */ /* 0x000fe40003f26270 */
[----:B------:R-:W4:Y:S04]  /*4380*/  LDSM.16.M88.4 R8, [R150+0x6800] ;  /* 0x006800009608783b */ /* 0x000f280000000200 */
[----:B------:R-:W-:Y:S01]  /*4390*/  MUFU.EX2 R233, R20 ;  /* 0x0000001400e97308 */ /* 0x000fe20000000800 */
[----:B------:R-:W-:Y:S01]  /*43a0*/  @!P0 FSEL R27, R27, -INF , !P1 ;  /* 0xff8000001b1b8808 */ /* 0x000fe20004800000 */
[--C-:B------:R-:W-:Y:S01]  /*43b0*/  FFMA.FTZ R26, R26, UR5, -R101.reuse ;  /* 0x000000051a1a7c23 */ /* 0x100fe20008010865 */
[-C--:B------:R-:W-:Y:S03]  /*43c0*/  @!P0 ISETP.GE.AND P1, PT, R5, R102.reuse, PT ;  /* 0x000000660500820c */ /* 0x080fe60003f26270 */
[--C-:B------:R-:W-:Y:S01]  /*43d0*/  FFMA.FTZ R27, R27, UR5, -R101.reuse ;  /* 0x000000051b1b7c23 */ /* 0x100fe20008010865 */
[----:B------:R-:W-:Y:S03]  /*43e0*/  @!P0 FSEL R28, R28, -INF , !P1 ;  /* 0xff8000001c1c8808 */ /* 0x000fe60004800000 */
[----:B------:R-:W-:Y:S01]  /*43f0*/  MUFU.EX2 R232, R21 ;  /* 0x0000001500e87308 */ /* 0x000fe20000000800 */
[----:B------:R-:W-:Y:S01]  /*4400*/  @!P0 ISETP.GE.AND P1, PT, R4, R102, PT ;  /* 0x000000660400820c */ /* 0x000fe20003f26270 */
[--C-:B------:R-:W-:Y:S03]  /*4410*/  FFMA.FTZ R28, R28, UR5, -R108.reuse ;  /* 0x000000051c1c7c23 */ /* 0x100fe6000801086c */
[----:B------:R-:W-:Y:S02]  /*4420*/  @!P0 FSEL R29, R29, -INF , !P1 ;  /* 0xff8000001d1d8808 */ /* 0x000fe40004800000 */
[-C--:B------:R-:W-:Y:S03]  /*4430*/  @!P0 ISETP.GE.AND P1, PT, R5, R100.reuse, PT ;  /* 0x000000640500820c */ /* 0x080fe60003f26270 */
[----:B------:R-:W-:Y:S01]  /*4440*/  MUFU.EX2 R183, R22 ;  /* 0x0000001600b77308 */ /* 0x000fe20000000800 */
[--C-:B------:R-:W-:Y:S01]  /*4450*/  FFMA.FTZ R29, R29, UR5, -R108.reuse ;  /* 0x000000051d1d7c23 */ /* 0x100fe2000801086c */
[----:B------:R-:W-:Y:S02]  /*4460*/  @!P0 FSEL R30, R30, -INF , !P1 ;  /* 0xff8000001e1e8808 */ /* 0x000fe40004800000 */
[----:B------:R-:W-:Y:S06]  /*4470*/  @!P0 ISETP.GE.AND P1, PT, R4, R100, PT ;  /* 0x000000640400820c */ /* 0x000fec0003f26270 */
[----:B------:R-:W-:Y:S01]  /*4480*/  MUFU.EX2 R182, R23 ;  /* 0x0000001700b67308 */ /* 0x000fe20000000800 */
[----:B------:R-:W-:Y:S01]  /*4490*/  @!P0 FSEL R31, R31, -INF , !P1 ;  /* 0xff8000001f1f8808 */ /* 0x000fe20004800000 */
[--C-:B------:R-:W-:Y:S01]  /*44a0*/  FFMA.FTZ R30, R30, UR5, -R101.reuse ;  /* 0x000000051e1e7c23 */ /* 0x100fe20008010865 */
[-C--:B------:R-:W-:Y:S03]  /*44b0*/  @!P0 ISETP.GE.AND P1, PT, R5, R162.reuse, PT ;  /* 0x000000a20500820c */ /* 0x080fe60003f26270 */
[----:B------:R-:W-:Y:S01]  /*44c0*/  FFMA.FTZ R31, R31, UR5, -R101 ;  /* 0x000000051f1f7c23 */ /* 0x000fe20008010865 */
[----:B------:R-:W-:Y:S03]  /*44d0*/  @!P0 FSEL R32, R32, -INF , !P1 ;  /* 0xff80000020208808 */ /* 0x000fe60004800000 */
[----:B------:R-:W-:Y:S01]  /*44e0*/  MUFU.EX2 R199, R26 ;  /* 0x0000001a00c77308 */ /* 0x000fe20000000800 */
[-C--:B------:R-:W-:Y:S01]  /*44f0*/  @!P0 ISETP.GE.AND P1, PT, R4, R162.reuse, PT ;  /* 0x000000a20400820c */ /* 0x080fe20003f26270 */
[--C-:B------:R-:W-:Y:S03]  /*4500*/  FFMA.FTZ R32, R32, UR5, -R163.reuse ;  /* 0x0000000520207c23 */ /* 0x100fe600080108a3 */
[----:B------:R-:W-:Y:S01]  /*4510*/  @!P0 FSEL R33, R33, -INF , !P1 ;  /* 0xff80000021218808 */ /* 0x000fe20004800000 */
[-C--:B----4-:R-:W-:Y:S04]  /*4520*/  HMMA.16816.F32 R36, R104, R8.reuse, R36 ;  /* 0x000000086824723c */ /* 0x090fe80000001824 */
[----:B------:R-:W-:Y:S01]  /*4530*/  MUFU.EX2 R231, R32 ;  /* 0x0000002000e77308 */ /* 0x000fe20000000800 */
[-C--:B------:R-:W-:Y:S01]  /*4540*/  @!P0 ISETP.GE.AND P1, PT, R5, R103.reuse, PT ;  /* 0x000000670500820c */ /* 0x080fe20003f26270 */
[----:B------:R-:W-:Y:S02]  /*4550*/  @!P0 VIADD R5, R0, 0x20 ;  /* 0x0000002000058836 */ /* 0x000fe40000000000 */
[----:B------:R-:W-:Y:S01]  /*4560*/  FFMA.FTZ R33, R33, UR5, -R163 ;  /* 0x0000000521217c23 */ /* 0x000fe200080108a3 */
[C---:B------:R-:W-:Y:S05]  /*4570*/  HMMA.16816.F32 R40, R112.reuse, R8, R40 ;  /* 0x000000087028723c */ /* 0x040fea0000001828 */
[----:B------:R-:W-:Y:S01]  /*4580*/  MUFU.EX2 R230, R33 ;  /* 0x0000002100e67308 */ /* 0x000fe20000000800 */
[----:B------:R-:W-:Y:S01]  /*4590*/  @!P0 FSEL R34, R34, -INF , !P1 ;  /* 0xff80000022228808 */ /* 0x000fe20004800000 */
[-C--:B------:R-:W-:Y:S03]  /*45a0*/  HMMA.16816.F32 R44, R112, R10.reuse, R44 ;  /* 0x0000000a702c723c */ /* 0x080fe6000000182c */
[-C--:B------:R-:W-:Y:S05]  /*45b0*/  @!P0 ISETP.GE.AND P1, PT, R4, R103.reuse, PT ;  /* 0x000000670400820c */ /* 0x080fea0003f26270 */
[----:B------:R-:W-:Y:S03]  /*45c0*/  MUFU.EX2 R198, R27 ;  /* 0x0000001b00c67308 */ /* 0x000fe60000000800 */
[----:B------:R-:W-:Y:S01]  /*45d0*/  @!P0 VIADD R4, R0, 0x21 ;  /* 0x0000002100048836 */ /* 0x000fe20000000000 */
[----:B------:R-:W-:Y:S01]  /*45e0*/  @!P0 FSEL R35, R35, -INF , !P1 ;  /* 0xff80000023238808 */ /* 0x000fe20004800000 */
[C---:B------:R-:W-:Y:S04]  /*45f0*/  HMMA.16816.F32 R48, R104.reuse, R10, R48 ;  /* 0x0000000a6830723c */ /* 0x040fe80000001830 */
[----:B------:R-:W-:Y:S01]  /*4600*/  @!P0 ISETP.GE.AND P1, PT, R5, R162, PT ;  /* 0x000000a20500820c */ /* 0x000fe20003f26270 */
[----:B------:R-:W-:Y:S01]  /*4610*/  MUFU.EX2 R193, R24 ;  /* 0x0000001800c17308 */ /* 0x000fe20000000800 */
[----:B------:R-:W-:Y:S01]  /*4620*/  @!P0 ISETP.GE.AND P2, PT, R4, R102, PT ;  /* 0x000000660400820c */ /* 0x000fe20003f46270 */
[--C-:B------:R-:W-:Y:S01]  /*4630*/  FFMA.FTZ R34, R34, UR5, -R109.reuse ;  /* 0x0000000522227c23 */ /* 0x100fe2000801086d */
[----:B------:R-:W-:Y:S02]  /*4640*/  @!P0 FSEL R36, R36, -INF , !P1 ;  /* 0xff80000024248808 */ /* 0x000fe40004800000 */
[----:B------:R-:W-:Y:S01]  /*4650*/  @!P0 ISETP.GE.AND P1, PT, R4, R162, PT ;  /* 0x000000a20400820c */ /* 0x000fe20003f26270 */
[----:B------:R-:W-:Y:S01]  /*4660*/  FFMA.FTZ R35, R35, UR5, -R109 ;  /* 0x0000000523237c23 */ /* 0x000fe2000801086d */
[----:B------:R-:W-:Y:S03]  /*4670*/  @!P0 FSEL R41, R41, -INF , !P2 ;  /* 0xff80000029298808 */ /* 0x000fe60005000000 */
[----:B------:R-:W-:Y:S01]  /*4680*/  MUFU.EX2 R176, R34 ;  /* 0x0000002200b07308 */ /* 0x000fe20000000800 */
[----:B------:R-:W-:Y:S01]  /*4690*/  @!P0 FSEL R37, R37, -INF , !P1 ;  /* 0xff80000025258808 */ /* 0x000fe20004800000 */
[--C-:B------:R-:W-:Y:S01]  /*46a0*/  FFMA.FTZ R36, R36, UR5, -R163.reuse ;  /* 0x0000000524247c23 */ /* 0x100fe200080108a3 */
[-C--:B------:R-:W-:Y:S01]  /*46b0*/  @!P0 ISETP.GE.AND P1, PT, R5, R103.reuse, PT ;  /* 0x000000670500820c */ /* 0x080fe20003f26270 */
[--C-:B------:R-:W-:Y:S01]  /*46c0*/  FFMA.FTZ R41, R41, UR5, -R108.reuse ;  /* 0x0000000529297c23 */ /* 0x100fe2000801086c */
[----:B------:R-:W-:Y:S01]  /*46d0*/  @!P0 ISETP.GE.AND P2, PT, R5, R100, PT ;  /* 0x000000640500820c */ /* 0x000fe20003f46270 */
[----:B------:R-:W-:Y:S01]  /*46e0*/  FFMA.FTZ R37, R37, UR5, -R163 ;  /* 0x0000000525257c23 */ /* 0x000fe200080108a3 */
[----:B------:R-:W-:Y:S03]  /*46f0*/  @!P0 FSEL R38, R38, -INF , !P1 ;  /* 0xff80000026268808 */ /* 0x000fe60004800000 */
[----:B------:R-:W-:Y:S01]  /*4700*/  MUFU.EX2 R175, R35 ;  /* 0x0000002300af7308 */ /* 0x000fe20000000800 */
[-C--:B------:R-:W-:Y:S02]  /*4710*/  @!P0 ISETP.GE.AND P1, PT, R4, R103.reuse, PT ;  /* 0x000000670400820c */ /* 0x080fe40003f26270 */
[----:B------:R-:W-:Y:S01]  /*4720*/  @!P0 FSEL R42, R42, -INF , !P2 ;  /* 0xff8000002a2a8808 */ /* 0x000fe20005000000 */
[----:B------:R-:W-:Y:S01]  /*4730*/  FFMA.FTZ R38, R38, UR5, -R109 ;  /* 0x0000000526267c23 */ /* 0x000fe2000801086d */
[----:B------:R-:W-:Y:S02]  /*4740*/  @!P0 FSEL R39, R39, -INF , !P1 ;  /* 0xff80000027278808 */ /* 0x000fe40004800000 */
[----:B------:R-:W-:Y:S03]  /*4750*/  @!P0 ISETP.GE.AND P1, PT, R5, R102, PT ;  /* 0x000000660500820c */ /* 0x000fe60003f26270 */
[----:B------:R-:W-:Y:S01]  /*4760*/  MUFU.EX2 R192, R25 ;  /* 0x0000001900c07308 */ /* 0x000fe20000000800 */
[----:B------:R-:W-:Y:S01]  /*4770*/  FFMA.FTZ R42, R42, UR5, -R101 ;  /* 0x000000052a2a7c23 */ /* 0x000fe20008010865 */
[----:B------:R-:W-:Y:S01]  /*4780*/  FFMA.FTZ R39, R39, UR5, -R109 ;  /* 0x0000000527277c23 */ /* 0x000fe2000801086d */
[----:B------:R-:W-:Y:S02]  /*4790*/  @!P0 FSEL R40, R40, -INF , !P1 ;  /* 0xff80000028288808 */ /* 0x000fe40004800000 */
[----:B------:R-:W-:Y:S05]  /*47a0*/  IADD3 R8, P1, R247, UR14, RZ ;  /* 0x0000000ef7087c10 */ /* 0x000fea000ff3e0ff */
[----:B------:R-:W-:Y:S01]  /*47b0*/  MUFU.EX2 R189, R28 ;  /* 0x0000001c00bd7308 */ /* 0x000fe20000000800 */
[----:B------:R-:W-:Y:S01]  /*47c0*/  IADD3.X R9, R246, UR13, RZ, P1, !PT ;  /* 0x0000000df6097c10 */ /* 0x000fe20008ffe4ff */
[--C-:B------:R-:W-:Y:S01]  /*47d0*/  FFMA.FTZ R40, R40, UR5, -R108.reuse ;  /* 0x0000000528287c23 */ /* 0x100fe2000801086c */
[----:B------:R-:W-:Y:S02]  /*47e0*/  @!P0 ISETP.GE.AND P1, PT, R4, R100, PT ;  /* 0x000000640400820c */ /* 0x000fe40003f26270 */
[----:B------:R-:W4:Y:S02]  /*47f0*/  LDSM.16.M88.4 R4, [R150+0x6c00] ;  /* 0x006c00009604783b */ /* 0x000f240000000200 */
[----:B------:R-:W-:Y:S03]  /*4800*/  @!P0 FSEL R43, R43, -INF , !P1 ;  /* 0xff8000002b2b8808 */ /* 0x000fe60004800000 */
[----:B------:R-:W-:Y:S01]  /*4810*/  MUFU.EX2 R188, R29 ;  /* 0x0000001d00bc7308 */ /* 0x000fe20000000800 */
[-C--:B------:R-:W-:Y:S01]  /*4820*/  @!P0 ISETP.GE.AND P1, PT, R13, R102.reuse, PT ;  /* 0x000000660d00820c */ /* 0x080fe20003f26270 */
[--C-:B------:R-:W-:Y:S03]  /*4830*/  FFMA.FTZ R43, R43, UR5, -R101.reuse ;  /* 0x000000052b2b7c23 */ /* 0x100fe60008010865 */
[----:B------:R-:W-:Y:S01]  /*4840*/  @!P0 FSEL R44, R44, -INF , !P1 ;  /* 0xff8000002c2c8808 */ /* 0x000fe20004800000 */
[----:B------:R-:W2:Y:S01]  /*4850*/  LDG.E R165, desc[UR8][R8.64] ;  /* 0x0000000808a57981 */ /* 0x000ea2000c1e1900 */
[----:B------:R-:W-:Y:S03]  /*4860*/  @!P0 ISETP.GE.AND P1, PT, R12, R102, PT ;  /* 0x000000660c00820c */ /* 0x000fe60003f26270 */
[----:B------:R-:W-:Y:S01]  /*4870*/  MUFU.EX2 R197, R30 ;  /* 0x0000001e00c57308 */ /* 0x000fe20000000800 */
[----:B------:R-:W2:Y:S01]  /*4880*/  LDG.E R164, desc[UR8][R8.64+0x20] ;  /* 0x0000200808a47981 */ /* 0x000ea2000c1e1900 */
[----:B------:R-:W-:Y:S01]  /*4890*/  @!P0 FSEL R45, R45, -INF , !P1 ;  /* 0xff8000002d2d8808 */ /* 0x000fe20004800000 */
[--C-:B------:R-:W-:Y:S01]  /*48a0*/  FFMA.FTZ R44, R44, UR5, -R108.reuse ;  /* 0x000000052c2c7c23 */ /* 0x100fe2000801086c */
[-C--:B------:R-:W-:Y:S01]  /*48b0*/  @!P0 ISETP.GE.AND P1, PT, R13, R100.reuse, PT ;  /* 0x000000640d00820c */ /* 0x080fe20003f26270 */
[----:B------:R-:W5:Y:S05]  /*48c0*/  LDG.E R111, desc[UR8][R8.64+0x100] ;  /* 0x00010008086f7981 */ /* 0x000f6a000c1e1900 */
[----:B------:R-:W-:Y:S01]  /*48d0*/  MUFU.EX2 R196, R31 ;  /* 0x0000001f00c47308 */ /* 0x000fe20000000800 */
[----:B------:R-:W-:Y:S01]  /*48e0*/  @!P0 FSEL R46, R46, -INF , !P1 ;  /* 0xff8000002e2e8808 */ /* 0x000fe20004800000 */
[----:B------:R3:W5:Y:S01]  /*48f0*/  LDG.E R110, desc[UR8][R8.64+0x120] ;  /* 0x00012008086e7981 */ /* 0x000762000c1e1900 */
[----:B------:R-:W-:Y:S01]  /*4900*/  @!P0 ISETP.GE.AND P1, PT, R12, R100, PT ;  /* 0x000000640c00820c */ /* 0x000fe20003f26270 */
[--C-:B------:R-:W-:Y:S02]  /*4910*/  FFMA.FTZ R45, R45, UR5, -R108.reuse ;  /* 0x000000052d2d7c23 */ /* 0x100fe4000801086c */
[--C-:B------:R-:W-:Y:S01]  /*4920*/  FFMA.FTZ R46, R46, UR5, -R101.reuse ;  /* 0x000000052e2e7c23 */ /* 0x100fe20008010865 */
[----:B------:R-:W-:Y:S03]  /*4930*/  @!P0 FSEL R47, R47, -INF , !P1 ;  /* 0xff8000002f2f8808 */ /* 0x000fe60004800000 */
[----:B------:R-:W-:Y:S01]  /*4940*/  MUFU.EX2 R229, R36 ;  /* 0x0000002400e57308 */ /* 0x000fe20000000800 */
[-C--:B------:R-:W-:Y:S01]  /*4950*/  @!P0 ISETP.GE.AND P1, PT, R13, R162.reuse, PT ;  /* 0x000000a20d00820c */ /* 0x080fe20003f26270 */
[----:B------:R-:W-:Y:S03]  /*4960*/  FFMA.FTZ R47, R47, UR5, -R101 ;  /* 0x000000052f2f7c23 */ /* 0x000fe60008010865 */
[----:B------:R-:W-:Y:S02]  /*4970*/  @!P0 FSEL R48, R48, -INF , !P1 ;  /* 0xff80000030308808 */ /* 0x000fe40004800000 */
[-C--:B------:R-:W-:Y:S03]  /*4980*/  @!P0 ISETP.GE.AND P1, PT, R12, R162.reuse, PT ;  /* 0x000000a20c00820c */ /* 0x080fe60003f26270 */
[----:B------:R-:W-:Y:S01]  /*4990*/  MUFU.EX2 R228, R37 ;  /* 0x0000002500e47308 */ /* 0x000fe20000000800 */
[--C-:B------:R-:W-:Y:S01]  /*49a0*/  FFMA.FTZ R48, R48, UR5, -R163.reuse ;  /* 0x0000000530307c23 */ /* 0x100fe200080108a3 */
[----:B------:R-:W-:Y:S01]  /*49b0*/  @!P0 FSEL R49, R49, -INF , !P1 ;  /* 0xff80000031318808 */ /* 0x000fe20004800000 */
[-C--:B----4-:R-:W-:Y:S07]  /*49c0*/  HMMA.16816.F32 R52, R104, R4.reuse, R52 ;  /* 0x000000046834723c */ /* 0x090fee0000001834 */
[----:B------:R-:W-:Y:S01]  /*49d0*/  MUFU.EX2 R174, R38 ;  /* 0x0000002600ae7308 */ /* 0x000fe20000000800 */
[-C--:B------:R-:W-:Y:S03]  /*49e0*/  @!P0 ISETP.GE.AND P1, PT, R13, R103.reuse, PT ;  /* 0x000000670d00820c */ /* 0x080fe60003f26270 */
[----:B------:R-:W-:Y:S01]  /*49f0*/  FFMA.FTZ R49, R49, UR5, -R163 ;  /* 0x0000000531317c23 */ /* 0x000fe200080108a3 */
[----:B---3--:R-:W-:Y:S01]  /*4a00*/  @!P0 VIADD R9, R0, 0x30 ;  /* 0x0000003000098836 */ /* 0x008fe20000000000 */
[C---:B------:R-:W-:Y:S04]  /*4a10*/  HMMA.16816.F32 R56, R112.reuse, R4, R56 ;  /* 0x000000047038723c */ /* 0x040fe80000001838 */
[----:B------:R-:W-:Y:S01]  /*4a20*/  MUFU.EX2 R173, R39 ;  /* 0x0000002700ad7308 */ /* 0x000fe20000000800 */
[----:B------:R-:W-:Y:S01]  /*4a30*/  @!P0 FSEL R50, R50, -INF , !P1 ;  /* 0xff80000032328808 */ /* 0x000fe20004800000 */
[----:B------:R-:W-:Y:S01]  /*4a40*/  @!P0 VIADD R8, R0, 0x31 ;  /* 0x0000003100088836 */ /* 0x000fe20000000000 */
[----:B------:R-:W-:Y:S01]  /*4a50*/  @!P0 ISETP.GE.AND P1, PT, R12, R103, PT ;  /* 0x000000670c00820c */ /* 0x000fe20003f26270 */
[-C--:B------:R-:W-:Y:S03]  /*4a60*/  HMMA.16816.F32 R60, R112, R6.reuse, R60 ;  /* 0x00000006703c723c */ /* 0x080fe6000000183c */
[----:B------:R-:W-:Y:S03]  /*4a70*/  @!P0 FSEL R51, R51, -INF , !P1 ;  /* 0xff80000033338808 */ /* 0x000fe60004800000 */
[----:B------:R-:W-:Y:S01]  /*4a80*/  MUFU.EX2 R226, R48 ;  /* 0x0000003000e27308 */ /* 0x000fe20000000800 */
[----:B------:R-:W-:Y:S01]  /*4a90*/  @!P0 ISETP.GE.AND P1, PT, R9, R162, PT ;  /* 0x000000a20900820c */ /* 0x000fe20003f26270 */
[----:B------:R-:W-:Y:S04]  /*4aa0*/  HMMA.16816.F32 R64, R104, R6, R64 ;  /* 0x000000066840723c */ /* 0x000fe80000001840 */
[----:B------:R-:W-:Y:S01]  /*4ab0*/  @!P0 ISETP.GE.AND P4, PT, R8, R100, PT ;  /* 0x000000640800820c */ /* 0x000fe20003f86270 */
[----:B------:R-:W-:Y:S03]  /*4ac0*/  @!P0 VIADD R4, R0, 0x38 ;  /* 0x0000003800048836 */ /* 0x000fe60000000000 */
[----:B------:R-:W3:Y:S03]  /*4ad0*/  MUFU.EX2 R225, R49 ;  /* 0x0000003100e17308 */ /* 0x000ee60000000800 */
[----:B------:R-:W-:Y:S01]  /*4ae0*/  @!P0 FSEL R52, R52, -INF , !P1 ;  /* 0xff80000034348808 */ /* 0x000fe20004800000 */
[----:B------:R-:W-:Y:S01]  /*4af0*/  @!P0 VIADD R0, R0, 0x39 ;  /* 0x0000003900008836 */ /* 0x000fe20000000000 */
[----:B------:R-:W-:Y:S02]  /*4b00*/  @!P0 ISETP.GE.AND P1, PT, R8, R162, PT ;  /* 0x000000a20800820c */ /* 0x000fe40003f26270 */
[----:B------:R-:W-:Y:S01]  /*4b10*/  F2FP.F16.F32.PACK_AB R6, R238, R239 ;  /* 0x000000efee06723e */ /* 0x000fe200000000ff */
[--C-:B------:R-:W-:Y:S01]  /*4b20*/  FFMA.FTZ R50, R50, UR5, -R109.reuse ;  /* 0x0000000532327c23 */ /* 0x100fe2000801086d */
[----:B------:R-:W-:Y:S01]  /*4b30*/  @!P0 FSEL R53, R53, -INF , !P1 ;  /* 0xff80000035358808 */ /* 0x000fe20004800000 */
[----:B------:R-:W-:Y:S01]  /*4b40*/  MUFU.EX2 R181, R40 ;  /* 0x0000002800b57308 */ /* 0x000fe20000000800 */
[----:B------:R-:W-:Y:S01]  /*4b50*/  @!P0 ISETP.GE.AND P1, PT, R9, R103, PT ;  /* 0x000000670900820c */ /* 0x000fe20003f26270 */
[----:B------:R-:W-:Y:S01]  /*4b60*/  STS [R210+0x10000], R6 ;  /* 0x01000006d2007388 */ /* 0x000fe20000000800 */
[----:B------:R-:W-:Y:S01]  /*4b70*/  F2FP.F16.F32.PACK_AB R5, R194, R195 ;  /* 0x000000c3c205723e */ /* 0x000fe200000000ff */
[----:B------:R-:W-:Y:S01]  /*4b80*/  FFMA.FTZ R51, R51, UR5, -R109 ;  /* 0x0000000533337c23 */ /* 0x000fe2000801086d */
[----:B------:R-:W-:Y:S01]  /*4b90*/  @!P0 FSEL R54, R54, -INF , !P1 ;  /* 0xff80000036368808 */ /* 0x000fe20004800000 */
[--C-:B------:R-:W-:Y:S01]  /*4ba0*/  FFMA.FTZ R52, R52, UR5, -R163.reuse ;  /* 0x0000000534347c23 */ /* 0x100fe200080108a3 */
[-C--:B------:R-:W-:Y:S03]  /*4bb0*/  @!P0 ISETP.GE.AND P1, PT, R8, R103.reuse, PT ;  /* 0x000000670800820c */ /* 0x080fe60003f26270 */
[----:B------:R-:W-:Y:S01]  /*4bc0*/  MUFU.EX2 R170, R50 ;  /* 0x0000003200aa7308 */ /* 0x000fe20000000800 */
[-C--:B------:R-:W-:Y:S01]  /*4bd0*/  @!P0 ISETP.GE.AND P3, PT, R4, R102.reuse, PT ;  /* 0x000000660400820c */ /* 0x080fe20003f66270 */
[----:B------:R4:W-:Y:S01]  /*4be0*/  STS [R210+0x10400], R5 ;  /* 0x01040005d2007388 */ /* 0x0009e20000000800 */
[----:B------:R-:W-:Y:S01]  /*4bf0*/  @!P0 FSEL R55, R55, -INF , !P1 ;  /* 0xff80000037378808 */ /* 0x000fe20004800000 */
[----:B------:R-:W-:Y:S01]  /*4c00*/  FFMA.FTZ R53, R53, UR5, -R163 ;  /* 0x0000000535357c23 */ /* 0x000fe200080108a3 */
[-C--:B------:R-:W-:Y:S01]  /*4c10*/  @!P0 ISETP.GE.AND P1, PT, R9, R102.reuse, PT ;  /* 0x000000660900820c */ /* 0x080fe20003f26270 */
[--C-:B------:R-:W-:Y:S01]  /*4c20*/  FFMA.FTZ R54, R54, UR5, -R109.reuse ;  /* 0x0000000536367c23 */ /* 0x100fe2000801086d */
[----:B------:R-:W-:Y:S03]  /*4c30*/  @!P0 FSEL R59, R59, -INF , !P4 ;  /* 0xff8000003b3b8808 */ /* 0x000fe60006000000 */
[----:B------:R-:W-:Y:S01]  /*4c40*/  MUFU.EX2 R169, R51 ;  /* 0x0000003300a97308 */ /* 0x000fe20000000800 */
[----:B------:R-:W-:Y:S01]  /*4c50*/  @!P0 FSEL R56, R56, -INF , !P1 ;  /* 0xff80000038388808 */ /* 0x000fe20004800000 */
[----:B------:R-:W-:Y:S01]  /*4c60*/  FFMA.FTZ R55, R55, UR5, -R109 ;  /* 0x0000000537377c23 */ /* 0x000fe2000801086d */
[----:B------:R-:W-:Y:S01]  /*4c70*/  @!P0 ISETP.GE.AND P1, PT, R8, R102, PT ;  /* 0x000000660800820c */ /* 0x000fe20003f26270 */
[--C-:B------:R-:W-:Y:S01]  /*4c80*/  FFMA.FTZ R59, R59, UR5, -R101.reuse ;  /* 0x000000053b3b7c23 */ /* 0x100fe20008010865 */
[-C--:B------:R-:W-:Y:S01]  /*4c90*/  @!P0 ISETP.GE.AND P2, PT, R4, R100.reuse, PT ;  /* 0x000000640400820c */ /* 0x080fe20003f46270 */
[--C-:B------:R-:W-:Y:S01]  /*4ca0*/  FFMA.FTZ R56, R56, UR5, -R108.reuse ;  /* 0x0000000538387c23 */ /* 0x100fe2000801086c */
[----:B------:R-:W-:Y:S03]  /*4cb0*/  @!P0 FSEL R57, R57, -INF , !P1 ;  /* 0xff80000039398808 */ /* 0x000fe60004800000 */
[----:B------:R-:W-:Y:S01]  /*4cc0*/  MUFU.EX2 R180, R41 ;  /* 0x0000002900b47308 */ /* 0x000fe20000000800 */
[----:B------:R-:W-:Y:S01]  /*4cd0*/  @!P0 ISETP.GE.AND P1, PT, R9, R100, PT ;  /* 0x000000640900820c */ /* 0x000fe20003f26270 */
[----:B------:R-:W-:Y:S01]  /*4ce0*/  IMAD.U32 R104, RZ, RZ, UR4 ;  /* 0x00000004ff687e24 */ /* 0x000fe2000f8e00ff */
[----:B------:R-:W-:Y:S01]  /*4cf0*/  @!P0 ISETP.GE.AND P4, PT, R4, R103, PT ;  /* 0x000000670400820c */ /* 0x000fe20003f86270 */
[--C-:B------:R-:W-:Y:S01]  /*4d00*/  FFMA.FTZ R57, R57, UR5, -R108.reuse ;  /* 0x0000000539397c23 */ /* 0x100fe2000801086c */
[----:B------:R-:W-:Y:S02]  /*4d10*/  @!P0 FSEL R58, R58, -INF , !P1 ;  /* 0xff8000003a3a8808 */ /* 0x000fe40004800000 */
[----:B------:R-:W-:Y:S03]  /*4d20*/  @!P0 ISETP.GE.AND P1, PT, R0, R102, PT ;  /* 0x000000660000820c */ /* 0x000fe60003f26270 */
[----:B------:R-:W-:Y:S01]  /*4d30*/  MUFU.EX2 R191, R42 ;  /* 0x0000002a00bf7308 */ /* 0x000fe20000000800 */
[----:B------:R-:W-:Y:S01]  /*4d40*/  @!P0 ISETP.GE.AND P6, PT, R4, R162, PT ;  /* 0x000000a20400820c */ /* 0x000fe20003fc6270 */
[----:B------:R-:W-:Y:S01]  /*4d50*/  FFMA.FTZ R58, R58, UR5, -R101 ;  /* 0x000000053a3a7c23 */ /* 0x000fe20008010865 */
[----:B-1----:R-:W-:Y:S02]  /*4d60*/  F2FP.F16.F32.PACK_AB R4, R236, R237 ;  /* 0x000000edec04723e */ /* 0x002fe400000000ff */
[----:B------:R-:W-:Y:S02]  /*4d70*/  @!P0 FSEL R61, R61, -INF , !P1 ;  /* 0xff8000003d3d8808 */ /* 0x000fe40004800000 */
[----:B------:R-:W-:Y:S01]  /*4d80*/  @!P0 FSEL R60, R60, -INF , !P3 ;  /* 0xff8000003c3c8808 */ /* 0x000fe20005800000 */
[----:B------:R1:W-:Y:S01]  /*4d90*/  STS [R209+0x10000], R4 ;  /* 0x01000004d1007388 */ /* 0x0003e20000000800 */
[C---:B------:R-:W-:Y:S01]  /*4da0*/  @!P0 ISETP.GE.AND P3, PT, R0.reuse, R103, PT ;  /* 0x000000670000820c */ /* 0x040fe20003f66270 */
[----:B------:R-:W-:Y:S01]  /*4db0*/  MUFU.EX2 R190, R43 ;  /* 0x0000002b00be7308 */ /* 0x000fe20000000800 */
[----:B------:R-:W-:Y:S01]  /*4dc0*/  @!P0 ISETP.GE.AND P1, PT, R0, R100, PT ;  /* 0x000000640000820c */ /* 0x000fe20003f26270 */
[--C-:B------:R-:W-:Y:S01]  /*4dd0*/  FFMA.FTZ R60, R60, UR5, -R108.reuse ;  /* 0x000000053c3c7c23 */ /* 0x100fe2000801086c */
[----:B------:R-:W-:Y:S01]  /*4de0*/  @!P0 ISETP.GE.AND P5, PT, R0, R162, PT ;  /* 0x000000a20000820c */ /* 0x000fe20003fa6270 */
[----:B------:R-:W-:Y:S01]  /*4df0*/  FFMA.FTZ R108, R61, UR5, -R108 ;  /* 0x000000053d6c7c23 */ /* 0x000fe2000801086c */
[----:B--2---:R-:W-:Y:S02]  /*4e00*/  F2FP.F16.F32.PACK_AB R0, R186, R187 ;  /* 0x000000bbba00723e */ /* 0x004fe400000000ff */
[----:B----4-:R-:W-:Y:S03]  /*4e10*/  F2FP.F16.F32.PACK_AB R5, R200, R201 ;  /* 0x000000c9c805723e */ /* 0x010fe600000000ff */
[----:B------:R-:W-:Y:S01]  /*4e20*/  MUFU.EX2 R179, R44 ;  /* 0x0000002c00b37308 */ /* 0x000fe20000000800 */
[----:B---3--:R-:W-:Y:S01]  /*4e30*/  F2FP.F16.F32.PACK_AB R6, R225, R226 ;  /* 0x000000e2e106723e */ /* 0x008fe200000000ff */
[----:B------:R2:W-:Y:S01]  /*4e40*/  STS [R209+0x10400], R0 ;  /* 0x01040000d1007388 */ /* 0x0005e20000000800 */
[----:B------:R-:W-:Y:S02]  /*4e50*/  @!P0 FSEL R64, R64, -INF , !P6 ;  /* 0xff80000040408808 */ /* 0x000fe40007000000 */
[----:B------:R-:W-:Y:S02]  /*4e60*/  @!P0 FSEL R65, R65, -INF , !P5 ;  /* 0xff80000041418808 */ /* 0x000fe40006800000 */
[----:B------:R-:W-:Y:S03]  /*4e70*/  @!P0 FSEL R66, R66, -INF , !P4 ;  /* 0xff80000042428808 */ /* 0x000fe60006000000 */
[----:B------:R-:W3:Y:S01]  /*4e80*/  MUFU.EX2 R178, R45 ;  /* 0x0000002d00b27308 */ /* 0x000ee20000000800 */
[--C-:B------:R-:W-:Y:S01]  /*4e90*/  FFMA.FTZ R64, R64, UR5, -R163.reuse ;  /* 0x0000000540407c23 */ /* 0x100fe200080108a3 */
[----:B------:R-:W-:Y:S01]  /*4ea0*/  FFMA.FTZ R163, R65, UR5, -R163 ;  /* 0x0000000541a37c23 */ /* 0x000fe200080108a3 */
[----:B------:R-:W-:Y:S01]  /*4eb0*/  @!P0 FSEL R67, R67, -INF , !P3 ;  /* 0xff80000043438808 */ /* 0x000fe20005800000 */
[--C-:B------:R-:W-:Y:S01]  /*4ec0*/  FFMA.FTZ R66, R66, UR5, -R109.reuse ;  /* 0x0000000542427c23 */ /* 0x100fe2000801086d */
[----:B------:R-:W-:Y:S02]  /*4ed0*/  @!P0 FSEL R62, R62, -INF , !P2 ;  /* 0xff8000003e3e8808 */ /* 0x000fe40005000000 */
[----:B-1----:R-:W-:Y:S03]  /*4ee0*/  F2FP.F16.F32.PACK_AB R4, R202, R203 ;  /* 0x000000cbca04723e */ /* 0x002fe600000000ff */
[----:B------:R-:W-:Y:S01]  /*4ef0*/  MUFU.EX2 R185, R46 ;  /* 0x0000002e00b97308 */ /* 0x000fe20000000800 */
[----:B------:R-:W-:Y:S01]  /*4f00*/  FFMA.FTZ R109, R67, UR5, -R109 ;  /* 0x00000005436d7c23 */ /* 0x000fe2000801086d */
[----:B------:R-:W-:Y:S01]  /*4f10*/  @!P0 FSEL R63, R63, -INF , !P1 ;  /* 0xff8000003f3f8808 */ /* 0x000fe20004800000 */
[--C-:B------:R-:W-:Y:S01]  /*4f20*/  FFMA.FTZ R62, R62, UR5, -R101.reuse ;  /* 0x000000053e3e7c23 */ /* 0x100fe20008010865 */
[----:B------:R1:W-:Y:S01]  /*4f30*/  STS [R210+0x12000], R4 ;  /* 0x01200004d2007388 */ /* 0x0003e20000000800 */
[----:B------:R-:W-:Y:S02]  /*4f40*/  IADD3 R104, R154, 0x4000, R104 ;  /* 0x000040009a687810 */ /* 0x000fe40007ffe068 */
[----:B------:R-:W-:Y:S03]  /*4f50*/  FFMA.FTZ R101, R63, UR5, -R101 ;  /* 0x000000053f657c23 */ /* 0x000fe60008010865 */
[----:B------:R-:W4:Y:S01]  /*4f60*/  MUFU.EX2 R184, R47 ;  /* 0x0000002f00b87308 */ /* 0x000f220000000800 */
[----:B---3--:R-:W-:Y:S01]  /*4f70*/  F2FP.F16.F32.PACK_AB R7, R178, R179 ;  /* 0x000000b3b207723e */ /* 0x008fe200000000ff */
[----:B------:R-:W-:Y:S01]  /*4f80*/  IMAD.IADD R104, R104, 0x1, R155 ;  /* 0x0000000168687824 */ /* 0x000fe200078e029b */
[----:B--2---:R-:W-:Y:S02]  /*4f90*/  F2FP.F16.F32.PACK_AB R0, R214, R215 ;  /* 0x000000d7d600723e */ /* 0x004fe400000000ff */
[----:B------:R-:W-:Y:S03]  /*4fa0*/  PLOP3.LUT P1, PT, PT, PT, UP3, 0x80, 0x0 ;  /* 0x000000000000781c */ /* 0x000fe60003f2f038 */
[----:B------:R2:W-:Y:S02]  /*4fb0*/  STS [R210+0x12400], R0 ;  /* 0x01240000d2007388 */ /* 0x0005e40000000800 */
[----:B------:R-:W-:Y:S02]  /*4fc0*/  MUFU.EX2 R222, R52 ;  /* 0x0000003400de7308 */ /* 0x000fe40000000800 */
[----:B------:R3:W-:Y:S08]  /*4fd0*/  STS [R209+0x12000], R5 ;  /* 0x01200005d1007388 */ /* 0x0007f00000000800 */
[----:B------:R-:W4:Y:S01]  /*4fe0*/  MUFU.EX2 R221, R53 ;  /* 0x0000003500dd7308 */ /* 0x000f220000000800 */
[----:B-1----:R-:W-:Y:S09]  /*4ff0*/  F2FP.F16.F32.PACK_AB R4, R212, R213 ;  /* 0x000000d5d404723e */ /* 0x002ff200000000ff */
[----:B------:R-:W-:Y:S01]  /*5000*/  MUFU.EX2 R168, R54 ;  /* 0x0000003600a87308 */ /* 0x000fe20000000800 */
[----:B------:R1:W-:Y:S01]  /*5010*/  STS [R209+0x12400], R4 ;  /* 0x01240004d1007388 */ /* 0x0003e20000000800 */
[----:B--2---:R-:W-:Y:S08]  /*5020*/  F2FP.F16.F32.PACK_AB R0, R232, R233 ;  /* 0x000000e9e800723e */ /* 0x004ff000000000ff */
[----:B------:R-:W2:Y:S01]  /*5030*/  MUFU.EX2 R167, R55 ;  /* 0x0000003700a77308 */ /* 0x000ea20000000800 */
[----:B---3--:R-:W-:Y:S01]  /*5040*/  F2FP.F16.F32.PACK_AB R5, R175, R176 ;  /* 0x000000b0af05723e */ /* 0x008fe200000000ff */
[----:B------:R3:W-:Y:S08]  /*5050*/  STS [R211+0x10000], R0 ;  /* 0x01000000d3007388 */ /* 0x0007f00000000800 */
[----:B------:R-:W-:Y:S10]  /*5060*/  MUFU.EX2 R220, R64 ;  /* 0x0000004000dc7308 */ /* 0x000ff40000000800 */
[----:B------:R-:W2:Y:S01]  /*5070*/  MUFU.EX2 R163, R163 ;  /* 0x000000a300a37308 */ /* 0x000ea20000000800 */
[----:B-1----:R-:W-:Y:S05]  /*5080*/  F2FP.F16.F32.PACK_AB R4, R182, R183 ;  /* 0x000000b7b604723e */ /* 0x002fea00000000ff */
[----:B------:R1:W-:Y:S04]  /*5090*/  STS [R211+0x10400], R4 ;  /* 0x01040004d3007388 */ /* 0x0003e80000000800 */
[----:B------:R-:W-:Y:S01]  /*50a0*/  MUFU.EX2 R112, R108 ;  /* 0x0000006c00707308 */ /* 0x000fe20000000800 */
[----:B------:R4:W-:Y:S01]  /*50b0*/  STS [R208+0x10400], R5 ;  /* 0x01040005d0007388 */ /* 0x0009e20000000800 */
[----:B---3--:R-:W-:Y:S08]  /*50c0*/  F2FP.F16.F32.PACK_AB R0, R230, R231 ;  /* 0x000000e7e600723e */ /* 0x008ff000000000ff */
[----:B------:R-:W-:Y:S01]  /*50d0*/  MUFU.EX2 R108, R66 ;  /* 0x00000042006c7308 */ /* 0x000fe20000000800 */
[----:B------:R3:W-:Y:S09]  /*50e0*/  STS [R208+0x10000], R0 ;  /* 0x01000000d0007388 */ /* 0x0007f20000000800 */
[----:B------:R-:W-:Y:S01]  /*50f0*/  MUFU.EX2 R109, R109 ;  /* 0x0000006d006d7308 */ /* 0x000fe20000000800 */
[----:B-1----:R-:W-:Y:S09]  /*5100*/  F2FP.F16.F32.PACK_AB R4, R192, R193 ;  /* 0x000000c1c004723e */ /* 0x002ff200000000ff */
[----:B------:R-:W-:Y:S01]  /*5110*/  MUFU.EX2 R171, R56 ;  /* 0x0000003800ab7308 */ /* 0x000fe20000000800 */
[----:B----4-:R-:W-:Y:S01]  /*5120*/  F2FP.F16.F32.PACK_AB R5, R196, R197 ;  /* 0x000000c5c405723e */ /* 0x010fe200000000ff */
[----:B------:R1:W-:Y:S08]  /*5130*/  STS [R211+0x12000], R4 ;  /* 0x01200004d3007388 */ /* 0x0003f00000000800 */
[----:B------:R-:W4:Y:S01]  /*5140*/  MUFU.EX2 R115, R57 ;  /* 0x0000003900737308 */ /* 0x000f220000000800 */
[----:B---3--:R-:W-:Y:S05]  /*5150*/  F2FP.F16.F32.PACK_AB R0, R198, R199 ;  /* 0x000000c7c600723e */ /* 0x008fea00000000ff */
[----:B------:R3:W-:Y:S04]  /*5160*/  STS [R211+0x12400], R0 ;  /* 0x01240000d3007388 */ /* 0x0007e80000000800 */
[----:B------:R-:W-:Y:S01]  /*5170*/  MUFU.EX2 R177, R58 ;  /* 0x0000003a00b17308 */ /* 0x000fe20000000800 */
[----:B------:R4:W-:Y:S09]  /*5180*/  STS [R208+0x12400], R5 ;  /* 0x01240005d0007388 */ /* 0x0009f20000000800 */
[----:B------:R-:W2:Y:S01]  /*5190*/  MUFU.EX2 R172, R59 ;  /* 0x0000003b00ac7308 */ /* 0x000ea20000000800 */
[----:B-1----:R-:W-:Y:S09]  /*51a0*/  F2FP.F16.F32.PACK_AB R4, R228, R229 ;  /* 0x000000e5e404723e */ /* 0x002ff200000000ff */
[----:B------:R-:W1:Y:S01]  /*51b0*/  MUFU.EX2 R113, R60 ;  /* 0x0000003c00717308 */ /* 0x000e620000000800 */
[----:B---3--:R-:W-:Y:S09]  /*51c0*/  F2FP.F16.F32.PACK_AB R0, R188, R189 ;  /* 0x000000bdbc00723e */ /* 0x008ff200000000ff */
[----:B------:R-:W-:Y:S01]  /*51d0*/  MUFU.EX2 R162, R62 ;  /* 0x0000003e00a27308 */ /* 0x000fe20000000800 */
[----:B----4-:R-:W-:Y:S01]  /*51e0*/  F2FP.F16.F32.PACK_AB R5, R169, R170 ;  /* 0x000000aaa905723e */ /* 0x010fe200000000ff */
[----:B------:R3:W-:Y:S04]  /*51f0*/  STS [R208+0x12000], R0 ;  /* 0x01200000d0007388 */ /* 0x0007e80000000800 */
[----:B------:R4:W-:Y:S04]  /*5200*/  STS [R205+0x10000], R4 ;  /* 0x01000004cd007388 */ /* 0x0009e80000000800 */
[----:B------:R-:W1:Y:S01]  /*5210*/  MUFU.EX2 R114, R101 ;  /* 0x0000006500727308 */ /* 0x000e620000000800 */
[----:B---3--:R-:W-:Y:S02]  /*5220*/  F2FP.F16.F32.PACK_AB R0, R173, R174 ;  /* 0x000000aead00723e */ /* 0x008fe400000000ff */
[----:B----4-:R-:W-:Y:S03]  /*5230*/  F2FP.F16.F32.PACK_AB R4, R180, R181 ;  /* 0x000000b5b404723e */ /* 0x010fe600000000ff */
[----:B------:R3:W-:Y:S04]  /*5240*/  STS [R205+0x10400], R0 ;  /* 0x01040000cd007388 */ /* 0x0007e80000000800 */
[----:B------:R4:W-:Y:S04]  /*5250*/  STS [R204+0x10000], R6 ;  /* 0x01000006cc007388 */ /* 0x0009e80000000800 */
[----:B------:R2:W-:Y:S04]  /*5260*/  STS [R204+0x10400], R5 ;  /* 0x01040005cc007388 */ /* 0x0005e80000000800 */
[----:B------:R1:W-:Y:S01]  /*5270*/  STS [R205+0x12000], R4 ;  /* 0x01200004cd007388 */ /* 0x0003e20000000800 */
[----:B---3--:R-:W-:Y:S02]  /*5280*/  F2FP.F16.F32.PACK_AB R0, R190, R191 ;  /* 0x000000bfbe00723e */ /* 0x008fe400000000ff */
[----:B----4-:R-:W-:Y:S03]  /*5290*/  F2FP.F16.F32.PACK_AB R6, R184, R185 ;  /* 0x000000b9b806723e */ /* 0x010fe600000000ff */
[----:B------:R3:W-:Y:S01]  /*52a0*/  STS [R205+0x12400], R0 ;  /* 0x01240000cd007388 */ /* 0x0007e20000000800 */
[----:B--2---:R-:W-:Y:S03]  /*52b0*/  F2FP.F16.F32.PACK_AB R5, R221, R222 ;  /* 0x000000dedd05723e */ /* 0x004fe600000000ff */
[----:B------:R2:W-:Y:S01]  /*52c0*/  STS [R204+0x12000], R7 ;  /* 0x01200007cc007388 */ /* 0x0005e20000000800 */
[----:B-1----:R-:W-:Y:S03]  /*52d0*/  F2FP.F16.F32.PACK_AB R4, R167, R168 ;  /* 0x000000a8a704723e */ /* 0x002fe600000000ff */
[----:B------:R1:W-:Y:S04]  /*52e0*/  STS [R204+0x12400], R6 ;  /* 0x01240006cc007388 */ /* 0x0003e80000000800 */
[----:B------:R4:W-:Y:S04]  /*52f0*/  STS [R207+0x10000], R5 ;  /* 0x01000005cf007388 */ /* 0x0009e80000000800 */
[----:B------:R4:W-:Y:S01]  /*5300*/  STS [R207+0x10400], R4 ;  /* 0x01040004cf007388 */ /* 0x0009e20000000800 */
[----:B---3--:R-:W-:Y:S02]  /*5310*/  F2FP.F16.F32.PACK_AB R0, R163, R220 ;  /* 0x000000dca300723e */ /* 0x008fe400000000ff */
[----:B--2---:R-:W-:Y:S03]  /*5320*/  F2FP.F16.F32.PACK_AB R7, R115, R171 ;  /* 0x000000ab7307723e */ /* 0x004fe600000000ff */
[----:B------:R2:W-:Y:S01]  /*5330*/  STS [R206+0x10000], R0 ;  /* 0x01000000ce007388 */ /* 0x0005e20000000800 */
[----:B-1----:R-:W-:Y:S02]  /*5340*/  F2FP.F16.F32.PACK_AB R6, R172, R177 ;  /* 0x000000b1ac06723e */ /* 0x002fe400000000ff */
[----:B----4-:R-:W-:Y:S02]  /*5350*/  F2FP.F16.F32.PACK_AB R5, R109, R108 ;  /* 0x0000006c6d05723e */ /* 0x010fe400000000ff */
[----:B------:R-:W-:Y:S03]  /*5360*/  F2FP.F16.F32.PACK_AB R4, R112, R113 ;  /* 0x000000717004723e */ /* 0x000fe600000000ff */
[----:B------:R-:W-:Y:S04]  /*5370*/  STS [R206+0x10400], R5 ;  /* 0x01040005ce007388 */ /* 0x000fe80000000800 */
[----:B------:R-:W-:Y:S04]  /*5380*/  STS [R207+0x12000], R7 ;  /* 0x01200007cf007388 */ /* 0x000fe80000000800 */
[----:B------:R-:W-:Y:S04]  /*5390*/  STS [R207+0x12400], R6 ;  /* 0x01240006cf007388 */ /* 0x000fe80000000800 */
[----:B------:R-:W-:Y:S01]  /*53a0*/  STS [R206+0x12000], R4 ;  /* 0x01200004ce007388 */ /* 0x000fe20000000800 */
[----:B--2---:R-:W-:Y:S05]  /*53b0*/  F2FP.F16.F32.PACK_AB R0, R114, R162 ;  /* 0x000000a27200723e */ /* 0x004fea00000000ff */
[----:B------:R-:W-:Y:S04]  /*53c0*/  STS [R206+0x12400], R0 ;  /* 0x01240000ce007388 */ /* 0x000fe80000000800 */
[----:B------:R-:W1:Y:S08]  /*53d0*/  LDSM.16.M88.4 R64, [R154+UR4+0x4000] ;  /* 0x004000049a40783b */ /* 0x000e700008000200 */
[----:B------:R-:W2:Y:S08]  /*53e0*/  LDSM.16.M88.4 R60, [R154+UR4+0x5000] ;  /* 0x005000049a3c783b */ /* 0x000eb00008000200 */
[----:B------:R-:W3:Y:S08]  /*53f0*/  LDSM.16.M88.4 R100, [R104] ;  /* 0x000000006864783b */ /* 0x000ef00000000200 */
[----:B------:R-:W4:Y:S01]  /*5400*/  LDSM.16.M88.4 R104, [R104+0x1000] ;  /* 0x001000006868783b */ /* 0x000f220000000200 */
[-C--:B-1----:R-:W-:Y:S06]  /*5410*/  HMMA.16816.F32 R4, R64, R116.reuse, RZ ;  /* 0x000000744004723c */ /* 0x082fec00000018ff */
[C---:B--2---:R-:W-:Y:S06]  /*5420*/  HMMA.16816.F32 R8, R60.reuse, R116, RZ ;  /* 0x000000743c08723c */ /* 0x044fec00000018ff */
[-C--:B------:R-:W-:Y:S06]  /*5430*/  HMMA.16816.F32 R12, R60, R118.reuse, RZ ;  /* 0x000000763c0c723c */ /* 0x080fec00000018ff */
[C---:B------:R-:W-:Y:S06]  /*5440*/  HMMA.16816.F32 R16, R64.reuse, R118, RZ ;  /* 0x000000764010723c */ /* 0x040fec00000018ff */
        /* <DEDUP_REMOVED lines=11> */
[----:B------:R-:W-:Y:S06]  /*5500*/  HMMA.16816.F32 R64, R64, R130, RZ ;  /* 0x000000824040723c */ /* 0x000fec00000018ff */
[-C--:B---3--:R-:W-:Y:S06]  /*5510*/  HMMA.16816.F32 R4, R100, R132.reuse, R4 ;  /* 0x000000846404723c */ /* 0x088fec0000001804 */
[C---:B----4-:R-:W-:Y:S06]  /*5520*/  HMMA.16816.F32 R8, R104.reuse, R132, R8 ;  /* 0x000000846808723c */ /* 0x050fec0000001808 */
[-C--:B------:R-:W-:Y:S06]  /*5530*/  HMMA.16816.F32 R12, R104, R134.reuse, R12 ;  /* 0x00000086680c723c */ /* 0x080fec000000180c */
[C---:B------:R-:W-:Y:S06]  /*5540*/  HMMA.16816.F32 R16, R100.reuse, R134, R16 ;  /* 0x000000866410723c */ /* 0x040fec0000001810 */
[-C--:B------:R-:W-:Y:S05]  /*5550*/  HMMA.16816.F32 R20, R100, R136.reuse, R20 ;  /* 0x000000886414723c */ /* 0x080fea0000001814 */
[C---:B------:R-:W-:Y:S01]  /*5560*/  FADD.FTZ R4, -R165.reuse, R4 ;  /* 0x00000004a5047221 */ /* 0x040fe20000010100 */
[C---:B------:R-:W-:Y:S05]  /*5570*/  HMMA.16816.F32 R24, R104.reuse, R136, R24 ;  /* 0x000000886818723c */ /* 0x040fea0000001818 */
[C---:B------:R-:W-:Y:S01]  /*5580*/  FADD.FTZ R0, -R165.reuse, R5 ;  /* 0x00000005a5007221 */ /* 0x040fe20000010100 */
[-C--:B------:R-:W-:Y:S05]  /*5590*/  HMMA.16816.F32 R28, R104, R138.reuse, R28 ;  /* 0x0000008a681c723c */ /* 0x080fea000000181c */
[----:B------:R-:W-:Y:S01]  /*55a0*/  FMUL.FTZ R0, R238, R0 ;  /* 0x00000000ee007220 */ /* 0x000fe20000410000 */
[C---:B------:R-:W-:Y:S05]  /*55b0*/  HMMA.16816.F32 R32, R100.reuse, R138, R32 ;  /* 0x0000008a6420723c */ /* 0x040fea0000001820 */
[----:B------:R-:W-:Y:S01]  /*55c0*/  FADD.FTZ R6, -R164, R6 ;  /* 0x00000006a4067221 */ /* 0x000fe20000010100 */
[-C--:B------:R-:W-:Y:S05]  /*55d0*/  HMMA.16816.F32 R36, R100, R140.reuse, R36 ;  /* 0x0000008c6424723c */ /* 0x080fea0000001824 */
[C---:B------:R-:W-:Y:S01]  /*55e0*/  FADD.FTZ R5, -R165.reuse, R20 ;  /* 0x00000014a5057221 */ /* 0x040fe20000010100 */
[C---:B------:R-:W-:Y:S05]  /*55f0*/  HMMA.16816.F32 R40, R104.reuse, R140, R40 ;  /* 0x0000008c6828723c */ /* 0x040fea0000001828 */
[----:B------:R-:W-:Y:S01]  /*5600*/  FADD.FTZ R21, -R165, R21 ;  /* 0x00000015a5157221 */ /* 0x000fe20000010100 */
[-C--:B------:R-:W-:Y:S05]  /*5610*/  HMMA.16816.F32 R44, R104, R142.reuse, R44 ;  /* 0x0000008e682c723c */ /* 0x080fea000000182c */
[----:B------:R-:W-:Y:S01]  /*5620*/  FMUL.FTZ R5, R233, R5 ;  /* 0x00000005e9057220 */ /* 0x000fe20000410000 */
[C---:B------:R-:W-:Y:S05]  /*5630*/  HMMA.16816.F32 R48, R100.reuse, R142, R48 ;  /* 0x0000008e6430723c */ /* 0x040fea0000001830 */
[C---:B------:R-:W-:Y:S01]  /*5640*/  FADD.FTZ R32, -R165.reuse, R32 ;  /* 0x00000020a5207221 */ /* 0x040fe20000010100 */
[-C--:B------:R-:W-:Y:S05]  /*5650*/  HMMA.16816.F32 R52, R100, R144.reuse, R52 ;  /* 0x000000906434723c */ /* 0x080fea0000001834 */
[C---:B------:R-:W-:Y:S01]  /*5660*/  FADD.FTZ R37, -R165.reuse, R37 ;  /* 0x00000025a5257221 */ /* 0x040fe20000010100 */
[C---:B------:R-:W-:Y:S05]  /*5670*/  HMMA.16816.F32 R56, R104.reuse, R144, R56 ;  /* 0x000000906838723c */ /* 0x040fea0000001838 */
[----:B------:R-:W-:Y:S01]  /*5680*/  FMUL.FTZ R37, R228, R37 ;  /* 0x00000025e4257220 */ /* 0x000fe20000410000 */
[-C--:B------:R-:W-:Y:S05]  /*5690*/  HMMA.16816.F32 R60, R104, R146.reuse, R60 ;  /* 0x00000092683c723c */ /* 0x080fea000000183c */
[----:B------:R-:W-:Y:S01]  /*56a0*/  FADD.FTZ R7, -R164, R7 ;  /* 0x00000007a4077221 */ /* 0x000fe20000010100 */
[----:B------:R-:W-:Y:S05]  /*56b0*/  HMMA.16816.F32 R64, R100, R146, R64 ;  /* 0x000000926440723c */ /* 0x000fea0000001840 */
[----:B------:R-:W-:Y:S02]  /*56c0*/  FADD.FTZ R20, -R165, R48 ;  /* 0x00000030a5147221 */ /* 0x000fe40000010100 */
[----:B------:R-:W-:Y:S01]  /*56d0*/  FMUL.FTZ R101, R239, R4 ;  /* 0x00000004ef657220 */ /* 0x000fe20000410000 */
[C---:B------:R-:W-:Y:S03]  /*56e0*/  FADD.FTZ R4, -R165.reuse, R16 ;  /* 0x00000010a5047221 */ /* 0x040fe60000010100 */
[----:B------:R-:W-:Y:S01]  /*56f0*/  FADD.FTZ R16, -R165, R17 ;  /* 0x00000011a5107221 */ /* 0x000fe20000010100 */
[----:B------:R-:W-:Y:S01]  /*5700*/  F2FP.F16.F32.PACK_AB R0, R0, R101 ;  /* 0x000000650000723e */ /* 0x000fe200000000ff */
[----:B------:R-:W-:Y:S01]  /*5710*/  FMUL.FTZ R4, R237, R4 ;  /* 0x00000004ed047220 */ /* 0x000fe20000410000 */
[----:B------:R-:W-:Y:S01]  /*5720*/  FMUL.FTZ R100, R232, R21 ;  /* 0x00000015e8647220 */ /* 0x000fe20000410000 */
[----:B------:R-:W-:Y:S01]  /*5730*/  FMUL.FTZ R16, R236, R16 ;  /* 0x00000010ec107220 */ /* 0x000fe20000410000 */
[----:B------:R-:W-:Y:S01]  /*5740*/  FADD.FTZ R21, -R165, R33 ;  /* 0x00000021a5157221 */ /* 0x000fe20000010100 */
[----:B------:R-:W-:Y:S01]  /*5750*/  FMUL.FTZ R101, R231, R32 ;  /* 0x00000020e7657220 */ /* 0x000fe20000410000 */
[C---:B------:R-:W-:Y:S01]  /*5760*/  FADD.FTZ R17, -R165.reuse, R36 ;  /* 0x00000024a5117221 */ /* 0x040fe20000010100 */
[----:B------:R-:W-:Y:S01]  /*5770*/  F2FP.F16.F32.PACK_AB R100, R100, R5 ;  /* 0x000000056464723e */ /* 0x000fe200000000ff */
[C---:B------:R-:W-:Y:S01]  /*5780*/  FADD.FTZ R36, -R165.reuse, R49 ;  /* 0x00000031a5247221 */ /* 0x040fe20000010100 */
[----:B------:R-:W-:Y:S01]  /*5790*/  F2FP.F16.F32.PACK_AB R16, R16, R4 ;  /* 0x000000041010723e */ /* 0x000fe200000000ff */
[C---:B------:R-:W-:Y:S01]  /*57a0*/  FADD.FTZ R4, -R165.reuse, R52 ;  /* 0x00000034a5047221 */ /* 0x040fe20000010100 */
[C---:B------:R-:W-:Y:S01]  /*57b0*/  FADD.FTZ R33, -R165.reuse, R53 ;  /* 0x00000035a5217221 */ /* 0x040fe20000010100 */
[C---:B------:R-:W-:Y:S01]  /*57c0*/  FADD.FTZ R5, -R165.reuse, R64 ;  /* 0x00000040a5057221 */ /* 0x040fe20000010100 */
[----:B------:R-:W-:Y:S01]  /*57d0*/  FADD.FTZ R32, -R165, R65 ;  /* 0x00000041a5207221 */ /* 0x000fe20000010100 */
[----:B------:R-:W-:Y:S01]  /*57e0*/  FMUL.FTZ R21, R230, R21 ;  /* 0x00000015e6157220 */ /* 0x000fe20000410000 */
[----:B------:R-:W-:Y:S01]  /*57f0*/  FMUL.FTZ R17, R229, R17 ;  /* 0x00000011e5117220 */ /* 0x000fe20000410000 */
[----:B------:R-:W-:Y:S01]  /*5800*/  FMUL.FTZ R20, R226, R20 ;  /* 0x00000014e2147220 */ /* 0x000fe20000410000 */
[----:B------:R-:W-:Y:S01]  /*5810*/  FMUL.FTZ R36, R225, R36 ;  /* 0x00000024e1247220 */ /* 0x000fe20000410000 */
[----:B------:R-:W-:Y:S01]  /*5820*/  FMUL.FTZ R4, R222, R4 ;  /* 0x00000004de047220 */ /* 0x000fe20000410000 */
[----:B------:R-:W-:Y:S01]  /*5830*/  F2FP.F16.F32.PACK_AB R48, R21, R101 ;  /* 0x000000651530723e */ /* 0x000fe200000000ff */
[----:B------:R-:W-:Y:S01]  /*5840*/  FMUL.FTZ R33, R221, R33 ;  /* 0x00000021dd217220 */ /* 0x000fe20000410000 */
[----:B------:R-:W-:Y:S01]  /*5850*/  F2FP.F16.F32.PACK_AB R37, R37, R17 ;  /* 0x000000112525723e */ /* 0x000fe200000000ff */
[----:B------:R-:W-:Y:S01]  /*5860*/  FMUL.FTZ R5, R220, R5 ;  /* 0x00000005dc057220 */ /* 0x000fe20000410000 */
[----:B------:R-:W-:Y:S01]  /*5870*/  F2FP.F16.F32.PACK_AB R36, R36, R20 ;  /* 0x000000142424723e */ /* 0x000fe200000000ff */
[----:B------:R-:W-:Y:S01]  /*5880*/  FMUL.FTZ R32, R163, R32 ;  /* 0x00000020a3207220 */ /* 0x000fe20000410000 */
[----:B------:R-:W-:Y:S04]  /*5890*/  F2FP.F16.F32.PACK_AB R33, R33, R4 ;  /* 0x000000042121723e */ /* 0x000fe800000000ff */
[----:B------:R-:W-:Y:S01]  /*58a0*/  F2FP.F16.F32.PACK_AB R32, R32, R5 ;  /* 0x000000052020723e */ /* 0x000fe200000000ff */
[----:B------:R-:W-:Y:S06]  /*58b0*/  @!P1 BRA `(.L_x_32) ;  /* 0x0000000000849947 */ /* 0x000fec0003800000 */
[----:B------:R-:W1:Y:S01]  /*58c0*/  LDC R20, c[0x0][0x240] ;  /* 0x00009000ff147b82 */ /* 0x000e620000000800 */
[----:B------:R-:W-:Y:S01]  /*58d0*/  ISETP.GE.AND P2, PT, R234, UR36, PT ;  /* 0x00000024ea007c0c */ /* 0x000fe2000bf46270 */
[----:B------:R-:W-:Y:S04]  /*58e0*/  ULOP3.LUT UR10, UR6, 0x1, URZ, 0xc0, !UPT ;  /* 0x00000001060a7892 */ /* 0x000fe8000f8ec03f */
[----:B------:R-:W-:Y:S04]  /*58f0*/  UISETP.NE.U32.AND UP0, UPT, UR10, 0x1, UPT ;  /* 0x000000010a00788c */ /* 0x000fe8000bf05070 */
[----:B------:R-:W-:Y:S04]  /*5900*/  USEL UR10, UR60, 0x2000, !UP0 ;  /* 0x000020003c0a7887 */ /* 0x000fe8000c000000 */
[----:B------:R-:W2:Y:S02]  /*5910*/  @!P2 LDC R17, c[0x0][0x244] ;  /* 0x00009100ff11ab82 */ /* 0x000ea40000000800 */
[----:B------:R-:W-:Y:S01]  /*5920*/  VIADD R166, R166, UR10 ;  /* 0x0000000aa6a67c36 */ /* 0x000fe20008000000 */
[----:B------:R-:W-:Y:S01]  /*5930*/  IADD3 R148, R148, UR10, RZ ;  /* 0x0000000a94947c10 */ /* 0x000fe2000fffe0ff */
[----:B------:R-:W-:Y:S03]  /*5940*/  VIADD R227, R227, UR10 ;  /* 0x0000000ae3e37c36 */ /* 0x000fe60008000000 */
[----:B------:R3:W-:Y:S04]  /*5950*/  @P2 STS [R166], RZ ;  /* 0x000000ffa6002388 */ /* 0x0007e80000000800 */
[----:B------:R3:W-:Y:S04]  /*5960*/  @P2 STS [R166+0x4], RZ ;  /* 0x000004ffa6002388 */ /* 0x0007e80000000800 */
[----:B------:R3:W-:Y:S04]  /*5970*/  @P2 STS [R166+0x8], RZ ;  /* 0x000008ffa6002388 */ /* 0x0007e80000000800 */
[----:B------:R3:W-:Y:S01]  /*5980*/  @P2 STS [R166+0xc], RZ ;  /* 0x00000cffa6002388 */ /* 0x0007e20000000800 */
[----:B-1----:R-:W-:Y:S05]  /*5990*/  IMAD.U32 R4, R20, -0x80, RZ ;  /* 0xffffff8014047824 */ /* 0x002fea00078e00ff */
[C---:B------:R-:W-:Y:S04]  /*59a0*/  LEA R5, P0, R4.reuse, R218, 0x1 ;  /* 0x000000da04057211 */ /* 0x040fe800078008ff */
[----:B------:R-:W-:Y:S02]  /*59b0*/  LEA.HI.X.SX32 R4, R4, R219, 0x1, P0 ;  /* 0x000000db04047211 */ /* 0x000fe400000f0eff */
[----:B------:R-:W-:Y:S03]  /*59c0*/  MOV R218, R5 ;  /* 0x0000000500da7202 */ /* 0x000fe60000000f00 */
[----:B------:R-:W-:Y:S01]  /*59d0*/  IMAD.MOV.U32 R219, RZ, RZ, R4 ;  /* 0x000000ffffdb7224 */ /* 0x000fe200078e0004 */
[C---:B------:R-:W-:Y:S04]  /*59e0*/  @!P2 LEA R4, P0, R20.reuse, R218, 0x7 ;  /* 0x000000da1404a211 */ /* 0x040fe800078038ff */
[----:B------:R-:W-:Y:S01]  /*59f0*/  @!PT LDS RZ, [RZ] ;  /* 0x00000000fffff984 */ /* 0x000fe20000000800 */
[----:B------:R-:W-:Y:S01]  /*5a00*/  @!PT LDS RZ, [RZ] ;  /* 0x00000000fffff984 */ /* 0x000fe20000000800 */
[----:B------:R-:W-:Y:S01]  /*5a10*/  @!PT LDS RZ, [RZ] ;  /* 0x00000000fffff984 */ /* 0x000fe20000000800 */
[----:B------:R3:W-:Y:S01]  /*5a20*/  @!P2 LDGSTS.E.BYPASS.LTC128B.128 [R227], desc[UR8][R218.64] ;  /* 0x00000000dae3afae */ /* 0x0007e2000b901d48 */
[----:B--2---:R-:W-:Y:S03]  /*5a30*/  @!P2 LEA.HI.X R5, R20, R219, R17, 0x7, P0 ;  /* 0x000000db1405a211 */ /* 0x004fe600000f3c11 */
[----:B------:R3:W-:Y:S04]  /*5a40*/  @P2 STS [R166+0x1000], RZ ;  /* 0x001000ffa6002388 */ /* 0x0007e80000000800 */
[----:B------:R3:W-:Y:S04]  /*5a50*/  @P2 STS [R166+0x1004], RZ ;  /* 0x001004ffa6002388 */ /* 0x0007e80000000800 */
[----:B------:R3:W-:Y:S04]  /*5a60*/  @P2 STS [R166+0x1008], RZ ;  /* 0x001008ffa6002388 */ /* 0x0007e80000000800 */
[----:B------:R3:W-:Y:S04]  /*5a70*/  @P2 STS [R166+0x100c], RZ ;  /* 0x00100cffa6002388 */ /* 0x0007e80000000800 */
[----:B------:R-:W-:Y:S01]  /*5a80*/  @!PT LDS RZ, [RZ] ;  /* 0x00000000fffff984 */ /* 0x000fe20000000800 */
[----:B------:R-:W-:Y:S01]  /*5a90*/  @!PT LDS RZ, [RZ] ;  /* 0x00000000fffff984 */ /* 0x000fe20000000800 */
[----:B------:R-:W-:Y:S01]  /*5aa0*/  @!PT LDS RZ, [RZ] ;  /* 0x00000000fffff984 */ /* 0x000fe20000000800 */
[----:B------:R3:W-:Y:S04]  /*5ab0*/  @!P2 LDGSTS.E.BYPASS.LTC128B.128 [R227+0x1000], desc[UR8][R4.64] ;  /* 0x0100000004e3afae */ /* 0x0007e8000b901d48 */
[----:B------:R-:W0:Y:S02]  /*5ac0*/  LDGDEPBAR ;  /* 0x00000000000079af */ /* 0x000e240000000000 */
.L_x_32:
[----:B------:R1:W-:Y:S01]  /*5ad0*/  STS [R210+0x8000], R0 ;  /* 0x00800000d2007388 */ /* 0x0003e20000000800 */
[----:B------:R-:W-:Y:S01]  /*5ae0*/  FMUL.FTZ R6, R195, R6 ;  /* 0x00000006c3067220 */ /* 0x000fe20000410000 */
[----:B---3--:R-:W-:Y:S01]  /*5af0*/  FMUL.FTZ R4, R194, R7 ;  /* 0x00000007c2047220 */ /* 0x008fe20000410000 */
[C---:B------:R-:W-:Y:S01]  /*5b00*/  FADD.FTZ R19, -R164.reuse, R19 ;  /* 0x00000013a4137221 */ /* 0x040fe20000010100 */
[----:B------:R-:W-:Y:S01]  /*5b10*/  FADD.FTZ R18, -R164, R18 ;  /* 0x00000012a4127221 */ /* 0x000fe20000010100 */
[C---:B-----5:R-:W-:Y:S01]  /*5b20*/  FADD.FTZ R12, -R111.reuse, R12 ;  /* 0x0000000c6f0c7221 */ /* 0x060fe20000010100 */
[C---:B------:R-:W-:Y:S01]  /*5b30*/  FADD.FTZ R13, -R111.reuse, R13 ;  /* 0x0000000d6f0d7221 */ /* 0x040fe20000010100 */
[----:B------:R-:W-:Y:S01]  /*5b40*/  F2FP.F16.F32.PACK_AB R4, R4, R6 ;  /* 0x000000060404723e */ /* 0x000fe200000000ff */
[C---:B------:R-:W-:Y:S01]  /*5b50*/  FADD.FTZ R15, -R110.reuse, R15 ;  /* 0x0000000f6e0f7221 */ /* 0x040fe20000010100 */
[----:B------:R-:W-:Y:S01]  /*5b60*/  FADD.FTZ R25, -R111, R25 ;  /* 0x000000196f197221 */ /* 0x000fe20000010100 */
[----:B------:R-:W-:Y:S01]  /*5b70*/  FADD.FTZ R27, -R110, R27 ;  /* 0x0000001b6e1b7221 */ /* 0x000fe20000010100 */
[----:B------:R-:W-:Y:S01]  /*5b80*/  FMUL.FTZ R18, R187, R18 ;  /* 0x00000012bb127220 */ /* 0x000fe20000410000 */
[----:B------:R2:W-:Y:S01]  /*5b90*/  STS [R210+0x8400], R4 ;  /* 0x00840004d2007388 */ /* 0x0005e20000000800 */
[----:B------:R-:W-:Y:S01]  /*5ba0*/  FMUL.FTZ R12, R201, R12 ;  /* 0x0000000cc90c7220 */ /* 0x000fe20000410000 */
[----:B------:R-:W-:Y:S01]  /*5bb0*/  FMUL.FTZ R13, R200, R13 ;  /* 0x0000000dc80d7220 */ /* 0x000fe20000410000 */
[C---:B------:R-:W-:Y:S01]  /*5bc0*/  FADD.FTZ R8, -R111.reuse, R8 ;  /* 0x000000086f087221 */ /* 0x040fe20000010100 */
[----:B------:R-:W-:Y:S01]  /*5bd0*/  STS [R209+0x8000], R16 ;  /* 0x00800010d1007388 */ /* 0x000fe20000000800 */
[----:B------:R-:W-:Y:S01]  /*5be0*/  FADD.FTZ R9, -R111, R9 ;  /* 0x000000096f097221 */ /* 0x000fe20000010100 */
[C---:B------:R-:W-:Y:S01]  /*5bf0*/  FADD.FTZ R10, -R110.reuse, R10 ;  /* 0x0000000a6e0a7221 */ /* 0x040fe20000010100 */
[----:B------:R-:W-:Y:S01]  /*5c00*/  FMUL.FTZ R8, R203, R8 ;  /* 0x00000008cb087220 */ /* 0x000fe20000410000 */
[----:B------:R-:W-:Y:S01]  /*5c10*/  FADD.FTZ R14, -R110, R14 ;  /* 0x0000000e6e0e7221 */ /* 0x000fe20000010100 */
[----:B------:R-:W-:Y:S01]  /*5c20*/  FMUL.FTZ R9, R202, R9 ;  /* 0x00000009ca097220 */ /* 0x000fe20000410000 */
[----:B------:R-:W-:Y:S01]  /*5c30*/  FMUL.FTZ R10, R215, R10 ;  /* 0x0000000ad70a7220 */ /* 0x000fe20000410000 */
[C---:B------:R-:W-:Y:S01]  /*5c40*/  FADD.FTZ R22, -R164.reuse, R22 ;  /* 0x00000016a4167221 */ /* 0x040fe20000010100 */
[----:B------:R-:W-:Y:S01]  /*5c50*/  FADD.FTZ R23, -R164, R23 ;  /* 0x00000017a4177221 */ /* 0x000fe20000010100 */
[----:B-1----:R-:W-:Y:S01]  /*5c60*/  FMUL.FTZ R0, R186, R19 ;  /* 0x00000013ba007220 */ /* 0x002fe20000410000 */
[----:B------:R-:W-:Y:S01]  /*5c70*/  F2FP.F16.F32.PACK_AB R19, R13, R12 ;  /* 0x0000000c0d13723e */ /* 0x000fe200000000ff */
[----:B------:R-:W-:Y:S01]  /*5c80*/  FADD.FTZ R12, -R111, R57 ;  /* 0x000000396f0c7221 */ /* 0x000fe20000010100 */
[----:B------:R-:W-:Y:S01]  /*5c90*/  FMUL.FTZ R14, R213, R14 ;  /* 0x0000000ed50e7220 */ /* 0x000fe20000410000 */
[----:B------:R-:W-:Y:S01]  /*5ca0*/  FMUL.FTZ R22, R183, R22 ;  /* 0x00000016b7167220 */ /* 0x000fe20000410000 */
[----:B------:R-:W-:Y:S01]  /*5cb0*/  F2FP.F16.F32.PACK_AB R0, R0, R18 ;  /* 0x000000120000723e */ /* 0x000fe200000000ff */
[----:B------:R-:W-:Y:S01]  /*5cc0*/  FMUL.FTZ R18, R192, R25 ;  /* 0x00000019c0127220 */ /* 0x000fe20000410000 */
[----:B------:R-:W-:Y:S01]  /*5cd0*/  FMUL.FTZ R12, R115, R12 ;  /* 0x0000000c730c7220 */ /* 0x000fe20000410000 */
[----:B------:R-:W-:Y:S01]  /*5ce0*/  FMUL.FTZ R23, R182, R23 ;  /* 0x00000017b6177220 */ /* 0x000fe20000410000 */
[C---:B------:R-:W-:Y:S01]  /*5cf0*/  FADD.FTZ R24, -R111.reuse, R24 ;  /* 0x000000186f187221 */ /* 0x040fe20000010100 */
[----:B------:R1:W-:Y:S01]  /*5d00*/  STS [R209+0x8400], R0 ;  /* 0x00840000d1007388 */ /* 0x0003e20000000800 */
[C---:B------:R-:W-:Y:S01]  /*5d10*/  FADD.FTZ R34, -R164.reuse, R34 ;  /* 0x00000022a4227221 */ /* 0x040fe20000010100 */
[----:B--2---:R-:W-:Y:S01]  /*5d20*/  FADD.FTZ R4, -R111, R56 ;  /* 0x000000386f047221 */ /* 0x004fe20000010100 */
[C---:B------:R-:W-:Y:S01]  /*5d30*/  FADD.FTZ R35, -R164.reuse, R35 ;  /* 0x00000023a4237221 */ /* 0x040fe20000010100 */
[C---:B------:R-:W-:Y:S01]  /*5d40*/  FADD.FTZ R17, -R164.reuse, R54 ;  /* 0x00000036a4117221 */ /* 0x040fe20000010100 */
[C---:B------:R-:W-:Y:S01]  /*5d50*/  FADD.FTZ R7, -R164.reuse, R55 ;  /* 0x00000037a4077221 */ /* 0x040fe20000010100 */
[----:B------:R-:W-:Y:S01]  /*5d60*/  FMUL.FTZ R4, R171, R4 ;  /* 0x00000004ab047220 */ /* 0x000fe20000410000 */
[C---:B------:R-:W-:Y:S01]  /*5d70*/  FADD.FTZ R6, -R164.reuse, R66 ;  /* 0x00000042a4067221 */ /* 0x040fe20000010100 */
[----:B------:R-:W-:Y:S01]  /*5d80*/  FADD.FTZ R5, -R164, R67 ;  /* 0x00000043a4057221 */ /* 0x000fe20000010100 */
[----:B------:R-:W-:Y:S01]  /*5d90*/  F2FP.F16.F32.PACK_AB R23, R23, R22 ;  /* 0x000000161717723e */ /* 0x000fe200000000ff */
[----:B------:R-:W-:Y:S01]  /*5da0*/  FMUL.FTZ R34, R176, R34 ;  /* 0x00000022b0227220 */ /* 0x000fe20000410000 */
[----:B------:R-:W-:Y:S01]  /*5db0*/  F2FP.F16.F32.PACK_AB R12, R12, R4 ;  /* 0x000000040c0c723e */ /* 0x000fe200000000ff */
[C---:B------:R-:W-:Y:S01]  /*5dc0*/  FADD.FTZ R4, -R110.reuse, R11 ;  /* 0x0000000b6e047221 */ /* 0x040fe20000010100 */
[----:B------:R-:W-:Y:S01]  /*5dd0*/  FMUL.FTZ R22, R175, R35 ;  /* 0x00000023af167220 */ /* 0x000fe20000410000 */
[----:B------:R-:W-:Y:S01]  /*5de0*/  FADD.FTZ R26, -R110, R26 ;  /* 0x0000001a6e1a7221 */ /* 0x000fe20000010100 */
[----:B------:R-:W-:Y:S01]  /*5df0*/  FMUL.FTZ R17, R168, R17 ;  /* 0x00000011a8117220 */ /* 0x000fe20000410000 */
        /* <DEDUP_REMOVED lines=8> */
[----:B------:R-:W-:Y:S01]  /*5e80*/  FADD.FTZ R28, -R111, R28 ;  /* 0x0000001c6f1c7221 */ /* 0x000fe20000010100 */
[----:B-1----:R-:W-:Y:S01]  /*5e90*/  F2FP.F16.F32.PACK_AB R0, R9, R8 ;  /* 0x000000080900723e */ /* 0x002fe200000000ff */
[----:B------:R-:W-:Y:S01]  /*5ea0*/  STS [R210+0xa400], R10 ;  /* 0x00a4000ad2007388 */ /* 0x000fe20000000800 */
[----:B------:R-:W-:Y:S01]  /*5eb0*/  FMUL.FTZ R9, R212, R15 ;  /* 0x0000000fd4097220 */ /* 0x000fe20000410000 */
[----:B------:R-:W-:Y:S01]  /*5ec0*/  FMUL.FTZ R8, R198, R27 ;  /* 0x0000001bc6087220 */ /* 0x000fe20000410000 */
[----:B------:R-:W-:Y:S01]  /*5ed0*/  F2FP.F16.F32.PACK_AB R21, R7, R17 ;  /* 0x000000110715723e */ /* 0x000fe200000000ff */
[----:B------:R1:W-:Y:S01]  /*5ee0*/  STS [R210+0xa000], R0 ;  /* 0x00a00000d2007388 */ /* 0x0003e20000000800 */
[----:B------:R-:W-:Y:S01]  /*5ef0*/  F2FP.F16.F32.PACK_AB R20, R5, R6 ;  /* 0x000000060514723e */ /* 0x000fe200000000ff */
[----:B------:R-:W-:Y:S01]  /*5f00*/  FMUL.FTZ R28, R189, R28 ;  /* 0x0000001cbd1c7220 */ /* 0x000fe20000410000 */
[----:B------:R-:W-:Y:S01]  /*5f10*/  F2FP.F16.F32.PACK_AB R9, R9, R14 ;  /* 0x0000000e0909723e */ /* 0x000fe200000000ff */
[----:B------:R-:W-:Y:S01]  /*5f20*/  STS [R209+0xa000], R19 ;  /* 0x00a00013d1007388 */ /* 0x000fe20000000800 */
[----:B------:R-:W-:Y:S01]  /*5f30*/  F2FP.F16.F32.PACK_AB R18, R18, R24 ;  /* 0x000000181212723e */ /* 0x000fe200000000ff */
[----:B------:R-:W-:Y:S01]  /*5f40*/  FADD.FTZ R29, -R111, R29 ;  /* 0x0000001d6f1d7221 */ /* 0x000fe20000010100 */
[----:B------:R-:W-:Y:S01]  /*5f50*/  F2FP.F16.F32.PACK_AB R8, R8, R26 ;  /* 0x0000001a0808723e */ /* 0x000fe200000000ff */
[----:B------:R-:W-:Y:S01]  /*5f60*/  STS [R209+0xa400], R9 ;  /* 0x00a40009d1007388 */ /* 0x000fe20000000800 */
[C---:B------:R-:W-:Y:S01]  /*5f70*/  FADD.FTZ R30, -R110.reuse, R30 ;  /* 0x0000001e6e1e7221 */ /* 0x040fe20000010100 */
[----:B------:R-:W-:Y:S01]  /*5f80*/  FADD.FTZ R31, -R110, R31 ;  /* 0x0000001f6e1f7221 */ /* 0x000fe20000010100 */
[----:B------:R-:W-:Y:S01]  /*5f90*/  FMUL.FTZ R17, R188, R29 ;  /* 0x0000001dbc117220 */ /* 0x000fe20000410000 */
[----:B------:R-:W-:Y:S01]  /*5fa0*/  STS [R211+0x8000], R100 ;  /* 0x00800064d3007388 */ /* 0x000fe20000000800 */
[----:B------:R-:W-:Y:S01]  /*5fb0*/  FMUL.FTZ R30, R197, R30 ;  /* 0x0000001ec51e7220 */ /* 0x000fe20000410000 */
[----:B------:R-:W-:Y:S01]  /*5fc0*/  FMUL.FTZ R6, R196, R31 ;  /* 0x0000001fc4067220 */ /* 0x000fe20000410000 */
[----:B------:R-:W-:Y:S01]  /*5fd0*/  FADD.FTZ R40, -R111, R40 ;  /* 0x000000286f287221 */ /* 0x000fe20000010100 */
[----:B------:R-:W-:Y:S01]  /*5fe0*/  STS [R211+0x8400], R23 ;  /* 0x00840017d3007388 */ /* 0x000fe20000000800 */
[C---:B------:R-:W-:Y:S01]  /*5ff0*/  FADD.FTZ R38, -R164.reuse, R38 ;  /* 0x00000026a4267221 */ /* 0x040fe20000010100 */
[----:B------:R-:W-:Y:S01]  /*6000*/  FADD.FTZ R39, -R164, R39 ;  /* 0x00000027a4277221 */ /* 0x000fe20000010100 */
[----:B------:R-:W-:Y:S01]  /*6010*/  F2FP.F16.F32.PACK_AB R17, R17, R28 ;  /* 0x0000001c1111723e */ /* 0x000fe200000000ff */
[----:B------:R-:W-:Y:S01]  /*6020*/  STS [R208+0x8000], R48 ;  /* 0x00800030d0007388 */ /* 0x000fe20000000800 */
[----:B------:R-:W-:Y:S01]  /*6030*/  F2FP.F16.F32.PACK_AB R6, R6, R30 ;  /* 0x0000001e0606723e */ /* 0x000fe200000000ff */
[----:B------:R-:W-:Y:S01]  /*6040*/  FMUL.FTZ R40, R181, R40 ;  /* 0x00000028b5287220 */ /* 0x000fe20000410000 */
[----:B------:R-:W-:Y:S01]  /*6050*/  FMUL.FTZ R38, R174, R38 ;  /* 0x00000026ae267220 */ /* 0x000fe20000410000 */
[----:B------:R-:W-:Y:S01]  /*6060*/  STS [R208+0x8400], R22 ;  /* 0x00840016d0007388 */ /* 0x000fe20000000800 */
[----:B------:R-:W-:Y:S01]  /*6070*/  FMUL.FTZ R39, R173, R39 ;  /* 0x00000027ad277220 */ /* 0x000fe20000410000 */
[C---:B------:R-:W-:Y:S01]  /*6080*/  FADD.FTZ R50, -R164.reuse, R50 ;  /* 0x00000032a4327221 */ /* 0x040fe20000010100 */
[----:B------:R-:W-:Y:S01]  /*6090*/  FADD.FTZ R51, -R164, R51 ;  /* 0x00000033a4337221 */ /* 0x000fe20000010100 */
[----:B------:R-:W-:Y:S01]  /*60a0*/  STS [R211+0xa000], R18 ;  /* 0x00a00012d3007388 */ /* 0x000fe20000000800 */
[----:B------:R-:W-:Y:S01]  /*60b0*/  FADD.FTZ R41, -R111, R41 ;  /* 0x000000296f297221 */ /* 0x000fe20000010100 */
[----:B------:R-:W-:Y:S01]  /*60c0*/  FMUL.FTZ R50, R170, R50 ;  /* 0x00000032aa327220 */ /* 0x000fe20000410000 */
[----:B------:R-:W-:Y:S01]  /*60d0*/  FMUL.FTZ R51, R169, R51 ;  /* 0x00000033a9337220 */ /* 0x000fe20000410000 */
[----:B------:R-:W-:Y:S01]  /*60e0*/  STS [R211+0xa400], R8 ;  /* 0x00a40008d3007388 */ /* 0x000fe20000000800 */
[C---:B------:R-:W-:Y:S01]  /*60f0*/  FADD.FTZ R42, -R110.reuse, R42 ;  /* 0x0000002a6e2a7221 */ /* 0x040fe20000010100 */
[----:B------:R-:W-:Y:S01]  /*6100*/  FADD.FTZ R43, -R110, R43 ;  /* 0x0000002b6e2b7221 */ /* 0x000fe20000010100 */
[----:B------:R-:W-:Y:S01]  /*6110*/  F2FP.F16.F32.PACK_AB R38, R39, R38 ;  /* 0x000000262726723e */ /* 0x000fe200000000ff */
[----:B------:R-:W-:Y:S01]  /*6120*/  STS [R208+0xa000], R17 ;  /* 0x00a00011d0007388 */ /* 0x000fe20000000800 */
[----:B------:R-:W-:Y:S01]  /*6130*/  FMUL.FTZ R16, R180, R41 ;  /* 0x00000029b4107220 */ /* 0x000fe20000410000 */
[----:B------:R-:W-:Y:S01]  /*6140*/  FMUL.FTZ R42, R191, R42 ;  /* 0x0000002abf2a7220 */ /* 0x000fe20000410000 */
[----:B------:R-:W-:Y:S01]  /*6150*/  FMUL.FTZ R5, R190, R43 ;  /* 0x0000002bbe057220 */ /* 0x000fe20000410000 */
[----:B------:R-:W-:Y:S01]  /*6160*/  STS [R208+0xa400], R6 ;  /* 0x00a40006d0007388 */ /* 0x000fe20000000800 */
[C---:B------:R-:W-:Y:S01]  /*6170*/  FADD.FTZ R44, -R111.reuse, R44 ;  /* 0x0000002c6f2c7221 */ /* 0x040fe20000010100 */
[----:B------:R-:W-:Y:S01]  /*6180*/  FADD.FTZ R45, -R111, R45 ;  /* 0x0000002d6f2d7221 */ /* 0x000fe20000010100 */
        /* <DEDUP_REMOVED lines=8> */
[----:B------:R-:W-:Y:S01]  /*6210*/  FMUL.FTZ R4, R184, R47 ;  /* 0x0000002fb8047220 */ /* 0x000fe20000410000 */
[----:B------:R-:W-:Y:S01]  /*6220*/  F2FP.F16.F32.PACK_AB R16, R16, R40 ;  /* 0x000000281010723e */ /* 0x000fe200000000ff */
[C---:B------:R-:W-:Y:S01]  /*6230*/  FADD.FTZ R58, -R110.reuse, R58 ;  /* 0x0000003a6e3a7221 */ /* 0x040fe20000010100 */
[----:B------:R-:W-:Y:S01]  /*6240*/  F2FP.F16.F32.PACK_AB R5, R5, R42 ;  /* 0x0000002a0505723e */ /* 0x000fe200000000ff */
[----:B------:R-:W-:Y:S01]  /*6250*/  STS [R204+0x8000], R36 ;  /* 0x00800024cc007388 */ /* 0x000fe20000000800 */
[----:B------:R-:W-:Y:S01]  /*6260*/  F2FP.F16.F32.PACK_AB R13, R13, R44 ;  /* 0x0000002c0d0d723e */ /* 0x000fe200000000ff */
[----:B------:R-:W-:Y:S01]  /*6270*/  FADD.FTZ R59, -R110, R59 ;  /* 0x0000003b6e3b7221 */ /* 0x000fe20000010100 */
[----:B------:R-:W-:Y:S01]  /*6280*/  F2FP.F16.F32.PACK_AB R4, R4, R46 ;  /* 0x0000002e0404723e */ /* 0x000fe200000000ff */
[----:B------:R-:W-:Y:S01]  /*6290*/  STS [R204+0x8400], R50 ;  /* 0x00840032cc007388 */ /* 0x000fe20000000800 */
[----:B------:R-:W-:Y:S01]  /*62a0*/  FMUL.FTZ R58, R177, R58 ;  /* 0x0000003ab13a7220 */ /* 0x000fe20000410000 */
[----:B-1----:R-:W-:Y:S01]  /*62b0*/  FMUL.FTZ R0, R172, R59 ;  /* 0x0000003bac007220 */ /* 0x002fe20000410000 */
[C---:B------:R-:W-:Y:S01]  /*62c0*/  FADD.FTZ R60, -R111.reuse, R60 ;  /* 0x0000003c6f3c7221 */ /* 0x040fe20000010100 */
[----:B------:R-:W-:Y:S01]  /*62d0*/  STS [R205+0xa000], R16 ;  /* 0x00a00010cd007388 */ /* 0x000fe20000000800 */
[----:B------:R-:W-:Y:S01]  /*62e0*/  FADD.FTZ R61, -R111, R61 ;  /* 0x0000003d6f3d7221 */ /* 0x000fe20000010100 */
[C---:B------:R-:W-:Y:S01]  /*62f0*/  FADD.FTZ R62, -R110.reuse, R62 ;  /* 0x0000003e6e3e7221 */ /* 0x040fe20000010100 */
[----:B------:R-:W-:Y:S01]  /*6300*/  FADD.FTZ R63, -R110, R63 ;  /* 0x0000003f6e3f7221 */ /* 0x000fe20000010100 */
[----:B------:R-:W-:Y:S01]  /*6310*/  STS [R205+0xa400], R5 ;  /* 0x00a40005cd007388 */ /* 0x000fe20000000800 */
[----:B------:R-:W-:Y:S01]  /*6320*/  FMUL.FTZ R60, R113, R60 ;  /* 0x0000003c713c7220 */ /* 0x000fe20000410000 */
[----:B------:R-:W-:Y:S01]  /*6330*/  FMUL.FTZ R61, R112, R61 ;  /* 0x0000003d703d7220 */ /* 0x000fe20000410000 */
[----:B------:R-:W-:Y:S01]  /*6340*/  FMUL.FTZ R62, R162, R62 ;  /* 0x0000003ea23e7220 */ /* 0x000fe20000410000 */
[----:B------:R-:W-:Y:S01]  /*6350*/  STS [R204+0xa000], R13 ;  /* 0x00a0000dcc007388 */ /* 0x000fe20000000800 */
[----:B------:R-:W-:Y:S01]  /*6360*/  FMUL.FTZ R7, R114, R63 ;  /* 0x0000003f72077220 */ /* 0x000fe20000410000 */
[----:B------:R-:W-:Y:S02]  /*6370*/  F2FP.F16.F32.PACK_AB R0, R0, R58 ;  /* 0x0000003a0000723e */ /* 0x000fe400000000ff */
[----:B------:R-:W-:Y:S01]  /*6380*/  STS [R204+0xa400], R4 ;  /* 0x00a40004cc007388 */ /* 0x000fe20000000800 */
[----:B------:R-:W-:Y:S02]  /*6390*/  F2FP.F16.F32.PACK_AB R11, R61, R60 ;  /* 0x0000003c3d0b723e */ /* 0x000fe400000000ff */
[----:B------:R-:W-:Y:S01]  /*63a0*/  F2FP.F16.F32.PACK_AB R7, R7, R62 ;  /* 0x0000003e0707723e */ /* 0x000fe200000000ff */
[----:B------:R-:W-:Y:S01]  /*63b0*/  STS [R207+0x8000], R33 ;  /* 0x00800021cf007388 */ /* 0x000fe20000000800 */
[----:B------:R-:W-:Y:S02]  /*63c0*/  LEA R59, R249, UR4, 0x1 ;  /* 0x00000004f93b7c11 */ /* 0x000fe4000f8e08ff */
[----:B------:R-:W-:Y:S01]  /*63d0*/  MOV R52, R224 ;  /* 0x000000e000347202 */ /* 0x000fe20000000f00 */
[----:B------:R-:W-:Y:S01]  /*63e0*/  STS [R207+0x8400], R21 ;  /* 0x00840015cf007388 */ /* 0x000fe20000000800 */
[----:B------:R-:W-:Y:S03]  /*63f0*/  MOV R53, R223 ;  /* 0x000000df00357202 */ /* 0x000fe60000000f00 */
[----:B------:R-:W-:Y:S04]  /*6400*/  STS [R206+0x8000], R32 ;  /* 0x00800020ce007388 */ /* 0x000fe80000000800 */
[----:B------:R-:W-:Y:S04]  /*6410*/  STS [R206+0x8400], R20 ;  /* 0x00840014ce007388 */ /* 0x000fe80000000800 */
[----:B------:R-:W-:Y:S04]  /*6420*/  STS [R207+0xa000], R12 ;  /* 0x00a0000ccf007388 */ /* 0x000fe80000000800 */
[----:B------:R1:W-:Y:S04]  /*6430*/  STS [R207+0xa400], R0 ;  /* 0x00a40000cf007388 */ /* 0x0003e80000000800 */
[----:B------:R-:W-:Y:S04]  /*6440*/  STS [R206+0xa000], R11 ;  /* 0x00a0000bce007388 */ /* 0x000fe80000000800 */
[----:B------:R-:W-:Y:S01]  /*6450*/  STS [R206+0xa400], R7 ;  /* 0x00a40007ce007388 */ /* 0x000fe20000000800 */
[----:B------:R-:W-:Y:S01]  /*6460*/  BAR.SYNC.DEFER_BLOCKING 0x0 ;  /* 0x0000000000007b1d */ /* 0x000fe20000010000 */
[----:B-1----:R-:W-:Y:S05]  /*6470*/  LEA R0, R156, UR4, 0x1 ;  /* 0x000000049c007c11 */ /* 0x002fea000f8e08ff */
[----:B------:R-:W-:Y:S04]  /*6480*/  LDSM.16.MT88.4 R4, [R2+0x10000] ;  /* 0x010000000204783b */ /* 0x000fe80000004200 */
[----:B------:R-:W1:Y:S04]  /*6490*/  LDSM.16.MT88.4 R8, [R0+0x4000] ;  /* 0x004000000008783b */ /* 0x000e680000004200 */
[----:B------:R-:W2:Y:S04]  /*64a0*/  LDSM.16.MT88.4 R12, [R2+0x14000] ;  /* 0x01400000020c783b */ /* 0x000ea80000004200 */
[----:B------:R-:W-:Y:S04]  /*64b0*/  LDSM.16.MT88.4 R16, [R2+0x10800] ;  /* 0x010800000210783b */ /* 0x000fe80000004200 */
[----:B------:R-:W3:Y:S04]  /*64c0*/  LDSM.16.MT88.4 R20, [R0+0x4400] ;  /* 0x004400000014783b */ /* 0x000ee80000004200 */
[----:B------:R-:W4:Y:S01]  /*64d0*/  LDSM.16.MT88.4 R24, [R2+0x14800] ;  /* 0x014800000218783b */ /* 0x000f220000004200 */
[-C--:B-1----:R-:W-:Y:S06]  /*64e0*/  HMMA.16816.F32 R68, R4, R8.reuse, R68 ;  /* 0x000000080444723c */ /* 0x082fec0000001844 */
[C---:B--2---:R-:W-:Y:S06]  /*64f0*/  HMMA.16816.F32 R72, R12.reuse, R8, R72 ;  /* 0x000000080c48723c */ /* 0x044fec0000001848 */
[-C--:B------:R-:W-:Y:S01]  /*6500*/  HMMA.16816.F32 R76, R12, R10.reuse, R76 ;  /* 0x0000000a0c4c723c */ /* 0x080fe2000000184c */
[----:B------:R-:W-:Y:S05]  /*6510*/  LDSM.16.MT88.4 R12, [R2+0x15000] ;  /* 0x01500000020c783b */ /* 0x000fea0000004200 */
[----:B------:R-:W-:Y:S01]  /*6520*/  HMMA.16816.F32 R80, R4, R10, R80 ;  /* 0x0000000a0450723c */ /* 0x000fe20000001850 */
[----:B------:R-:W-:Y:S04]  /*6530*/  LDSM.16.MT88.4 R4, [R2+0x11000] ;  /* 0x011000000204783b */ /* 0x000fe80000004200 */
[----:B------:R-:W1:Y:S01]  /*6540*/  LDSM.16.MT88.4 R8, [R0+0x4800] ;  /* 0x004800000008783b */ /* 0x000e620000004200 */
[-C--:B---3--:R-:W-:Y:S06]  /*6550*/  HMMA.16816.F32 R68, R16, R20.reuse, R68 ;  /* 0x000000141044723c */ /* 0x088fec0000001844 */
[C---:B----4-:R-:W-:Y:S06]  /*6560*/  HMMA.16816.F32 R72, R24.reuse, R20, R72 ;  /* 0x000000141848723c */ /* 0x050fec0000001848 */
[-C--:B------:R-:W-:Y:S01]  /*6570*/  HMMA.16816.F32 R76, R24, R22.reuse, R76 ;  /* 0x00000016184c723c */ /* 0x080fe2000000184c */
[----:B------:R-:W-:Y:S05]  /*6580*/  LDSM.16.MT88.4 R24, [R2+0x15800] ;  /* 0x015800000218783b */ /* 0x000fea0000004200 */
[----:B------:R-:W-:Y:S01]  /*6590*/  HMMA.16816.F32 R80, R16, R22, R80 ;  /* 0x000000161050723c */ /* 0x000fe20000001850 */
[----:B------:R-:W-:Y:S04]  /*65a0*/  LDSM.16.MT88.4 R16, [R2+0x11800] ;  /* 0x011800000210783b */ /* 0x000fe80000004200 */
[----:B------:R-:W2:Y:S01]  /*65b0*/  LDSM.16.MT88.4 R20, [R0+0x4c00] ;  /* 0x004c00000014783b */ /* 0x000ea20000004200 */
[-C--:B-1----:R-:W-:Y:S06]  /*65c0*/  HMMA.16816.F32 R68, R4, R8.reuse, R68 ;  /* 0x000000080444723c */ /* 0x082fec0000001844 */
[C---:B------:R-:W-:Y:S06]  /*65d0*/  HMMA.16816.F32 R72, R12.reuse, R8, R72 ;  /* 0x000000080c48723c */ /* 0x040fec0000001848 */
[-C--:B------:R-:W-:Y:S01]  /*65e0*/  HMMA.16816.F32 R76, R12, R10.reuse, R76 ;  /* 0x0000000a0c4c723c */ /* 0x080fe2000000184c */
[----:B------:R-:W-:Y:S05]  /*65f0*/  LDSM.16.MT88.4 R12, [R2+0x16000] ;  /* 0x01600000020c783b */ /* 0x000fea0000004200 */
[----:B------:R-:W-:Y:S01]  /*6600*/  HMMA.16816.F32 R80, R4, R10, R80 ;  /* 0x0000000a0450723c */ /* 0x000fe20000001850 */
[----:B------:R-:W-:Y:S04]  /*6610*/  LDSM.16.MT88.4 R4, [R2+0x12000] ;  /* 0x012000000204783b */ /* 0x000fe80000004200 */
[----:B------:R-:W1:Y:S01]  /*6620*/  LDSM.16.MT88.4 R8, [R0+0x5000] ;  /* 0x005000000008783b */ /* 0x000e620000004200 */
[-C--:B--2---:R-:W-:Y:S06]  /*6630*/  HMMA.16816.F32 R68, R16, R20.reuse, R68 ;  /* 0x000000141044723c */ /* 0x084fec0000001844 */
[C---:B------:R-:W-:Y:S06]  /*6640*/  HMMA.16816.F32 R72, R24.reuse, R20, R72 ;  /* 0x000000141848723c */ /* 0x040fec0000001848 */
        /* <DEDUP_REMOVED lines=19> */
[----:B------:R-:W-:Y:S01]  /*6780*/  BAR.SYNC.DEFER_BLOCKING 0x0 ;  /* 0x0000000000007b1d */ /* 0x000fe20000010000 */
[-C--:B-1----:R-:W-:Y:S06]  /*6790*/  HMMA.16816.F32 R68, R4, R8.reuse, R68 ;  /* 0x000000080444723c */ /* 0x082fec0000001844 */
[C---:B------:R-:W-:Y:S06]  /*67a0*/  HMMA.16816.F32 R72, R12.reuse, R8, R72 ;  /* 0x000000080c48723c */ /* 0x040fec0000001848 */
[-C--:B------:R-:W-:Y:S06]  /*67b0*/  HMMA.16816.F32 R76, R12, R10.reuse, R76 ;  /* 0x0000000a0c4c723c */ /* 0x080fec000000184c */
[----:B------:R-:W-:Y:S06]  /*67c0*/  HMMA.16816.F32 R80, R4, R10, R80 ;  /* 0x0000000a0450723c */ /* 0x000fec0000001850 */
[-C--:B--2---:R-:W-:Y:S06]  /*67d0*/  HMMA.16816.F32 R68, R16, R20.reuse, R68 ;  /* 0x000000141044723c */ /* 0x084fec0000001844 */
[C---:B------:R-:W-:Y:S06]  /*67e0*/  HMMA.16816.F32 R72, R24.reuse, R20, R72 ;  /* 0x000000141848723c */ /* 0x040fec0000001848 */
[-C--:B------:R-:W-:Y:S06]  /*67f0*/  HMMA.16816.F32 R76, R24, R22.reuse, R76 ;  /* 0x00000016184c723c */ /* 0x080fec000000184c */
[----:B------:R-:W-:Y:S01]  /*6800*/  HMMA.16816.F32 R80, R16, R22, R80 ;  /* 0x000000161050723c */ /* 0x000fe20000001850 */
[----:B------:R-:W-:Y:S11]  /*6810*/  @!UPT UIADD3 URZ, URZ, URZ, URZ ;  /* 0x0000003f3f3ff290 */ /* 0x000ff6000fffe03f */
[----:B------:R-:W-:Y:S01]  /*6820*/  @!UPT UIADD3 URZ, URZ, URZ, URZ ;  /* 0x0000003f3f3ff290 */ /* 0x000fe2000fffe03f */
[----:B------:R-:W-:Y:S11]  /*6830*/  @!P1 BRA `(.L_x_33) ;  /* 0x0000000000609947 */ /* 0x000ff60003800000 */
[----:B------:R-:W1:Y:S01]  /*6840*/  LDC R7, c[0x0][0x420] ;  /* 0x00010800ff077b82 */ /* 0x000e620000000800 */
[----:B------:R-:W-:Y:S11]  /*6850*/  ISETP.GE.AND P2, PT, R234, UR36, PT ;  /* 0x00000024ea007c0c */ /* 0x000ff6000bf46270 */
[----:B------:R-:W-:Y:S02]  /*6860*/  @!UPT UIADD3 URZ, URZ, URZ, URZ ;  /* 0x0000003f3f3ff290 */ /* 0x000fe4000fffe03f */
[----:B------:R2:W-:Y:S01]  /*6870*/  @P2 STS [R59+0x4000], RZ ;  /* 0x004000ff3b002388 */ /* 0x0005e20000000800 */
[----:B------:R-:W3:Y:S03]  /*6880*/  @!P2 LDC R6, c[0x0][0x424] ;  /* 0x00010900ff06ab82 */ /* 0x000ee60000000800 */
[----:B------:R2:W-:Y:S04]  /*6890*/  @P2 STS [R59+0x4004], RZ ;  /* 0x004004ff3b002388 */ /* 0x0005e80000000800 */
[----:B------:R2:W-:Y:S01]  /*68a0*/  @P2 STS.64 [R59+0x4008], RZ ;  /* 0x004008ff3b002388 */ /* 0x0005e20000000a00 */
[C---:B-1----:R-:W-:Y:S05]  /*68b0*/  IMAD.U32 R4, R7.reuse, -0x80, RZ ;  /* 0xffffff8007047824 */ /* 0x042fea00078e00ff */
[C---:B------:R-:W-:Y:S04]  /*68c0*/  LEA R5, P0, R4.reuse, R216, 0x1 ;  /* 0x000000d804057211 */ /* 0x040fe800078008ff */
[----:B------:R-:W-:Y:S01]  /*68d0*/  LEA.HI.X.SX32 R4, R4, R217, 0x1, P0 ;  /* 0x000000d904047211 */ /* 0x000fe200000f0eff */
[----:B------:R-:W-:Y:S04]  /*68e0*/  IMAD.MOV.U32 R216, RZ, RZ, R5 ;  /* 0x000000ffffd87224 */ /* 0x000fe800078e0005 */
[----:B------:R-:W-:Y:S01]  /*68f0*/  IMAD.MOV.U32 R217, RZ, RZ, R4 ;  /* 0x000000ffffd97224 */ /* 0x000fe200078e0004 */
[C---:B------:R-:W-:Y:S04]  /*6900*/  @!P2 LEA R4, P0, R7.reuse, R216, 0x7 ;  /* 0x000000d80704a211 */ /* 0x040fe800078038ff */
[----:B------:R-:W-:Y:S01]  /*6910*/  @!PT LDS RZ, [RZ] ;  /* 0x00000000fffff984 */ /* 0x000fe20000000800 */
[----:B------:R-:W-:Y:S01]  /*6920*/  @!PT LDS RZ, [RZ] ;  /* 0x00000000fffff984 */ /* 0x000fe20000000800 */
[----:B------:R-:W-:Y:S01]  /*6930*/  @!PT LDS RZ, [RZ] ;  /* 0x00000000fffff984 */ /* 0x000fe20000000800 */
[----:B------:R2:W-:Y:S01]  /*6940*/  @!P2 LDGSTS.E.BYPASS.LTC128B.128 [R59+0x4000], desc[UR8][R216.64] ;  /* 0x04000000d83bafae */ /* 0x0005e2000b901d48 */
[----:B---3--:R-:W-:Y:S03]  /*6950*/  @!P2 LEA.HI.X R5, R7, R217, R6, 0x7, P0 ;  /* 0x000000d90705a211 */ /* 0x008fe600000f3c06 */
[----:B------:R2:W-:Y:S04]  /*6960*/  @P2 STS.128 [R59+0x5000], RZ ;  /* 0x005000ff3b002388 */ /* 0x0005e80000000c00 */
[----:B------:R-:W-:Y:S01]  /*6970*/  @!PT LDS RZ, [RZ] ;  /* 0x00000000fffff984 */ /* 0x000fe20000000800 */
[----:B------:R-:W-:Y:S01]  /*6980*/  @!PT LDS RZ, [RZ] ;  /* 0x00000000fffff984 */ /* 0x000fe20000000800 */
[----:B------:R-:W-:Y:S01]  /*6990*/  @!PT LDS RZ, [RZ] ;  /* 0x00000000fffff984 */ /* 0x000fe20000000800 */
[----:B------:R2:W-:Y:S04]  /*69a0*/  @!P2 LDGSTS.E.BYPASS.LTC128B.128 [R59+0x5000], desc[UR8][R4.64] ;  /* 0x05000000043bafae */ /* 0x0005e8000b901d48 */
[----:B------:R-:W0:Y:S02]  /*69b0*/  LDGDEPBAR ;  /* 0x00000000000079af */ /* 0x000e240000000000 */
.L_x_33:
[----:B------:R-:W-:Y:S01]  /*69c0*/  LDSM.16.M88.4 R16, [R151] ;  /* 0x000000009710783b */ /* 0x000fe20000000200 */
[----:B------:R-:W-:Y:S01]  /*69d0*/  IMAD.U32 R58, RZ, RZ, UR25 ;  /* 0x00000019ff3a7e24 */ /* 0x000fe2000f8e00ff */
[----:B------:R-:W-:Y:S01]  /*69e0*/  MOV R55, UR22 ;  /* 0x0000001600377c02 */ /* 0x000fe20008000f00 */
[----:B------:R-:W-:Y:S01]  /*69f0*/  IMAD.U32 R57, RZ, RZ, UR24 ;  /* 0x00000018ff397e24 */ /* 0x000fe2000f8e00ff */
[----:B------:R-:W2:Y:S01]  /*6a00*/  LDSM.16.MT88.4 R20, [R0+0x6000] ;  /* 0x006000000014783b */ /* 0x000ea20000004200 */
[----:B------:R-:W-:Y:S01]  /*6a10*/  IMAD.U32 R56, RZ, RZ, UR23 ;  /* 0x00000017ff387e24 */ /* 0x000fe2000f8e00ff */
[----:B------:R-:W-:Y:S01]  /*6a20*/  ULOP3.LUT UR10, UR6, 0x1, URZ, 0xc0, !UPT ;  /* 0x00000001060a7892 */ /* 0x000fe2000f8ec03f */
[----:B------:R-:W-:Y:S01]  /*6a30*/  IMAD.U32 R54, RZ, RZ, UR21 ;  /* 0x00000015ff367e24 */ /* 0x000fe2000f8e00ff */
[----:B------:R-:W1:Y:S01]  /*6a40*/  LDSM.16.M88.4 R12, [R151+0x2000] ;  /* 0x00200000970c783b */ /* 0x000e620000000200 */
[----:B------:R-:W-:Y:S02]  /*6a50*/  UISETP.GT.AND UP2, UPT, UR6, UR17, UPT ;  /* 0x000000110600728c */ /* 0x000fe4000bf44270 */
[----:B------:R-:W-:Y:S01]  /*6a60*/  UISETP.NE.U32.AND UP0, UPT, UR10, 0x1, UPT ;  /* 0x000000010a00788c */ /* 0x000fe2000bf05070 */
[----:B------:R-:W-:Y:S01]  /*6a70*/  LDSM.16.M88.4 R24, [R157] ;  /* 0x000000009d18783b */ /* 0x000fe20000000200 */
[----:B------:R-:W-:Y:S03]  /*6a80*/  UIADD3 UR6, UR6, -0x1, URZ ;  /* 0xffffffff06067890 */ /* 0x000fe6000fffe03f */
[----:B------:R-:W3:Y:S04]  /*6a90*/  LDSM.16.MT88.4 R28, [R0+0x6400] ;  /* 0x00640000001c783b */ /* 0x000ee80000004200 */
[----:B------:R-:W4:Y:S04]  /*6aa0*/  LDSM.16.M88.4 R32, [R160] ;  /* 0x00000000a020783b */ /* 0x000f280000000200 */
[----:B------:R-:W-:Y:S04]  /*6ab0*/  LDSM.16.M88.4 R36, [R153] ;  /* 0x000000009924783b */ /* 0x000fe80000000200 */
[----:B------:R-:W4:Y:S04]  /*6ac0*/  LDSM.16.MT88.4 R40, [R0+0x6800] ;  /* 0x006800000028783b */ /* 0x000f280000004200 */
[----:B------:R-:W4:Y:S04]  /*6ad0*/  LDSM.16.M88.4 R44, [R153+0x2000] ;  /* 0x00200000992c783b */ /* 0x000f280000000200 */
[----:B------:R-:W-:Y:S01]  /*6ae0*/  LDSM.16.MT88.4 R48, [R0+0x6c00] ;  /* 0x006c00000030783b */ /* 0x000fe20000004200 */
[-C--:B--2---:R-:W-:Y:S06]  /*6af0*/  HMMA.16816.F32 R4, R16, R20.reuse, RZ ;  /* 0x000000141004723c */ /* 0x084fec00000018ff */
[C---:B-1----:R-:W-:Y:S06]  /*6b00*/  HMMA.16816.F32 R8, R12.reuse, R20, RZ ;  /* 0x000000140c08723c */ /* 0x042fec00000018ff */
[-C--:B------:R-:W-:Y:S06]  /*6b10*/  HMMA.16816.F32 R12, R12, R22.reuse, RZ ;  /* 0x000000160c0c723c */ /* 0x080fec00000018ff */
[----:B------:R-:W-:Y:S01]  /*6b20*/  HMMA.16816.F32 R16, R16, R22, RZ ;  /* 0x000000161010723c */ /* 0x000fe200000018ff */
[----:B------:R-:W1:Y:S05]  /*6b30*/  LDSM.16.M88.4 R20, [R152] ;  /* 0x000000009814783b */ /* 0x000e6a0000000200 */
[-C--:B---3--:R-:W-:Y:S06]  /*6b40*/  HMMA.16816.F32 R4, R24, R28.reuse, R4 ;  /* 0x0000001c1804723c */ /* 0x088fec0000001804 */
[C---:B----4-:R-:W-:Y:S06]  /*6b50*/  HMMA.16816.F32 R8, R32.reuse, R28, R8 ;  /* 0x0000001c2008723c */ /* 0x050fec0000001808 */
[-C--:B------:R-:W-:Y:S01]  /*6b60*/  HMMA.16816.F32 R12, R32, R30.reuse, R12 ;  /* 0x0000001e200c723c */ /* 0x080fe2000000180c */
[----:B------:R-:W2:Y:S05]  /*6b70*/  LDSM.16.M88.4 R32, [R152+0x2000] ;  /* 0x002000009820783b */ /* 0x000eaa0000000200 */
[----:B------:R-:W-:Y:S01]  /*6b80*/  HMMA.16816.F32 R16, R24, R30, R16 ;  /* 0x0000001e1810723c */ /* 0x000fe20000001810 */
[----:B------:R-:W-:Y:S04]  /*6b90*/  LDSM.16.M88.4 R24, [R151+0x4000] ;  /* 0x004000009718783b */ /* 0x000fe80000000200 */
[----:B------:R-:W3:Y:S01]  /*6ba0*/  LDSM.16.MT88.4 R28, [R0+0x7000] ;  /* 0x00700000001c783b */ /* 0x000ee20000004200 */
[-C--:B------:R-:W-:Y:S06]  /*6bb0*/  HMMA.16816.F32 R4, R36, R40.reuse, R4 ;  /* 0x000000282404723c */ /* 0x080fec0000001804 */
[C---:B------:R-:W-:Y:S06]  /*6bc0*/  HMMA.16816.F32 R8, R44.reuse, R40, R8 ;  /* 0x000000282c08723c */ /* 0x040fec0000001808 */
[-C--:B------:R-:W-:Y:S01]  /*6bd0*/  HMMA.16816.F32 R12, R44, R42.reuse, R12 ;  /* 0x0000002a2c0c723c */ /* 0x080fe2000000180c */
[----:B------:R-:W4:Y:S05]  /*6be0*/  LDSM.16.M88.4 R44, [R151+0x6000] ;  /* 0x00600000972c783b */ /* 0x000f2a0000000200 */
[----:B------:R-:W-:Y:S01]  /*6bf0*/  HMMA.16816.F32 R16, R36, R42, R16 ;  /* 0x0000002a2410723c */ /* 0x000fe20000001810 */
[----:B------:R-:W-:Y:S04]  /*6c00*/  LDSM.16.M88.4 R36, [R159] ;  /* 0x000000009f24783b */ /* 0x000fe80000000200 */
[----:B------:R-:W4:Y:S01]  /*6c10*/  LDSM.16.MT88.4 R40, [R0+0x7400] ;  /* 0x007400000028783b */ /* 0x000f220000004200 */
[-C--:B-1----:R-:W-:Y:S06]  /*6c20*/  HMMA.16816.F32 R4, R20, R48.reuse, R4 ;  /* 0x000000301404723c */ /* 0x082fec0000001804 */
[C---:B--2---:R-:W-:Y:S06]  /*6c30*/  HMMA.16816.F32 R8, R32.reuse, R48, R8 ;  /* 0x000000302008723c */ /* 0x044fec0000001808 */
[-C--:B------:R-:W-:Y:S01]  /*6c40*/  HMMA.16816.F32 R12, R32, R50.reuse, R12 ;  /* 0x00000032200c723c */ /* 0x080fe2000000180c */
[----:B------:R-:W1:Y:S05]  /*6c50*/  LDSM.16.M88.4 R32, [R158] ;  /* 0x000000009e20783b */ /* 0x000e6a0000000200 */
[----:B------:R-:W-:Y:S01]  /*6c60*/  HMMA.16816.F32 R16, R20, R50, R16 ;  /* 0x000000321410723c */ /* 0x000fe20000001810 */
[----:B------:R-:W-:Y:S04]  /*6c70*/  LDSM.16.M88.4 R20, [R153+0x4000] ;  /* 0x004000009914783b */ /* 0x000fe80000000200 */
[----:B------:R-:W2:Y:S01]  /*6c80*/  LDSM.16.MT88.4 R48, [R0+0x7800] ;  /* 0x007800000030783b */ /* 0x000ea20000004200 */
[-C--:B---3--:R-:W-:Y:S06]  /*6c90*/  HMMA.16816.F32 R4, R24, R28.reuse, R4 ;  /* 0x0000001c1804723c */ /* 0x088fec0000001804 */
[C---:B----4-:R-:W-:Y:S06]  /*6ca0*/  HMMA.16816.F32 R8, R44.reuse, R28, R8 ;  /* 0x0000001c2c08723c */ /* 0x050fec0000001808 */
[-C--:B------:R-:W-:Y:S01]  /*6cb0*/  HMMA.16816.F32 R12, R44, R30.reuse, R12 ;  /* 0x0000001e2c0c723c */ /* 0x080fe2000000180c */
[----:B------:R-:W3:Y:S05]  /*6cc0*/  LDSM.16.M88.4 R44, [R153+0x6000] ;  /* 0x00600000992c783b */ /* 0x000eea0000000200 */
[----:B------:R-:W-:Y:S01]  /*6cd0*/  HMMA.16816.F32 R16, R24, R30, R16 ;  /* 0x0000001e1810723c */ /* 0x000fe20000001810 */
[----:B------:R4:W-:Y:S04]  /*6ce0*/  LDSM.16.MT88.4 R28, [R0+0x7c00] ;  /* 0x007c0000001c783b */ /* 0x0009e80000004200 */
[----:B------:R-:W3:Y:S01]  /*6cf0*/  LDSM.16.M88.4 R24, [R152+0x4000] ;  /* 0x004000009818783b */ /* 0x000ee20000000200 */
[-C--:B------:R-:W-:Y:S06]  /*6d00*/  HMMA.16816.F32 R4, R36, R40.reuse, R4 ;  /* 0x000000282404723c */ /* 0x080fec0000001804 */
[C---:B-1----:R-:W-:Y:S06]  /*6d10*/  HMMA.16816.F32 R8, R32.reuse, R40, R8 ;  /* 0x000000282008723c */ /* 0x042fec0000001808 */
[-C--:B------:R-:W-:Y:S01]  /*6d20*/  HMMA.16816.F32 R12, R32, R42.reuse, R12 ;  /* 0x0000002a200c723c */ /* 0x080fe2000000180c */
[----:B------:R-:W1:Y:S01]  /*6d30*/  LDSM.16.M88.4 R32, [R152+0x6000] ;  /* 0x006000009820783b */ /* 0x000e620000000200 */
[----:B------:R-:W-:Y:S04]  /*6d40*/  IMAD.U32 R40, RZ, RZ, UR28 ;  /* 0x0000001cff287e24 */ /* 0x000fe8000f8e00ff */
[----:B------:R-:W-:Y:S01]  /*6d50*/  HMMA.16816.F32 R16, R36, R42, R16 ;  /* 0x0000002a2410723c */ /* 0x000fe20000001810 */
[----:B----4-:R-:W-:Y:S05]  /*6d60*/  IMAD.U32 R0, RZ, RZ, UR18 ;  /* 0x00000012ff007e24 */ /* 0x010fea000f8e00ff */
[-C--:B--2---:R-:W-:Y:S01]  /*6d70*/  HMMA.16816.F32 R4, R20, R48.reuse, R4 ;  /* 0x000000301404723c */ /* 0x084fe20000001804 */
[----:B------:R-:W-:Y:S04]  /*6d80*/  IMAD.U32 R42, RZ, RZ, UR29 ;  /* 0x0000001dff2a7e24 */ /* 0x000fe8000f8e00ff */
[----:B------:R-:W-:Y:S01]  /*6d90*/  IMAD.U32 R38, RZ, RZ, UR27 ;  /* 0x0000001bff267e24 */ /* 0x000fe2000f8e00ff */
[C---:B---3--:R-:W-:Y:S01]  /*6da0*/  HMMA.16816.F32 R8, R44.reuse, R48, R8 ;  /* 0x000000302c08723c */ /* 0x048fe20000001808 */
[----:B------:R-:W-:Y:S05]  /*6db0*/  IMAD.U32 R36, RZ, RZ, UR26 ;  /* 0x0000001aff247e24 */ /* 0x000fea000f8e00ff */
[-C--:B------:R-:W-:Y:S01]  /*6dc0*/  HMMA.16816.F32 R12, R44, R50.reuse, R12 ;  /* 0x000000322c0c723c */ /* 0x080fe2000000180c */
[----:B------:R-:W-:Y:S05]  /*6dd0*/  IMAD.U32 R48, RZ, RZ, UR32 ;  /* 0x00000020ff307e24 */ /* 0x000fea000f8e00ff */
[----:B------:R-:W-:Y:S01]  /*6de0*/  HMMA.16816.F32 R16, R20, R50, R16 ;  /* 0x000000321410723c */ /* 0x000fe20000001810 */
[----:B------:R-:W-:Y:S04]  /*6df0*/  IMAD.U32 R46, RZ, RZ, UR31 ;  /* 0x0000001fff2e7e24 */ /* 0x000fe8000f8e00ff */
[----:B------:R-:W-:Y:S01]  /*6e00*/  IMAD.U32 R44, RZ, RZ, UR30 ;  /* 0x0000001eff2c7e24 */ /* 0x000fe2000f8e00ff */
[-C--:B------:R-:W-:Y:S01]  /*6e10*/  HMMA.16816.F32 R4, R24, R28.reuse, R4 ;  /* 0x0000001c1804723c */ /* 0x080fe20000001804 */
[----:B------:R-:W-:Y:S04]  /*6e20*/  IMAD.U32 R21, RZ, RZ, UR18 ;  /* 0x00000012ff157e24 */ /* 0x000fe8000f8e00ff */
[----:B------:R-:W-:Y:S01]  /*6e30*/  @P1 IADD3 R20, P2, R244, UR12, RZ ;  /* 0x0000000cf4141c10 */ /* 0x000fe2000ff5e0ff */
[C---:B-1----:R-:W-:Y:S01]  /*6e40*/  HMMA.16816.F32 R8, R32.reuse, R28, R8 ;  /* 0x0000001c2008723c */ /* 0x042fe20000001808 */
[----:B------:R-:W-:Y:S01]  /*6e50*/  IMAD.U32 R50, RZ, RZ, UR33 ;  /* 0x00000021ff327e24 */ /* 0x000fe2000f8e00ff */
[----:B------:R-:W-:Y:S03]  /*6e60*/  @UP3 UIADD3 UR12, UP1, UR12, -0x200, URZ ;  /* 0xfffffe000c0c3890 */ /* 0x000fe6000ff3e03f */
[----:B------:R-:W-:Y:S01]  /*6e70*/  LEA R224, P0, R21, R52, 0x2 ;  /* 0x0000003415e07211 */ /* 0x000fe200078010ff */
[-C--:B------:R-:W-:Y:S01]  /*6e80*/  HMMA.16816.F32 R12, R32, R30.reuse, R12 ;  /* 0x0000001e200c723c */ /* 0x080fe2000000180c */
[----:B------:R-:W-:Y:S01]  /*6e90*/  IMAD.U32 R22, RZ, RZ, UR32 ;  /* 0x00000020ff167e24 */ /* 0x000fe2000f8e00ff */
[----:B------:R-:W-:Y:S03]  /*6ea0*/  MOV R28, UR22 ;  /* 0x00000016001c7c02 */ /* 0x000fe60008000f00 */
[----:B------:R-:W-:Y:S01]  /*6eb0*/  @P1 IADD3.X R21, R245, UR11, RZ, P2, !PT ;  /* 0x0000000bf5151c10 */ /* 0x000fe200097fe4ff */
[----:B------:R-:W-:Y:S01]  /*6ec0*/  HMMA.16816.F32 R16, R24, R30, R16 ;  /* 0x0000001e1810723c */ /* 0x000fe20000001810 */
[----:B------:R-:W-:Y:S01]  /*6ed0*/  IMAD.U32 R23, RZ, RZ, UR31 ;  /* 0x0000001fff177e24 */ /* 0x000fe2000f8e00ff */
[----:B------:R-:W-:Y:S02]  /*6ee0*/  @UP3 UIADD3.X UR11, UR11, -0x1, URZ, UP1, !UPT ;  /* 0xffffffff0b0b3890 */ /* 0x000fe40008ffe43f */
[----:B------:R-:W5:Y:S01]  /*6ef0*/  @P1 LDG.E R242, desc[UR8][R20.64] ;  /* 0x0000000814f21981 */ /* 0x000f62000c1e1900 */
[----:B------:R-:W-:Y:S01]  /*6f00*/  LEA.HI.X.SX32 R223, R0, R53, 0x2, P0 ;  /* 0x0000003500df7211 */ /* 0x000fe200000f16ff */
[----:B------:R-:W-:Y:S02]  /*6f10*/  IMAD.U32 R0, RZ, RZ, UR33 ;  /* 0x00000021ff007e24 */ /* 0x000fe4000f8e00ff */
[----:B------:R-:W5:Y:S03]  /*6f20*/  @P1 LDG.E R243, desc[UR8][R20.64+0x20] ;  /* 0x0000200814f31981 */ /* 0x000f66000c1e1900 */
[----:B------:R-:W-:Y:S01]  /*6f30*/  IMAD.U32 R24, RZ, RZ, UR30 ;  /* 0x0000001eff187e24 */ /* 0x000fe2000f8e00ff */
[----:B------:R-:W5:Y:S01]  /*6f40*/  @P1 LDG.E R240, desc[UR8][R20.64+0x100] ;  /* 0x0001000814f01981 */ /* 0x000f62000c1e1900 */
[----:B------:R-:W-:Y:S02]  /*6f50*/  IMAD.U32 R25, RZ, RZ, UR29 ;  /* 0x0000001dff197e24 */ /* 0x000fe4000f8e00ff */
[----:B------:R-:W-:Y:S01]  /*6f60*/  IMAD.U32 R27, RZ, RZ, UR28 ;  /* 0x0000001cff1b7e24 */ /* 0x000fe2000f8e00ff */
[----:B------:R1:W5:Y:S01]  /*6f70*/  @P1 LDG.E R241, desc[UR8][R20.64+0x120] ;  /* 0x0001200814f11981 */ /* 0x000362000c1e1900 */
[----:B------:R-:W-:Y:S02]  /*6f80*/  IMAD.U32 R31, RZ, RZ, UR27 ;  /* 0x0000001bff1f7e24 */ /* 0x000fe4000f8e00ff */
        /* <DEDUP_REMOVED lines=9> */
[----:B-1----:R-:W-:Y:S02]  /*7020*/  IMAD.MOV.U32 R20, RZ, RZ, R224 ;  /* 0x000000ffff147224 */ /* 0x002fe400078e00e0 */
[----:B------:R-:W-:Y:S03]  /*7030*/  IMAD.MOV.U32 R21, RZ, RZ, R223 ;  /* 0x000000ffff157224 */ /* 0x000fe600078e00df */
[-C--:B------:R-:W-:Y:S02]  /*7040*/  LEA R50, P0, R50, R20.reuse, 0x2 ;  /* 0x0000001432327211 */ /* 0x080fe400078010ff */
[-C--:B------:R-:W-:Y:S01]  /*7050*/  LEA R48, P6, R48, R20.reuse, 0x2 ;  /* 0x0000001430307211 */ /* 0x080fe200078c10ff */
[----:B------:R-:W-:Y:S01]  /*7060*/  REDG.E.ADD.F32.FTZ.RN.STRONG.GPU desc[UR8][R20.64], R4 ;  /* 0x00000004140079a6 */ /* 0x000fe2000c10f388 */
[-C--:B------:R-:W-:Y:S01]  /*7070*/  LEA.HI.X.SX32 R51, R0, R21.reuse, 0x2, P0 ;  /* 0x0000001500337211 */ /* 0x080fe200000f16ff */
[----:B------:R-:W-:Y:S01]  /*7080*/  VIADD R0, R3, 0xffffe000 ;  /* 0xffffe00003007836 */ /* 0x000fe20000000000 */
[-C--:B------:R-:W-:Y:S02]  /*7090*/  LEA R46, P5, R46, R20.reuse, 0x2 ;  /* 0x000000142e2e7211 */ /* 0x080fe400078a10ff */
[-C--:B------:R-:W-:Y:S01]  /*70a0*/  LEA.HI.X.SX32 R49, R22, R21.reuse, 0x2, P6 ;  /* 0x0000001516317211 */ /* 0x080fe200030f16ff */
[----:B------:R-:W-:Y:S01]  /*70b0*/  REDG.E.ADD.F32.FTZ.RN.STRONG.GPU desc[UR8][R50.64], R5 ;  /* 0x00000005320079a6 */ /* 0x000fe2000c10f388 */
        /* <DEDUP_REMOVED lines=22> */
[-C--:B------:R-:W-:Y:S01]  /*7220*/  LEA R30, P4, R30, R20.reuse, 0x2 ;  /* 0x000000141e1e7211 */ /* 0x080fe200078810ff */
[----:B------:R-:W-:Y:S01]  /*7230*/  REDG.E.ADD.F32.FTZ.RN.STRONG.GPU desc[UR8][R34.64], R17 ;  /* 0x00000011220079a6 */ /* 0x000fe2000c10f388 */
[-C--:B------:R-:W-:Y:S02]  /*7240*/  LEA.HI.X.SX32 R33, R57, R21.reuse, 0x2, P5 ;  /* 0x0000001539217211 */ /* 0x080fe400028f16ff */
[-C--:B------:R-:W-:Y:S01]  /*7250*/  LEA R28, P3, R28, R20.reuse, 0x2 ;  /* 0x000000141c1c7211 */ /* 0x080fe200078610ff */
[----:B------:R-:W-:Y:S01]  /*7260*/  LDSM.16.MT88.4 R4, [R2+0x8000] ;  /* 0x008000000204783b */ /* 0x000fe20000004200 */
[-C--:B------:R-:W-:Y:S02]  /*7270*/  LEA.HI.X.SX32 R31, R56, R21.reuse, 0x2, P4 ;  /* 0x00000015381f7211 */ /* 0x080fe400020f16ff */
[-C--:B------:R-:W-:Y:S01]  /*7280*/  LEA R24, P1, R29, R20.reuse, 0x2 ;  /* 0x000000141d187211 */ /* 0x080fe200078210ff */
[----:B------:R-:W-:Y:S01]  /*7290*/  REDG.E.ADD.F32.FTZ.RN.STRONG.GPU desc[UR8][R32.64], R18 ;  /* 0x00000012200079a6 */ /* 0x000fe2000c10f388 */
[----:B------:R-:W-:Y:S02]  /*72a0*/  LEA R26, P2, R26, R20, 0x2 ;  /* 0x000000141a1a7211 */ /* 0x000fe400078410ff */
[-C--:B------:R-:W-:Y:S01]  /*72b0*/  LEA.HI.X.SX32 R29, R55, R21.reuse, 0x2, P3 ;  /* 0x00000015371d7211 */ /* 0x080fe200018f16ff */
[----:B------:R-:W-:Y:S01]  /*72c0*/  REDG.E.ADD.F32.FTZ.RN.STRONG.GPU desc[UR8][R30.64], R19 ;  /* 0x000000131e0079a6 */ /* 0x000fe2000c10f388 */
[-C--:B------:R-:W-:Y:S02]  /*72d0*/  LEA.HI.X.SX32 R27, R54, R21.reuse, 0x2, P2 ;  /* 0x00000015361b7211 */ /* 0x080fe400010f16ff */
[-C--:B------:R-:W-:Y:S01]  /*72e0*/  LEA.HI.X.SX32 R25, R53, R21.reuse, 0x2, P1 ;  /* 0x0000001535197211 */ /* 0x080fe200008f16ff */
[----:B------:R-:W-:Y:S01]  /*72f0*/  REDG.E.ADD.F32.FTZ.RN.STRONG.GPU desc[UR8][R28.64], R12 ;  /* 0x0000000c1c0079a6 */ /* 0x000fe2000c10f388 */
[----:B------:R-:W-:Y:S02]  /*7300*/  LEA.HI.X.SX32 R23, R52, R21, 0x2, P0 ;  /* 0x0000001534177211 */ /* 0x000fe400000f16ff */
[----:B------:R-:W-:Y:S01]  /*7310*/  PLOP3.LUT P1, PT, PT, PT, UP0, 0x80, 0x0 ;  /* 0x000000000000781c */ /* 0x000fe20003f2f008 */
[----:B------:R-:W-:Y:S01]  /*7320*/  REDG.E.ADD.F32.FTZ.RN.STRONG.GPU desc[UR8][R26.64], R13 ;  /* 0x0000000d1a0079a6 */ /* 0x000fe2000c10f388 */
[----:B------:R-:W-:Y:S01]  /*7330*/  PLOP3.LUT P0, PT, PT, PT, UP2, 0x80, 0x0 ;  /* 0x000000000000781c */ /* 0x000fe20003f0f028 */
[----:B------:R-:W-:Y:S02]  /*7340*/  @UP3 UIADD3 UR14, UP0, UR14, -0x200, URZ ;  /* 0xfffffe000e0e3890 */ /* 0x000fe4000ff1e03f */
[----:B------:R-:W-:Y:S02]  /*7350*/  REDG.E.ADD.F32.FTZ.RN.STRONG.GPU desc[UR8][R24.64], R14 ;  /* 0x0000000e180079a6 */ /* 0x000fe4000c10f388 */
[----:B------:R-:W-:Y:S02]  /*7360*/  @UP3 UIADD3.X UR13, UR13, -0x1, URZ, UP0, !UPT ;  /* 0xffffffff0d0d3890 */ /* 0x000fe400087fe43f */
[----:B------:R-:W-:Y:S04]  /*7370*/  REDG.E.ADD.F32.FTZ.RN.STRONG.GPU desc[UR8][R22.64], R15 ;  /* 0x0000000f160079a6 */ /* 0x000fe8000c10f388 */
[----:B------:R-:W1:Y:S01]  /*7380*/  LDSM.16.MT88.4 R8, [R3] ;  /* 0x000000000308783b */ /* 0x000e620000004200 */
[----:B------:R-:W-:Y:S03]  /*7390*/  @P1 VIADD R0, R3, 0x2000 ;  /* 0x0000200003001836 */ /* 0x000fe60000000000 */
[----:B------:R-:W2:Y:S04]  /*73a0*/  LDSM.16.MT88.4 R12, [R2+0xc000] ;  /* 0x00c00000020c783b */ /* 0x000ea80000004200 */
[----:B------:R-:W-:Y:S04]  /*73b0*/  LDSM.16.MT88.4 R16, [R2+0x8800] ;  /* 0x008800000210783b */ /* 0x000fe80000004200 */
[----:B------:R-:W3:Y:S04]  /*73c0*/  LDSM.16.MT88.4 R20, [R3+0x400] ;  /* 0x000400000314783b */ /* 0x000ee80000004200 */
[----:B------:R-:W4:Y:S04]  /*73d0*/  LDSM.16.MT88.4 R24, [R2+0xc800] ;  /* 0x00c800000218783b */ /* 0x000f280000004200 */
[----:B------:R-:W-:Y:S01]  /*73e0*/  LDSM.16.MT88.4 R28, [R3+0x800] ;  /* 0x00080000031c783b */ /* 0x000fe20000004200 */
[-C--:B-1----:R-:W-:Y:S06]  /*73f0*/  HMMA.16816.F32 R84, R4, R8.reuse, R84 ;  /* 0x000000080454723c */ /* 0x082fec0000001854 */
[C---:B--2---:R-:W-:Y:S06]  /*7400*/  HMMA.16816.F32 R88, R12.reuse, R8, R88 ;  /* 0x000000080c58723c */ /* 0x044fec0000001858 */
[-C--:B------:R-:W-:Y:S01]  /*7410*/  HMMA.16816.F32 R92, R12, R10.reuse, R92 ;  /* 0x0000000a0c5c723c */ /* 0x080fe2000000185c */
[----:B------:R-:W1:Y:S05]  /*7420*/  LDSM.16.MT88.4 R12, [R2+0x9000] ;  /* 0x00900000020c783b */ /* 0x000e6a0000004200 */
[----:B------:R-:W-:Y:S01]  /*7430*/  HMMA.16816.F32 R96, R4, R10, R96 ;  /* 0x0000000a0460723c */ /* 0x000fe20000001860 */
[----:B------:R-:W2:Y:S04]  /*7440*/  LDSM.16.MT88.4 R4, [R2+0xd000] ;  /* 0x00d000000204783b */ /* 0x000ea80000004200 */
[----:B------:R-:W-:Y:S01]  /*7450*/  LDSM.16.MT88.4 R8, [R2+0x9800] ;  /* 0x009800000208783b */ /* 0x000fe20000004200 */
[-C--:B---3--:R-:W-:Y:S06]  /*7460*/  HMMA.16816.F32 R84, R16, R20.reuse, R84 ;  /* 0x000000141054723c */ /* 0x088fec0000001854 */
[C---:B----4-:R-:W-:Y:S06]  /*7470*/  HMMA.16816.F32 R88, R24.reuse, R20, R88 ;  /* 0x000000141858723c */ /* 0x050fec0000001858 */
[-C--:B------:R-:W-:Y:S01]  /*7480*/  HMMA.16816.F32 R92, R24, R22.reuse, R92 ;  /* 0x00000016185c723c */ /* 0x080fe2000000185c */
[----:B------:R-:W3:Y:S05]  /*7490*/  LDSM.16.MT88.4 R24, [R3+0xc00] ;  /* 0x000c00000318783b */ /* 0x000eea0000004200 */
[----:B------:R-:W-:Y:S01]  /*74a0*/  HMMA.16816.F32 R96, R16, R22, R96 ;  /* 0x000000161060723c */ /* 0x000fe20000001860 */
        /* <DEDUP_REMOVED lines=22> */
[----:B------:R1:W-:Y:S01]  /*7610*/  LDSM.16.MT88.4 R20, [R3+0x1c00] ;  /* 0x001c00000314783b */ /* 0x0003e20000004200 */
[-C--:B---3--:R-:W-:Y:S06]  /*7620*/  HMMA.16816.F32 R84, R16, R28.reuse, R84 ;  /* 0x0000001c1054723c */ /* 0x088fec0000001854 */
[C---:B----4-:R-:W-:Y:S06]  /*7630*/  HMMA.16816.F32 R88, R8.reuse, R28, R88 ;  /* 0x0000001c0858723c */ /* 0x050fec0000001858 */
[-C--:B------:R-:W-:Y:S01]  /*7640*/  HMMA.16816.F32 R92, R8, R30.reuse, R92 ;  /* 0x0000001e085c723c */ /* 0x080fe2000000185c */
[----:B------:R-:W3:Y:S05]  /*7650*/  LDSM.16.MT88.4 R8, [R2+0xb800] ;  /* 0x00b800000208783b */ /* 0x000eea0000004200 */
[----:B------:R-:W-:Y:S01]  /*7660*/  HMMA.16816.F32 R96, R16, R30, R96 ;  /* 0x0000001e1060723c */ /* 0x000fe20000001860 */
[----:B------:R-:W4:Y:S04]  /*7670*/  LDSM.16.MT88.4 R16, [R2+0xf800] ;  /* 0x00f800000210783b */ /* 0x000f280000004200 */
[----:B-1----:R-:W-:Y:S01]  /*7680*/  IMAD.MOV.U32 R3, RZ, RZ, R0 ;  /* 0x000000ffff037224 */ /* 0x002fe200078e0000 */
[-C--:B------:R-:W-:Y:S06]  /*7690*/  HMMA.16816.F32 R84, R12, R24.reuse, R84 ;  /* 0x000000180c54723c */ /* 0x080fec0000001854 */
[C---:B--2---:R-:W-:Y:S06]  /*76a0*/  HMMA.16816.F32 R88, R4.reuse, R24, R88 ;  /* 0x000000180458723c */ /* 0x044fec0000001858 */
[-C--:B------:R-:W-:Y:S06]  /*76b0*/  HMMA.16816.F32 R92, R4, R26.reuse, R92 ;  /* 0x0000001a045c723c */ /* 0x080fec000000185c */
[----:B------:R-:W-:Y:S06]  /*76c0*/  HMMA.16816.F32 R96, R12, R26, R96 ;  /* 0x0000001a0c60723c */ /* 0x000fec0000001860 */
[-C--:B---3--:R-:W-:Y:S06]  /*76d0*/  HMMA.16816.F32 R84, R8, R20.reuse, R84 ;  /* 0x000000140854723c */ /* 0x088fec0000001854 */
[C---:B----4-:R-:W-:Y:S06]  /*76e0*/  HMMA.16816.F32 R88, R16.reuse, R20, R88 ;  /* 0x000000141058723c */ /* 0x050fec0000001858 */
[-C--:B------:R-:W-:Y:S06]  /*76f0*/  HMMA.16816.F32 R92, R16, R22.reuse, R92 ;  /* 0x00000016105c723c */ /* 0x080fec000000185c */
[----:B------:R-:W-:Y:S01]  /*7700*/  HMMA.16816.F32 R96, R8, R22, R96 ;  /* 0x000000160860723c */ /* 0x000fe20000001860 */
[----:B------:R-:W-:Y:S11]  /*7710*/  @!UPT UIADD3 URZ, URZ, URZ, URZ ;  /* 0x0000003f3f3ff290 */ /* 0x000ff6000fffe03f */
[----:B------:R-:W-:Y:S01]  /*7720*/  @!UPT UIADD3 URZ, URZ, URZ, URZ ;  /* 0x0000003f3f3ff290 */ /* 0x000fe2000fffe03f */
[----:B------:R-:W-:Y:S11]  /*7730*/  @P0 BRA `(.L_x_34) ;  /* 0xffffffc0008c0947 */ /* 0x000ff6000383ffff */
[----:B------:R-:W-:Y:S01]  /*7740*/  @!UPT UIADD3 URZ, URZ, URZ, URZ ;  /* 0x0000003f3f3ff290 */ /* 0x000fe2000fffe03f */
[----:B------:R-:W2:Y:S01]  /*7750*/  LDL R60, [R1] ;  /* 0x00000000013c7983 */ /* 0x000ea20000100800 */
[----:B------:R-:W-:Y:S01]  /*7760*/  ULDC UR5, c[0x0][0x390] ;  /* 0x0000e40000057ab9 */ /* 0x000fe20000000800 */
[----:B------:R-:W-:Y:S01]  /*7770*/  F2FP.F16.F32.PACK_AB R68, R69, R68 ;  /* 0x000000444544723e */ /* 0x000fe200000000ff */
[----:B------:R-:W-:Y:S01]  /*7780*/  FMUL.FTZ R84, R84, UR5 ;  /* 0x0000000554547c20 */ /* 0x000fe20008410000 */
        /* <DEDUP_REMOVED lines=15> */
[----:B------:R-:W-:Y:S01]  /*7880*/  F2FP.F16.F32.PACK_AB R9, R9, R84 ;  /* 0x000000540909723e */ /* 0x000fe200000000ff */
[----:B------:R-:W-:Y:S01]  /*7890*/  BAR.SYNC.DEFER_BLOCKING 0x0 ;  /* 0x0000000000007b1d */ /* 0x000fe20000010000 */
[----:B------:R-:W-:Y:S01]  /*78a0*/  F2FP.F16.F32.PACK_AB R8, R8, R86 ;  /* 0x000000560808723e */ /* 0x000fe200000000ff */
[----:B------:R-:W-:Y:S01]  /*78b0*/  UISETP.NE.AND UP0, UPT, UR37, -0x1, UPT ;  /* 0xffffffff2500788c */ /* 0x000fe2000bf05270 */
[----:B------:R-:W-:-:S02]  /*78c0*/  F2FP.F16.F32.PACK_AB R5, R5, R96 ;  /* 0x000000600505723e */ /* 0x000fc400000000ff */
[----:B------:R-:W-:Y:S02]  /*78d0*/  F2FP.F16.F32.PACK_AB R4, R4, R98 ;  /* 0x000000620404723e */ /* 0x000fe400000000ff */
[----:B------:R-:W-:Y:S02]  /*78e0*/  F2FP.F16.F32.PACK_AB R7, R7, R88 ;  /* 0x000000580707723e */ /* 0x000fe400000000ff */
[----:B------:R-:W-:Y:S02]  /*78f0*/  F2FP.F16.F32.PACK_AB R6, R6, R90 ;  /* 0x0000005a0606723e */ /* 0x000fe400000000ff */
[----:B------:R-:W-:Y:S02]  /*7900*/  F2FP.F16.F32.PACK_AB R3, R3, R92 ;  /* 0x0000005c0303723e */ /* 0x000fe400000000ff */
[----:B------:R-:W-:Y:S01]  /*7910*/  F2FP.F16.F32.PACK_AB R0, R0, R94 ;  /* 0x0000005e0000723e */ /* 0x000fe200000000ff */
[----:B------:R-:W-:Y:S01]  /*7920*/  @UP0 UIADD3 UR5, UR35, UR37, URZ ;  /* 0x0000002523050290 */ /* 0x000fe2000fffe03f */
[----:B------:R-:W-:Y:S01]  /*7930*/  F2FP.F16.F32.PACK_AB R70, R71, R70 ;  /* 0x000000464746723e */ /* 0x000fe200000000ff */
[----:B------:R-:W-:Y:S01]  /*7940*/  @UP0 ULDC.64 UR10, c[0x0][0x450] ;  /* 0x00011400000a0ab9 */ /* 0x000fe20000000a00 */
[----:B------:R-:W-:Y:S01]  /*7950*/  F2FP.F16.F32.PACK_AB R80, R81, R80 ;  /* 0x000000505150723e */ /* 0x000fe200000000ff */
[----:B------:R-:W-:Y:S01]  /*7960*/  @UP0 UIMAD.WIDE.U32 UR12, UR5, UR10, URZ ;  /* 0x0000000a050c02a5 */ /* 0x000fe2000f8e003f */
[----:B------:R-:W-:Y:S01]  /*7970*/  F2FP.F16.F32.PACK_AB R82, R83, R82 ;  /* 0x000000525352723e */ /* 0x000fe200000000ff */
[----:B------:R-:W-:Y:S01]  /*7980*/  @UP0 UIMAD UR5, UR5, UR11, URZ ;  /* 0x0000000b050502a4 */ /* 0x000fe2000f8e023f */
[----:B------:R-:W-:-:S02]  /*7990*/  F2FP.F16.F32.PACK_AB R72, R73, R72 ;  /* 0x000000484948723e */ /* 0x000fc400000000ff */
[----:B------:R-:W-:Y:S01]  /*79a0*/  F2FP.F16.F32.PACK_AB R74, R75, R74 ;  /* 0x0000004a4b4a723e */ /* 0x000fe200000000ff */
[----:B------:R-:W-:Y:S01]  /*79b0*/  STS [R252], R9 ;  /* 0x00000009fc007388 */ /* 0x000fe20000000800 */
[----:B------:R-:W-:Y:S01]  /*79c0*/  F2FP.F16.F32.PACK_AB R76, R77, R76 ;  /* 0x0000004c4d4c723e */ /* 0x000fe200000000ff */
[----:B------:R-:W-:Y:S01]  /*79d0*/  @UP0 UIADD3 UR21, UR13, UR5, URZ ;  /* 0x000000050d150290 */ /* 0x000fe2000fffe03f */
[----:B------:R-:W-:Y:S01]  /*79e0*/  F2FP.F16.F32.PACK_AB R78, R79, R78 ;  /* 0x0000004e4f4e723e */ /* 0x000fe200000000ff */
[----:B------:R-:W-:Y:S01]  /*79f0*/  STS [R252+0x200], R8 ;  /* 0x00020008fc007388 */ /* 0x000fe20000000800 */
[----:B------:R-:W-:Y:S01]  /*7a00*/  PLOP3.LUT P0, PT, PT, PT, UP0, 0x80, 0x0 ;  /* 0x000000000000781c */ /* 0x000fe20003f0f008 */
[----:B------:R-:W-:Y:S02]  /*7a10*/  @UP0 UMOV UR20, UR12 ;  /* 0x0000000c00140c82 */ /* 0x000fe40008000000 */
[----:B--2---:R-:W-:Y:S04]  /*7a20*/  STS [R60], R5 ;  /* 0x000000053c007388 */ /* 0x004fe80000000800 */
[----:B------:R-:W-:Y:S04]  /*7a30*/  STS [R60+0x200], R4 ;  /* 0x000200043c007388 */ /* 0x000fe80000000800 */
[----:B------:R-:W-:Y:S04]  /*7a40*/  STS [R252+0x1000], R7 ;  /* 0x00100007fc007388 */ /* 0x000fe80000000800 */
[----:B------:R-:W-:Y:S04]  /*7a50*/  STS [R252+0x1200], R6 ;  /* 0x00120006fc007388 */ /* 0x000fe80000000800 */
[----:B------:R-:W-:Y:S04]  /*7a60*/  STS [R60+0x1000], R3 ;  /* 0x001000033c007388 */ /* 0x000fe80000000800 */
[----:B------:R1:W-:Y:S04]  /*7a70*/  STS [R60+0x1200], R0 ;  /* 0x001200003c007388 */ /* 0x0003e80000000800 */
[----:B------:R2:W-:Y:S04]  /*7a80*/  STS [R252+0x2000], R68 ;  /* 0x00200044fc007388 */ /* 0x0005e80000000800 */
[----:B------:R2:W-:Y:S04]  /*7a90*/  STS [R252+0x2200], R70 ;  /* 0x00220046fc007388 */ /* 0x0005e80000000800 */
[----:B------:R2:W-:Y:S04]  /*7aa0*/  STS [R60+0x2000], R80 ;  /* 0x002000503c007388 */ /* 0x0005e80000000800 */
[----:B------:R2:W-:Y:S04]  /*7ab0*/  STS [R60+0x2200], R82 ;  /* 0x002200523c007388 */ /* 0x0005e80000000800 */
[----:B------:R2:W-:Y:S04]  /*7ac0*/  STS [R252+0x3000], R72 ;  /* 0x00300048fc007388 */ /* 0x0005e80000000800 */
[----:B------:R2:W-:Y:S04]  /*7ad0*/  STS [R252+0x3200], R74 ;  /* 0x0032004afc007388 */ /* 0x0005e80000000800 */
[----:B------:R2:W-:Y:S01]  /*7ae0*/  STS [R60+0x3000], R76 ;  /* 0x0030004c3c007388 */ /* 0x0005e20000000800 */
[----:B-1----:R-:W1:Y:S03]  /*7af0*/  S2R R0, SR_TID.X ;  /* 0x0000000000007919 */ /* 0x002e660000002100 */
[----:B------:R2:W-:Y:S01]  /*7b00*/  STS [R60+0x3200], R78 ;  /* 0x0032004e3c007388 */ /* 0x0005e20000000800 */
[----:B------:R-:W-:Y:S05]  /*7b10*/  @P0 BRA `(.L_x_35) ;  /* 0x0000000000340947 */ /* 0x000fea0003800000 */
[----:B------:R-:W-:Y:S01]  /*7b20*/  USHF.R.S32.HI UR5, URZ, 0x1f, UR35 ;  /* 0x0000001f3f057899 */ /* 0x000fe20008011423 */
[----:B------:R-:W-:Y:S01]  /*7b30*/  ULDC.64 UR10, c[0x0][0x450] ;  /* 0x00011400000a7ab9 */ /* 0x000fe20000000a00 */
[----:B------:R-:W-:Y:S02]  /*7b40*/  USHF.R.S32.HI UR6, URZ, 0x1f, UR48 ;  /* 0x0000001f3f067899 */ /* 0x000fe40008011430 */
[----:B------:R-:W-:Y:S02]  /*7b50*/  UIMAD UR5, UR5, UR10, URZ ;  /* 0x0000000a050572a4 */ /* 0x000fe4000f8e023f */
[----:B------:R-:W-:Y:S02]  /*7b60*/  UIMAD.WIDE.U32 UR12, UR35, UR10, URZ ;  /* 0x0000000a230c72a5 */ /* 0x000fe4000f8e003f */
[----:B------:R-:W-:Y:S01]  /*7b70*/  UIMAD UR5, UR35, UR11, UR5 ;  /* 0x0000000b230572a4 */ /* 0x000fe2000f8e0205 */
[----:B------:R-:W-:-:S03]  /*7b80*/  ULDC.64 UR14, c[0x0][0x438] ;  /* 0x00010e00000e7ab9 */ /* 0x000fc60000000a00 */
[----:B------:R-:W-:Y:S02]  /*7b90*/  UIADD3 UR13, UR13, UR5, URZ ;  /* 0x000000050d0d7290 */ /* 0x000fe4000fffe03f */
[----:B------:R-:W-:Y:S02]  /*7ba0*/  UIMAD UR5, UR6, UR14, URZ ;  /* 0x0000000e060572a4 */ /* 0x000fe4000f8e023f */
[----:B------:R-:W-:Y:S02]  /*7bb0*/  UIMAD.WIDE.U32 UR12, UR48, UR14, UR12 ;  /* 0x0000000e300c72a5 */ /* 0x000fe4000f8e000c */
[----:B------:R-:W-:-:S04]  /*7bc0*/  UIMAD UR5, UR48, UR15, UR5 ;  /* 0x0000000f300572a4 */ /* 0x000fc8000f8e0205 */
[----:B------:R-:W-:Y:S01]  /*7bd0*/  UIADD3 UR21, UR13, UR5, URZ ;  /* 0x000000050d157290 */ /* 0x000fe2000fffe03f */
[----:B------:R-:W-:-:S11]  /*7be0*/  UMOV UR20, UR12 ;  /* 0x0000000c00147c82 */ /* 0x000fd60008000000 */
.L_x_35:
[----:B------:R-:W-:Y:S01]  /*7bf0*/  @UP0 UIADD3 UR6, UR35, UR37, URZ ;  /* 0x0000002523060290 */ /* 0x000fe2000fffe03f */
[----:B------:R-:W-:Y:S01]  /*7c00*/  @UP0 ULDC.64 UR12, c[0x0][0x458] ;  /* 0x00011600000c0ab9 */ /* 0x000fe20000000a00 */
[----:B------:R-:W-:Y:S02]  /*7c10*/  USHF.L.U32 UR5, UR16, 0x7, URZ ;  /* 0x0000000710057899 */ /* 0x000fe4000800063f */
[----:B------:R-:W-:Y:S02]  /*7c20*/  @UP0 UIMAD.WIDE.U32 UR14, UR6, UR12, URZ ;  /* 0x0000000c060e02a5 */ /* 0x000fe4000f8e003f */
[----:B------:R-:W-:-:S04]  /*7c30*/  @UP0 UIMAD UR6, UR6, UR13, URZ ;  /* 0x0000000d060602a4 */ /* 0x000fc8000f8e023f */
[----:B------:R-:W-:Y:S01]  /*7c40*/  @UP0 UIADD3 UR17, UR15, UR6, URZ ;  /* 0x000000060f110290 */ /* 0x000fe2000fffe03f */
[----:B------:R-:W-:Y:S11]  /*7c50*/  @P0 BRA `(.L_x_36) ;  /* 0x0000000000300947 */ /* 0x000ff60003800000 */
        /* <DEDUP_REMOVED lines=11> */
[----:B------:R-:W-:-:S12]  /*7d10*/  UIADD3 UR17, UR15, UR6, URZ ;  /* 0x000000060f117290 */ /* 0x000fd8000fffe03f */
.L_x_36:
[----:B------:R-:W-:Y:S01]  /*7d20*/  BAR.SYNC.DEFER_BLOCKING 0x0 ;  /* 0x0000000000007b1d */ /* 0x000fe20000010000 */
[----:B------:R-:W-:Y:S01]  /*7d30*/  USHF.R.S32.HI UR6, URZ, 0x1f, UR5 ;  /* 0x0000001f3f067899 */ /* 0x000fe20008011405 */
[----:B-1----:R-:W-:Y:S01]  /*7d40*/  SHF.R.S32.HI R3, RZ, 0x1f, R0 ;  /* 0x0000001fff037819 */ /* 0x002fe20000011400 */
[--C-:B------:R-:W-:Y:S01]  /*7d50*/  IMAD.MOV.U32 R4, RZ, RZ, R234.reuse ;  /* 0x000000ffff047224 */ /* 0x100fe200078e00ea */
[----:B------:R-:W-:Y:S01]  /*7d60*/  SHF.R.S32.HI R5, RZ, 0x1f, R234 ;  /* 0x0000001fff057819 */ /* 0x000fe200000114ea */
[----:B------:R-:W-:Y:S01]  /*7d70*/  UIMAD UR15, UR6, UR10, URZ ;  /* 0x0000000a060f72a4 */ /* 0x000fe2000f8e023f */
[----:B------:R-:W-:Y:S01]  /*7d80*/  LEA.HI R0, R3, R0, RZ, 0x2 ;  /* 0x0000000003007211 */ /* 0x000fe200078f10ff */
[----:B------:R-:W-:Y:S01]  /*7d90*/  IMAD.U32 R3, RZ, RZ, UR10 ;  /* 0x0000000aff037e24 */ /* 0x000fe2000f8e00ff */
[----:B------:R-:W-:Y:S01]  /*7da0*/  UIMAD UR7, UR16, -0x80, UR7 ;  /* 0xffffff80100778a4 */ /* 0x000fe2000f8e0207 */
[----:B------:R-:W-:Y:S01]  /*7db0*/  BSSY B0, `(.L_x_37) ;  /* 0x0000022000007945 */ /* 0x000fe20003800000 */
[----:B------:R-:W-:Y:S01]  /*7dc0*/  UIMAD UR15, UR5, UR11, UR15 ;  /* 0x0000000b050f72a4 */ /* 0x000fe2000f8e020f */
[----:B------:R-:W-:Y:S01]  /*7dd0*/  SHF.R.S32.HI R0, RZ, 0x2, R0 ;  /* 0x00000002ff007819 */ /* 0x000fe20000011400 */
[----:B------:R-:W-:Y:S01]  /*7de0*/  IMAD.WIDE.U32 R6, R3, UR5, R4 ;  /* 0x0000000503067c25 */ /* 0x000fe2000f8e0004 */
[----:B------:R-:W-:Y:S01]  /*7df0*/  USHF.R.S32.HI UR22, URZ, 0x1f, UR57 ;  /* 0x0000001f3f167899 */ /* 0x000fe20008011439 */
[----:B------:R-:W-:-:S02]  /*7e00*/  ULDC.64 UR18, c[0x0][0x468] ;  /* 0x00011a0000127ab9 */ /* 0x000fc40000000a00 */
[----:B------:R-:W-:Y:S01]  /*7e10*/  IMAD.U32 R3, RZ, RZ, UR15 ;  /* 0x0000000fff037e24 */ /* 0x000fe2000f8e00ff */
[----:B------:R-:W-:Y:S01]  /*7e20*/  ULDC UR15, c[0x0][0x2d0] ;  /* 0x0000b400000f7ab9 */ /* 0x000fe20000000800 */
[----:B------:R-:W-:Y:S01]  /*7e30*/  VIADD R8, R0, 0x40 ;  /* 0x0000004000087836 */ /* 0x000fe20000000000 */
[----:B------:R-:W-:Y:S01]  /*7e40*/  ISETP.GE.AND P2, PT, R234, UR15, PT ;  /* 0x0000000fea007c0c */ /* 0x000fe2000bf46270 */
[----:B------:R-:W-:Y:S01]  /*7e50*/  UIMAD UR15, UR22, UR18, URZ ;  /* 0x00000012160f72a4 */ /* 0x000fe2000f8e023f */
[----:B------:R-:W-:Y:S02]  /*7e60*/  IADD3 R6, P0, R6, UR20, RZ ;  /* 0x0000001406067c10 */ /* 0x000fe4000ff1e0ff */
[----:B------:R-:W-:Y:S01]  /*7e70*/  ISETP.GE.OR P1, PT, R8, UR7, P2 ;  /* 0x0000000708007c0c */ /* 0x000fe20009726670 */
[----:B------:R1:W3:Y:S01]  /*7e80*/  LDS.128 R20, [R59+0x7000] ;  /* 0x007000003b147984 */ /* 0x0002e20000000c00 */
[----:B------:R-:W-:Y:S01]  /*7e90*/  ISETP.GE.OR P2, PT, R0, UR7, P2 ;  /* 0x0000000700007c0c */ /* 0x000fe20009746670 */
[----:B------:R-:W-:Y:S01]  /*7ea0*/  UIMAD UR19, UR57, UR19, UR15 ;  /* 0x00000013391372a4 */ /* 0x000fe2000f8e020f */
[----:B------:R-:W-:Y:S01]  /*7eb0*/  IADD3.X R7, R7, UR21, R3, P0, !PT ;  /* 0x0000001507077c10 */ /* 0x000fe200087fe403 */
[----:B------:R1:W4:Y:S01]  /*7ec0*/  LDS.128 R24, [R59+0x9000] ;  /* 0x009000003b187984 */ /* 0x0003220000000c00 */
[----:B------:R-:W-:Y:S01]  /*7ed0*/  IMAD.U32 R3, RZ, RZ, UR18 ;  /* 0x00000012ff037e24 */ /* 0x000fe2000f8e00ff */
[----:B------:R-:W-:-:S03]  /*7ee0*/  SHF.R.S32.HI R28, RZ, 0x1f, R0 ;  /* 0x0000001fff1c7819 */ /* 0x000fc60000011400 */
[----:B------:R-:W-:-:S04]  /*7ef0*/  IMAD.WIDE.U32 R6, R3, UR57, R6 ;  /* 0x0000003903067c25 */ /* 0x000fc8000f8e0006 */
[----:B------:R-:W-:Y:S01]  /*7f00*/  VIADD R12, R7, UR19 ;  /* 0x00000013070c7c36 */ /* 0x000fe20008000000 */
[----:B------:R-:W-:Y:S06]  /*7f10*/  @P2 BRA `(.L_x_38) ;  /* 0x00000000002c2947 */ /* 0x000fec0003800000 */
[----:B------:R-:W2:Y:S01]  /*7f20*/  LDS.128 R16, [R59+0x6000] ;  /* 0x006000003b107984 */ /* 0x000ea20000000c00 */
        /* <DEDUP_REMOVED lines=9> */
[----:B--2---:R2:W-:Y:S04]  /*7fc0*/  STG.E.128 desc[UR8][R10.64], R16 ;  /* 0x000000100a007986 */ /* 0x0045e8000c101d08 */
.L_x_38:
[----:B------:R-:W-:Y:S05]  /*7fd0*/  BSYNC B0 ;  /* 0x0000000000007941 */ /* 0x000fea0003800000 */
.L_x_37:
[----:B------:R-:W-:Y:S04]  /*7fe0*/  BSSY B0, `(.L_x_39) ;  /* 0x000000d000007945 */ /* 0x000fe80003800000 */
[----:B------:R-:W-:Y:S05]  /*7ff0*/  @P1 BRA `(.L_x_40) ;  /* 0x00000000002c1947 */ /* 0x000fea0003800000 */
[----:B------:R-:W-:Y:S01]  /*8000*/  IADD3 R3, P0, R0, 0x40, RZ ;  /* 0x0000004000037810 */ /* 0x000fe20007f1e0ff */
[----:B------:R-:W-:-:S03]  /*8010*/  ULDC.64 UR18, c[0x0][0x3f0] ;  /* 0x0000fc0000127ab9 */ /* 0x000fc60000000a00 */
[----:B------:R-:W-:-:S05]  /*8020*/  IADD3.X R7, RZ, R28, RZ, P0, !PT ;  /* 0x0000001cff077210 */ /* 0x000fca00007fe4ff */
[----:B--2---:R-:W-:Y:S01]  /*8030*/  IMAD R10, R7, UR10, RZ ;  /* 0x0000000a070a7c24 */ /* 0x004fe2000f8e02ff */
[----:B------:R-:W-:-:S03]  /*8040*/  MOV R7, R12 ;  /* 0x0000000c00077202 */ /* 0x000fc60000000f00 */
[----:B------:R-:W-:-:S04]  /*8050*/  IMAD.WIDE.U32 R8, R3, UR10, R6 ;  /* 0x0000000a03087c25 */ /* 0x000fc8000f8e0006 */
[----:B------:R-:W-:Y:S01]  /*8060*/  IMAD R3, R3, UR11, R10 ;  /* 0x0000000b03037c24 */ /* 0x000fe2000f8e020a */
[----:B------:R-:W-:-:S04]  /*8070*/  LEA R6, P0, R8, UR18, 0x1 ;  /* 0x0000001208067c11 */ /* 0x000fc8000f8008ff */
[----:B------:R-:W-:-:S04]  /*8080*/  IADD3 R3, R3, R9, RZ ;  /* 0x0000000903037210 */ /* 0x000fc80007ffe0ff */
[----:B------:R-:W-:-:S05]  /*8090*/  LEA.HI.X R7, R8, UR19, R3, 0x1, P0 ;  /* 0x0000001308077c11 */ /* 0x000fca00080f0c03 */
[----:B---3--:R2:W-:Y:S02]  /*80a0*/  STG.E.128 desc[UR8][R6.64], R20 ;  /* 0x0000001406007986 */ /* 0x0085e4000c101d08 */
.L_x_40:
[----:B------:R-:W-:Y:S05]  /*80b0*/  BSYNC B0 ;  /* 0x0000000000007941 */ /* 0x000fea0003800000 */
.L_x_39:
[----:B------:R1:W1:Y:S01]  /*80c0*/  LDS.128 R12, [R59+0x8000] ;  /* 0x008000003b0c7984 */ /* 0x0002620000000c00 */
[----:B------:R-:W-:Y:S01]  /*80d0*/  IMAD.U32 R3, RZ, RZ, UR12 ;  /* 0x0000000cff037e24 */ /* 0x000fe2000f8e00ff */
[----:B------:R-:W-:Y:S01]  /*80e0*/  UIMAD UR6, UR6, UR12, URZ ;  /* 0x0000000c060672a4 */ /* 0x000fe2000f8e023f */
[----:B------:R-:W-:Y:S01]  /*80f0*/  BSSY B0, `(.L_x_41) ;  /* 0x0000018000007945 */ /* 0x000fe20003800000 */
[----:B------:R-:W-:Y:S01]  /*8100*/  USHF.R.S32.HI UR10, URZ, 0x1f, UR57 ;  /* 0x0000001f3f0a7899 */ /* 0x000fe20008011439 */
[----:B------:R-:W-:Y:S01]  /*8110*/  IMAD.WIDE.U32 R4, R3, UR5, R4 ;  /* 0x0000000503047c25 */ /* 0x000fe2000f8e0004 */
[----:B------:R-:W-:-:S03]  /*8120*/  UIMAD UR5, UR5, UR13, UR6 ;  /* 0x0000000d050572a4 */ /* 0x000fc6000f8e0206 */
[----:B------:R-:W-:Y:S01]  /*8130*/  ULDC.64 UR6, c[0x0][0x470] ;  /* 0x00011c0000067ab9 */ /* 0x000fe20000000a00 */
[----:B------:R-:W-:Y:S02]  /*8140*/  IADD3 R4, P0, R4, UR14, RZ ;  /* 0x0000000e04047c10 */ /* 0x000fe4000ff1e0ff */
[----:B------:R-:W-:Y:S01]  /*8150*/  IMAD.U32 R3, RZ, RZ, UR5 ;  /* 0x00000005ff037e24 */ /* 0x000fe2000f8e00ff */
[----:B------:R-:W-:-:S04]  /*8160*/  UIMAD UR5, UR10, UR6, URZ ;  /* 0x000000060a0572a4 */ /* 0x000fc8000f8e023f */
[----:B------:R-:W-:Y:S01]  /*8170*/  IADD3.X R5, R5, UR17, R3, P0, !PT ;  /* 0x0000001105057c10 */ /* 0x000fe200087fe403 */
[----:B------:R-:W-:Y:S01]  /*8180*/  UIMAD UR7, UR57, UR7, UR5 ;  /* 0x00000007390772a4 */ /* 0x000fe2000f8e0205 */
[----:B------:R-:W-:-:S05]  /*8190*/  MOV R3, UR6 ;  /* 0x0000000600037c02 */ /* 0x000fca0008000f00 */
[----:B------:R-:W-:-:S05]  /*81a0*/  IMAD.WIDE.U32 R4, R3, UR57, R4 ;  /* 0x0000003903047c25 */ /* 0x000fca000f8e0004 */
[----:B------:R-:W-:Y:S01]  /*81b0*/  IADD3 R3, R5, UR7, RZ ;  /* 0x0000000705037c10 */ /* 0x000fe2000fffe0ff */
[----:B------:R-:W-:Y:S06]  /*81c0*/  @P2 BRA `(.L_x_42) ;  /* 0x0000000000282947 */ /* 0x000fec0003800000 */
[----:B--2---:R-:W-:Y:S01]  /*81d0*/  MOV R6, R4 ;  /* 0x0000000400067202 */ /* 0x004fe20000000f00 */
        /* <DEDUP_REMOVED lines=8> */
[----:B-1----:R1:W-:Y:S04]  /*8260*/  STG.E.128 desc[UR8][R8.64], R12 ;  /* 0x0000000c08007986 */ /* 0x0023e8000c101d08 */
.L_x_42:
[----:B------:R-:W-:Y:S05]  /*8270*/  BSYNC B0 ;  /* 0x0000000000007941 */ /* 0x000fea0003800000 */
.L_x_41:
[----:B------:R-:W-:Y:S05]  /*8280*/  @P1 BRA `(.L_x_15) ;  /* 0x0000000000301947 */ /* 0x000fea0003800000 */
[----:B------:R-:W-:Y:S01]  /*8290*/  IADD3 R0, P0, R0, 0x40, RZ ;  /* 0x0000004000007810 */ /* 0x000fe20007f1e0ff */
[----:B--2---:R-:W-:Y:S01]  /*82a0*/  IMAD.MOV.U32 R6, RZ, RZ, R4 ;  /* 0x000000ffff067224 */ /* 0x004fe200078e0004 */
        /* <DEDUP_REMOVED lines=9> */
[----:B----4-:R2:W-:Y:S02]  /*8340*/  STG.E.128 desc[UR8][R4.64], R24 ;  /* 0x0000001804007986 */ /* 0x0105e4000c101d08 */
.L_x_15:
[----:B------:R-:W-:Y:S05]  /*8350*/  BSYNC B1 ;  /* 0x0000000000017941 */ /* 0x000fea0003800000 */
.L_x_1:
[----:B------:R-:W-:Y:S02]  /*8360*/  ULDC UR6, c[0x0][0x2c8] ;  /* 0x0000b20000067ab9 */ /* 0x000fe40000000800 */
[----:B------:R-:W-:-:S04]  /*8370*/  UIADD3 UR6, UR6, 0x7f, URZ ;  /* 0x0000007f06067890 */ /* 0x000fc8000fffe03f */
[----:B------:R-:W-:-:S04]  /*8380*/  USHF.R.S32.HI UR5, URZ, 0x1f, UR6 ;  /* 0x0000001f3f057899 */ /* 0x000fc80008011406 */
[----:B------:R-:W-:-:S03]  /*8390*/  ULEA.HI UR5, UR5, UR6, URZ, 0x7 ;  /* 0x0000000605057291 */ /* 0x000fc6000f8f383f */
[----:B------:R-:W-:Y:S01]  /*83a0*/  ULDC UR6, c[0x0][0xc] ;  /* 0x0000030000067ab9 */ /* 0x000fe20000000800 */
[----:B------:R-:W-:Y:S02]  /*83b0*/  USHF.R.S32.HI UR5, URZ, 0x7, UR5 ;  /* 0x000000073f057899 */ /* 0x000fe40008011405 */
[----:B------:R-:W-:-:S04]  /*83c0*/  UIADD3 UR16, UR6, UR16, URZ ;  /* 0x0000001006107290 */ /* 0x000fc8000fffe03f */
[----:B------:R-:W-:-:S06]  /*83d0*/  UISETP.GE.AND UP0, UPT, UR16, UR5, UPT ;  /* 0x000000051000728c */ /* 0x000fcc000bf06270 */
[----:B------:R-:W-:-:S13]  /*83e0*/  PLOP3.LUT P0, PT, PT, PT, UP0, 0x80, 0x0 ;  /* 0x000000000000781c */ /* 0x000fda0003f0f008 */
[----:B------:R-:W-:Y:S05]  /*83f0*/  @P0 BRA `(.L_x_43) ;  /* 0x0000000000040947 */ /* 0x000fea0003800000 */
[----:B------:R-:W-:Y:S05]  /*8400*/  BRA `(.L_x_44) ;  /* 0xffffff8400f07947 */ /* 0x000fea000383ffff */
.L_x_43:
[----:B------:R-:W-:Y:S05]  /*8410*/  EXIT ;  /* 0x000000000000794d */ /* 0x000fea0003800000 */
.L_x_45:
[----:B------:R-:W-:-:S00]  /*8420*/  BRA `(.L_x_45) ;  /* 0xfffffffc00fc7947 */ /* 0x000fc0000383ffff */
[----:B------:R-:W-:-:S00]  /*8430*/  NOP ;  /* 0x0000000000007918 */ /* 0x000fc00000000000 */
        /* <DEDUP_REMOVED lines=12> */
.L_x_688:


//--------------------- .text._ZN5flash44flash_bwd_dq_dk_dv_loop_seqk_parallel_kernelI23Flash_bwd_kernel_traitsILi32ELi128ELi128ELi8ELi4ELi4ELi4ELb1ELb0EN7cutlass6half_tE19Flash_kernel_traitsILi32ELi128ELi128ELi8ES3_EELb0ELb1ELb0ELb0ELb1ELb1ELb0EEEvNS_16Flash_bwd_paramsE --------------------------
	.section	.text._ZN5flash44flash_bwd_dq_dk_dv_loop_seqk_parallel_kernelI23Flash_bwd_kernel_traitsILi32ELi128ELi128ELi8ELi4ELi4ELi4ELb1ELb0EN7cutlass6half_tE19Flash_kernel_traitsILi32ELi128ELi128ELi8ES3_EELb0ELb1ELb0ELb0ELb1ELb1ELb0EEEvNS_16Flash_bwd_paramsE,"ax",@progbits
	.align	128
        .global         _ZN5flash44flash_bwd_dq_dk_dv_loop_seqk_parallel_kernelI23Flash_bwd_kernel_traitsILi32ELi128ELi128ELi8ELi4ELi4ELi4ELb1ELb0EN7cutlass6half_tE19Flash_kernel_traitsILi32ELi128ELi128ELi8ES3_EELb0ELb1ELb0ELb0ELb1ELb1ELb0EEEvNS_16Flash_bwd_paramsE
        .type           _ZN5flash44flash_bwd_dq_dk_dv_loop_seqk_parallel_kernelI23Flash_bwd_kernel_traitsILi32ELi128ELi128ELi8ELi4ELi4ELi4ELb1ELb0EN7cutlass6half_tE19Flash_kernel_traitsILi32ELi128ELi128ELi8ES3_EELb0ELb1ELb0ELb0ELb1ELb1ELb0EEEvNS_16Flash_bwd_paramsE,@function
        .size           _ZN5flash44flash_bwd_dq_dk_dv_loop_seqk_parallel_kernelI23Flash_bwd_kernel_traitsILi32ELi128ELi128ELi8ELi4ELi4ELi4ELb1ELb0EN7cutlass6half_tE19Flash_kernel_traitsILi32ELi128ELi128ELi8ES3_EELb0ELb1ELb0ELb0ELb1ELb1ELb0EEEvNS_16Flash_bwd_paramsE,(.L_x_689 - _ZN5flash44flash_bwd_dq_dk_dv_loop_seqk_parallel_kernelI23Flash_bwd_kernel_traitsILi32ELi128ELi128ELi8ELi4ELi4ELi4ELb1ELb0EN7cutlass6half_tE19Flash_kernel_traitsILi32ELi128ELi128ELi8ES3_EELb0ELb1ELb0ELb0ELb1ELb1ELb0EEEvNS_16Flash_bwd_paramsE)
        .other          _ZN5flash44flash_bwd_dq_dk_dv_loop_seqk_parallel_kernelI23Flash_bwd_kernel_traitsILi32ELi128ELi128ELi8ELi4ELi4ELi4ELb1ELb0EN7cutlass6half_tE19Flash_kernel_traitsILi32ELi128ELi128ELi8ES3_EELb0ELb1ELb0ELb0ELb1ELb1ELb0EEEvNS_16Flash_bwd_paramsE,@"STO_CUDA_ENTRY STV_DEFAULT"
_ZN5flash44flash_bwd_dq_dk_dv_loop_seqk_parallel_kernelI23Flash_bwd_kernel_traitsILi32ELi128ELi128ELi8ELi4ELi4ELi4ELb1ELb0EN7cutlass6half_tE19Flash_kernel_traitsILi32ELi128ELi128ELi8ES3_EELb0ELb1ELb0ELb0ELb1ELb1ELb0EEEvNS_16Flash_bwd_paramsE:
.text._ZN5flash44flash_bwd_dq_dk_dv_loop_seqk_parallel_kernelI23Flash_bwd_kernel_traitsILi32ELi128ELi128ELi8ELi4ELi4ELi4ELb1ELb0EN7cutlass6half_tE19Flash_kernel_traitsILi32ELi128ELi128ELi8ES3_EELb0ELb1ELb0ELb0ELb1ELb1ELb0EEEvNS_16Flash_bwd_paramsE:
[----:B------:R-:W-:Y:S08]  /*0000*/  LDC R1, c[0x0][0x28] ;  /* 0x00000a00ff017b82 */ /* 0x000ff00000000800 */
[----:B------:R-:W1:Y:S01]  /*0010*/  S2UR UR14, SR_CTAID.X ;  /* 0x00000000000e79c3 */ /* 0x000e620000002500 */
[----:B------:R-:W-:Y:S02]  /*0020*/  ULDC UR5, c[0x0][0x2c8] ;  /* 0x0000b20000057ab9 */ /* 0x000fe40000000800 */
[----:B------:R-:W-:-:S04]  /*0030*/  UIADD3 UR5, UR5, 0x7f, URZ ;  /* 0x0000007f05057890 */ /* 0x000fc8000fffe03f */
[----:B------:R-:W-:-:S04]  /*0040*/  USHF.R.S32.HI UR4, URZ, 0x1f, UR5 ;  /* 0x0000001f3f047899 */ /* 0x000fc80008011405 */
[----:B------:R-:W-:-:S04]  /*0050*/  ULEA.HI UR4, UR4, UR5, URZ, 0x7 ;  /* 0x0000000504047291 */ /* 0x000fc8000f8f383f */
[----:B------:R-:W-:-:S04]  /*0060*/  USHF.R.S32.HI UR4, URZ, 0x7, UR4 ;  /* 0x000000073f047899 */ /* 0x000fc80008011404 */
[----:B-1----:R-:W-:-:S06]  /*0070*/  UISETP.GE.AND UP0, UPT, UR14, UR4, UPT ;  /* 0x000000040e00728c */ /* 0x002fcc000bf06270 */
[----:B------:R-:W-:-:S13]  /*0080*/  PLOP3.LUT P0, PT, PT, PT, UP0, 0x80, 0x0 ;  /* 0x000000000000781c */ /* 0x000fda0003f0f008 */
[----:B------:R-:W-:Y:S05]  /*0090*/  @P0 EXIT ;  /* 0x000000000000094d */ /* 0x000fea0003800000 */
[----:B------:R-:W1:Y:S01]  /*00a0*/  S2R R9, SR_TID.X ;  /* 0x0000000000097919 */ /* 0x000e620000002100 */
[----:B------:R-:W2:Y:S01]  /*00b0*/  S2UR UR5, SR_CgaCtaId ;  /* 0x00000000000579c3 */ /* 0x000ea20000008800 */
[----:B------:R-:W-:Y:S01]  /*00c0*/  UMOV UR4, 0x400 ;  /* 0x0000040000047882 */ /* 0x000fe20000000000 */
[----:B------:R-:W-:Y:S01]  /*00d0*/  IMAD.MOV.U32 R157, RZ, RZ, 0x20 ;  /* 0x00000020ff9d7424 */ /* 0x000fe200078e00ff */
[----:B------:R-:W-:Y:S01]  /*00e0*/  ULDC.64 UR36, c[0x0][0x208] ;  /* 0x0000820000247ab9 */ /* 0x000fe20000000a00 */
[----:B------:R-:W-:Y:S01]  /*00f0*/  IMAD.MOV.U32 R170, RZ, RZ, -0x10 ;  /* 0xfffffff0ffaa7424 */ /* 0x000fe200078e00ff */
[----:B------:R-:W-:-:S03]  /*0100*/  UMOV UR21, 0xffffe000 ;  /* 0xffffe00000157882 */ /* 0x000fc60000000000 */
[----:B------:R-:W3:Y:S08]  /*0110*/  LDC R163, c[0x0][0x2c4] ;  /* 0x0000b100ffa37b82 */ /* 0x000ef00000000800 */
[----:B------:R-:W4:Y:S08]  /*0120*/  S2UR UR12, SR_CTAID.Y ;  /* 0x00000000000c79c3 */ /* 0x000f300000002600 */
[----:B------:R-:W5:Y:S01]  /*0130*/  S2UR UR13, SR_CTAID.Z ;  /* 0x00000000000d79c3 */ /* 0x000f620000002700 */
[----:B--2---:R-:W-:-:S04]  /*0140*/  ULEA UR5, UR5, UR4, 0x18 ;  /* 0x0000000405057291 */ /* 0x004fc8000f8ec03f */
[----:B------:R-:W-:Y:S01]  /*0150*/  UIADD3 UR4, UR5, 0x8000, URZ ;  /* 0x0000800005047890 */ /* 0x000fe2000fffe03f */
[----:B-1----:R-:W-:Y:S02]  /*0160*/  SHF.R.S32.HI R8, RZ, 0x1f, R9 ;  /* 0x0000001fff087819 */ /* 0x002fe40000011409 */
[----:B------:R-:W1:Y:S01]  /*0170*/  S2UR UR11, SR_CTAID.Z ;  /* 0x00000000000b79c3 */ /* 0x000e620000002700 */
[----:B------:R-:W-:Y:S01]  /*0180*/  UIADD3 UR6, UR5, 0x6000, URZ ;  /* 0x0000600005067890 */ /* 0x000fe2000fffe03f */
[CC--:B------:R-:W-:Y:S02]  /*0190*/  LEA.HI R12, R8.reuse, R9.reuse, RZ, 0x2 ;  /* 0x00000009080c7211 */ /* 0x0c0fe400078f10ff */
[----:B------:R-:W-:Y:S02]  /*01a0*/  LEA.HI R14, R8, R9, RZ, 0x3 ;  /* 0x00000009080e7211 */ /* 0x000fe400078f18ff */
[--C-:B------:R-:W-:Y:S02]  /*01b0*/  SHF.R.S32.HI R0, RZ, 0x2, R12.reuse ;  /* 0x00000002ff007819 */ /* 0x100fe4000001140c */
[----:B------:R-:W2:Y:S01]  /*01c0*/  S2UR UR10, SR_CTAID.Y ;  /* 0x00000000000a79c3 */ /* 0x000ea20000002600 */
[----:B------:R-:W-:Y:S01]  /*01d0*/  SHF.R.S32.HI R15, RZ, 0x1f, R12 ;  /* 0x0000001fff0f7819 */ /* 0x000fe2000001140c */
[----:B----4-:R-:W-:Y:S01]  /*01e0*/  USHF.R.S32.HI UR18, URZ, 0x1f, UR12 ;  /* 0x0000001f3f127899 */ /* 0x010fe2000801140c */
[-C--:B------:R-:W-:Y:S01]  /*01f0*/  LEA.HI R3, R12, R0.reuse, RZ, 0x1 ;  /* 0x000000000c037211 */ /* 0x080fe200078f08ff */
[----:B------:R-:W-:Y:S01]  /*0200*/  UIMAD.WIDE UR24, UR12, 0x80, URZ ;  /* 0x000000800c1878a5 */ /* 0x000fe2000f8e023f */
[----:B------:R-:W-:-:S02]  /*0210*/  LEA.HI R15, R15, R0, RZ, 0x3 ;  /* 0x000000000f0f7211 */ /* 0x000fc400078f18ff */
[----:B------:R-:W-:Y:S01]  /*0220*/  LOP3.LUT R3, R3, 0x7fffffe, RZ, 0xc0, !PT ;  /* 0x07fffffe03037812 */ /* 0x000fe200078ec0ff */
[----:B-----5:R-:W-:Y:S01]  /*0230*/  USHF.R.S32.HI UR17, URZ, 0x1f, UR13 ;  /* 0x0000001f3f117899 */ /* 0x020fe2000801140d */
[----:B------:R-:W-:Y:S02]  /*0240*/  LOP3.LUT R15, R15, 0xfffffff8, RZ, 0xc0, !PT ;  /* 0xfffffff80f0f7812 */ /* 0x000fe400078ec0ff */
[----:B------:R-:W-:Y:S01]  /*0250*/  LOP3.LUT R12, R12, 0xfffffffc, RZ, 0xc0, !PT ;  /* 0xfffffffc0c0c7812 */ /* 0x000fe200078ec0ff */
[----:B------:R-:W-:Y:S01]  /*0260*/  IMAD.IADD R3, R0, 0x1, -R3 ;  /* 0x0000000100037824 */ /* 0x000fe200078e0a03 */
[-C--:B------:R-:W-:Y:S01]  /*0270*/  LEA.HI R2, R8, R9.reuse, RZ, 0x5 ;  /* 0x0000000908027211 */ /* 0x080fe200078f28ff */
[----:B------:R-:W-:Y:S01]  /*0280*/  IMAD.IADD R15, R0, 0x1, -R15 ;  /* 0x00000001000f7824 */ /* 0x000fe200078e0a0f */
[----:B------:R-:W-:Y:S01]  /*0290*/  SHF.R.S32.HI R0, RZ, 0x3, R14 ;  /* 0x00000003ff007819 */ /* 0x000fe2000001140e */
[C---:B------:R-:W-:Y:S01]  /*02a0*/  IMAD.IADD R12, R9.reuse, 0x1, -R12 ;  /* 0x00000001090c7824 */ /* 0x040fe200078e0a0c */
[----:B------:R-:W-:Y:S01]  /*02b0*/  LOP3.LUT R7, R2, 0xffffffe0, RZ, 0xc0, !PT ;  /* 0xffffffe002077812 */ /* 0x000fe200078ec0ff */
[----:B-1----:R-:W-:Y:S01]  /*02c0*/  USHF.R.S32.HI UR16, URZ, 0x1f, UR11 ;  /* 0x0000001f3f107899 */ /* 0x002fe2000801140b */
[--C-:B------:R-:W-:Y:S01]  /*02d0*/  SHF.R.S32.HI R162, RZ, 0x5, R2.reuse ;  /* 0x00000005ffa27819 */ /* 0x100fe20000011402 */
[----:B------:R-:W-:Y:S01]  /*02e0*/  IMAD.SHL.U32 R0, R0, 0x40, RZ ;  /* 0x0000004000007824 */ /* 0x000fe200078e00ff */
[----:B------:R-:W-:Y:S01]  /*02f0*/  LEA.HI R16, R8, R9, RZ, 0x4 ;  /* 0x0000000908107211 */ /* 0x000fe200078f20ff */
[C---:B------:R-:W-:Y:S01]  /*0300*/  IMAD.SHL.U32 R4, R12.reuse, 0x8, RZ ;  /* 0x000000080c047824 */ /* 0x040fe200078e00ff */
[----:B------:R-:W-:Y:S01]  /*0310*/  SHF.R.S32.HI R2, RZ, 0x1f, R2 ;  /* 0x0000001fff027819 */ /* 0x000fe20000011402 */
[----:B------:R-:W-:Y:S01]  /*0320*/  IMAD.IADD R7, R9, 0x1, -R7 ;  /* 0x0000000109077824 */ /* 0x000fe200078e0a07 */
[----:B------:R-:W-:Y:S01]  /*0330*/  SHF.R.S32.HI R5, RZ, 0x4, R16 ;  /* 0x00000004ff057819 */ /* 0x000fe20000011410 */
[----:B------:R-:W-:Y:S01]  /*0340*/  IMAD.SHL.U32 R12, R12, 0x2, RZ ;  /* 0x000000020c0c7824 */ /* 0x000fe200078e00ff */
[----:B------:R-:W-:Y:S01]  /*0350*/  LOP3.LUT R0, R0, 0xc0, RZ, 0xc0, !PT ;  /* 0x000000c000007812 */ /* 0x000fe200078ec0ff */
[----:B--2---:R-:W-:Y:S01]  /*0360*/  USHF.R.S32.HI UR15, URZ, 0x1f, UR10 ;  /* 0x0000001f3f0f7899 */ /* 0x004fe2000801140a */
[----:B------:R-:W-:-:S02]  /*0370*/  LEA.HI R2, R2, R162, RZ, 0x2 ;  /* 0x000000a202027211 */ /* 0x000fc400078f10ff */
[----:B------:R-:W-:Y:S02]  /*0380*/  LEA.HI R6, R16, R5, RZ, 0x1 ;  /* 0x0000000510067211 */ /* 0x000fe400078f08ff */
[----:B------:R-:W-:Y:S02]  /*0390*/  LOP3.LUT R4, R0, 0x18, R4, 0xf8, !PT ;  /* 0x0000001800047812 */ /* 0x000fe400078ef804 */
[----:B------:R-:W-:Y:S02]  /*03a0*/  LOP3.LUT R2, R2, 0xfffffffc, RZ, 0xc0, !PT ;  /* 0xfffffffc02027812 */ /* 0x000fe400078ec0ff */
[----:B------:R-:W-:Y:S02]  /*03b0*/  SHF.R.U32.HI R0, RZ, 0x3, R0 ;  /* 0x00000003ff007819 */ /* 0x000fe40000011600 */
[----:B------:R-:W-:Y:S01]  /*03c0*/  LOP3.LUT R16, R16, 0xfffffff0, RZ, 0xc0, !PT ;  /* 0xfffffff010107812 */ /* 0x000fe200078ec0ff */
[----:B------:R-:W-:Y:S01]  /*03d0*/  IMAD.IADD R2, R162, 0x1, -R2 ;  /* 0x00000001a2027824 */ /* 0x000fe200078e0a02 */
[----:B------:R-:W-:Y:S01]  /*03e0*/  LOP3.LUT R0, R4, R0, RZ, 0x3c, !PT ;  /* 0x0000000004007212 */ /* 0x000fe200078e3cff */
[----:B------:R-:W-:Y:S01]  /*03f0*/  IMAD R162, R162, 0x8, R3 ;  /* 0x00000008a2a27824 */ /* 0x000fe200078e0203 */
[----:B------:R-:W-:Y:S01]  /*0400*/  LOP3.LUT R11, R14, 0xfffffff8, RZ, 0xc0, !PT ;  /* 0xfffffff80e0b7812 */ /* 0x000fe200078ec0ff */
[C---:B------:R-:W-:Y:S01]  /*0410*/  IMAD.IADD R16, R9.reuse, 0x1, -R16 ;  /* 0x0000000109107824 */ /* 0x040fe200078e0a10 */
[----:B------:R-:W-:Y:S01]  /*0420*/  LOP3.LUT R6, R6, 0xfffffffe, RZ, 0xc0, !PT ;  /* 0xfffffffe06067812 */ /* 0x000fe200078ec0ff */
[----:B------:R-:W-:Y:S01]  /*0430*/  IMAD.U32 R162, R162, 0x20, R0 ;  /* 0x00000020a2a27824 */ /* 0x000fe200078e0000 */
[----:B------:R-:W-:Y:S01]  /*0440*/  SHF.R.S32.HI R161, RZ, 0x1f, R7 ;  /* 0x0000001fffa17819 */ /* 0x000fe20000011407 */
[----:B------:R-:W-:Y:S01]  /*0450*/  IMAD.IADD R11, R9, 0x1, -R11 ;  /* 0x00000001090b7824 */ /* 0x000fe200078e0a0b */
[----:B------:R-:W-:Y:S01]  /*0460*/  LEA.HI R0, R16, R16, RZ, 0x1 ;  /* 0x0000001010007211 */ /* 0x000fe200078f08ff */
[----:B------:R-:W-:Y:S01]  /*0470*/  IMAD.IADD R6, R5, 0x1, -R6 ;  /* 0x0000000105067824 */ /* 0x000fe200078e0a06 */
[----:B------:R-:W-:-:S02]  /*0480*/  LEA.HI R161, R161, R7, RZ, 0x2 ;  /* 0x00000007a1a17211 */ /* 0x000fc400078f10ff */
[--C-:B------:R-:W-:Y:S01]  /*0490*/  SHF.R.S32.HI R7, RZ, 0x1, R0.reuse ;  /* 0x00000001ff077819 */ /* 0x100fe20000011400 */
[C---:B------:R-:W-:Y:S01]  /*04a0*/  IMAD.SHL.U32 R159, R6.reuse, 0x8, RZ ;  /* 0x00000008069f7824 */ /* 0x040fe200078e00ff */
[----:B------:R-:W-:Y:S01]  /*04b0*/  SHF.R.S32.HI R5, RZ, 0x1f, R0 ;  /* 0x0000001fff057819 */ /* 0x000fe20000011400 */
[----:B------:R-:W-:Y:S01]  /*04c0*/  IMAD.SHL.U32 R158, R6, 0x10, RZ ;  /* 0x00000010069e7824 */ /* 0x000fe200078e00ff */
[----:B------:R-:W-:Y:S02]  /*04d0*/  LEA.HI R13, R11, R11, RZ, 0x1 ;  /* 0x0000000b0b0d7211 */ /* 0x000fe400078f08ff */
[----:B------:R-:W-:Y:S01]  /*04e0*/  LEA.HI R8, R8, R9, RZ, 0x7 ;  /* 0x0000000908087211 */ /* 0x000fe200078f38ff */
[----:B------:R-:W-:Y:S01]  /*04f0*/  IMAD.SHL.U32 R9, R9, 0x2, RZ ;  /* 0x0000000209097824 */ /* 0x000fe200078e00ff */
[----:B------:R-:W-:Y:S02]  /*0500*/  LEA.HI R5, R5, R7, RZ, 0x2 ;  /* 0x0000000705057211 */ /* 0x000fe400078f10ff */
[----:B------:R-:W-:-:S02]  /*0510*/  LOP3.LUT R3, R13, 0x3fffffe, RZ, 0xc0, !PT ;  /* 0x03fffffe0d037812 */ /* 0x000fc400078ec0ff */
[----:B------:R-:W-:Y:S02]  /*0520*/  SHF.R.S32.HI R8, RZ, 0x7, R8 ;  /* 0x00000007ff087819 */ /* 0x000fe40000011408 */
[----:B------:R-:W-:Y:S01]  /*0530*/  SHF.R.S32.HI R4, RZ, 0x1f, R16 ;  /* 0x0000001fff047819 */ /* 0x000fe20000011410 */
[----:B------:R-:W-:Y:S01]  /*0540*/  IMAD.IADD R3, R11, 0x1, -R3 ;  /* 0x000000010b037824 */ /* 0x000fe200078e0a03 */
[----:B------:R-:W-:Y:S01]  /*0550*/  LOP3.LUT R5, R5, 0xfffffffc, RZ, 0xc0, !PT ;  /* 0xfffffffc05057812 */ /* 0x000fe200078ec0ff */
[----:B------:R-:W-:Y:S01]  /*0560*/  IMAD R150, R8, 0x8, R6 ;  /* 0x0000000808967824 */ /* 0x000fe200078e0206 */
[----:B------:R-:W-:Y:S01]  /*0570*/  LEA.HI R4, R4, R16, RZ, 0x3 ;  /* 0x0000001004047211 */ /* 0x000fe200078f18ff */
[----:B------:R-:W-:Y:S01]  /*0580*/  IMAD.SHL.U32 R11, R11, 0x40, RZ ;  /* 0x000000400b0b7824 */ /* 0x000fe200078e00ff */
[----:B------:R-:W-:Y:S01]  /*0590*/  LOP3.LUT R10, R15, 0x1, RZ, 0xc0, !PT ;  /* 0x000000010f0a7812 */ /* 0x000fe200078ec0ff */
[----:B------:R-:W-:Y:S01]  /*05a0*/  IMAD.IADD R5, R7, 0x1, -R5 ;  /* 0x0000000107057824 */ /* 0x000fe200078e0a05 */
[----:B------:R-:W-:Y:S01]  /*05b0*/  LEA.HI R7, R15, R15, RZ, 0x1 ;  /* 0x0000000f0f077211 */ /* 0x000fe200078f08ff */
[----:B------:R-:W-:Y:S01]  /*05c0*/  IMAD R150, R150, 0x8, R3 ;  /* 0x0000000896967824 */ /* 0x000fe200078e0203 */
[----:B------:R-:W-:Y:S01]  /*05d0*/  LOP3.LUT R3, R4, 0xfffffff8, RZ, 0xc0, !PT ;  /* 0xfffffff804037812 */ /* 0x000fe200078ec0ff */
[--C-:B------:R-:W-:Y:S01]  /*05e0*/  IMAD R164, R8, 0x2000, R12.reuse ;  /* 0x0000200008a47824 */ /* 0x100fe200078e020c */
[----:B------:R-:W-:Y:S01]  /*05f0*/  LOP3.LUT R9, R9, 0x6, RZ, 0xc0, !PT ;  /* 0x0000000609097812 */ /* 0x000fe200078ec0ff */
[----:B------:R-:W-:Y:S01]  /*0600*/  IMAD R12, R2, 0x200, R12 ;  /* 0x00000200020c7824 */ /* 0x000fe200078e020c */
[----:B------:R-:W-:Y:S01]  /*0610*/  ISETP.NE.U32.AND P6, PT, R10, 0x1, PT ;  /* 0x000000010a00780c */ /* 0x000fe20003fc5070 */
[----:B------:R-:W-:Y:S01]  /*0620*/  IMAD.SHL.U32 R10, R2, 0x10, RZ ;  /* 0x00000010020a7824 */ /* 0x000fe200078e00ff */
[----:B------:R-:W-:Y:S01]  /*0630*/  LOP3.LUT R172, R7, 0x3fffffe, RZ, 0xc0, !PT ;  /* 0x03fffffe07ac7812 */ /* 0x000fe200078ec0ff */
[----:B------:R-:W-:Y:S01]  /*0640*/  IMAD.IADD R3, R16, 0x1, -R3 ;  /* 0x0000000110037824 */ /* 0x000fe200078e0a03 */
[----:B------:R-:W-:Y:S01]  /*0650*/  SHF.R.S32.HI R7, RZ, 0x1, R7 ;  /* 0x00000001ff077819 */ /* 0x000fe20000011407 */
[C---:B------:R-:W-:Y:S01]  /*0660*/  IMAD R160, R8.reuse, 0x40, R9 ;  /* 0x0000004008a07824 */ /* 0x040fe200078e0209 */
[----:B------:R-:W-:Y:S01]  /*0670*/  LOP3.LUT R11, R11, 0x1c0, RZ, 0xc0, !PT ;  /* 0x000001c00b0b7812 */ /* 0x000fe200078ec0ff */
[----:B------:R-:W-:Y:S01]  /*0680*/  IMAD.SHL.U32 R9, R8, 0x8, RZ ;  /* 0x0000000808097824 */ /* 0x000fe200078e00ff */
[----:B------:R-:W-:Y:S01]  /*0690*/  SHF.R.S32.HI R13, RZ, 0x1, R13 ;  /* 0x00000001ff0d7819 */ /* 0x000fe2000001140d */
[----:B------:R-:W-:Y:S01]  /*06a0*/  IMAD.SHL.U32 R8, R7, 0x40, RZ ;  /* 0x0000004007087824 */ /* 0x000fe200078e00ff */
[----:B------:R-:W-:Y:S01]  /*06b0*/  LEA.HI.SX32 R161, R161, R10, 0x1e ;  /* 0x0000000aa1a17211 */ /* 0x000fe200078ff2ff */
[----:B------:R-:W-:Y:S01]  /*06c0*/  IMAD.IADD R172, R15, 0x1, -R172 ;  /* 0x000000010fac7824 */ /* 0x000fe200078e0aac */
[----:B------:R-:W-:Y:S01]  /*06d0*/  LOP3.LUT P3, RZ, R7, 0x2, RZ, 0xc0, !PT ;  /* 0x0000000207ff7812 */ /* 0x000fe2000786c0ff */
[----:B------:R-:W-:Y:S01]  /*06e0*/  IMAD.SHL.U32 R7, R3, 0x40, RZ ;  /* 0x0000004003077824 */ /* 0x000fe200078e00ff */
[----:B------:R-:W-:Y:S01]  /*06f0*/  LOP3.LUT R10, R11, 0x30, R10, 0xf8, !PT ;  /* 0x000000300b0a7812 */ /* 0x000fe200078ef80a */
[----:B------:R-:W-:Y:S01]  /*0700*/  IMAD R172, R172, 0x20, R12 ;  /* 0x00000020acac7824 */ /* 0x000fe200078e020c */
[----:B------:R-:W-:-:S02]  /*0710*/  LOP3.LUT P5, RZ, R15, 0x2, RZ, 0xc0, !PT ;  /* 0x000000020fff7812 */ /* 0x000fc400078ac0ff */
[C---:B------:R-:W-:Y:S01]  /*0720*/  LOP3.LUT P4, RZ, R15.reuse, 0x4, RZ, 0xc0, !PT ;  /* 0x000000040fff7812 */ /* 0x040fe2000788c0ff */
[----:B------:R-:W-:Y:S01]  /*0730*/  IMAD.SHL.U32 R15, R15, 0x40, RZ ;  /* 0x000000400f0f7824 */ /* 0x000fe200078e00ff */
[C---:B------:R-:W-:Y:S01]  /*0740*/  LOP3.LUT P0, RZ, R13.reuse, 0x2, RZ, 0xc0, !PT ;  /* 0x000000020dff7812 */ /* 0x040fe2000780c0ff */
[----:B------:R-:W-:Y:S01]  /*0750*/  IMAD.SHL.U32 R13, R13, 0x40, RZ ;  /* 0x000000400d0d7824 */ /* 0x000fe200078e00ff */
[----:B------:R-:W-:Y:S02]  /*0760*/  LOP3.LUT R0, R0, 0x7fffffe, RZ, 0xc0, !PT ;  /* 0x07fffffe00007812 */ /* 0x000fe400078ec0ff */
[----:B------:R-:W-:Y:S02]  /*0770*/  LOP3.LUT R10, R10, 0x8, R14, 0xf8, !PT ;  /* 0x000000080a0a7812 */ /* 0x000fe400078ef80e */
[----:B------:R-:W-:Y:S01]  /*0780*/  SHF.R.U32.HI R11, RZ, 0x3, R11 ;  /* 0x00000003ff0b7819 */ /* 0x000fe2000001160b */
[----:B------:R-:W-:Y:S01]  /*0790*/  IMAD.IADD R0, R16, 0x1, -R0 ;  /* 0x0000000110007824 */ /* 0x000fe200078e0a00 */
[----:B------:R-:W-:Y:S01]  /*07a0*/  LOP3.LUT R7, R7, 0x1c0, RZ, 0xc0, !PT ;  /* 0x000001c007077812 */ /* 0x000fe200078ec0ff */
[----:B------:R-:W-:Y:S01]  /*07b0*/  IMAD.SHL.U32 R16, R2, 0x400, RZ ;  /* 0x0000040002107824 */ /* 0x000fe200078e00ff */
[----:B------:R-:W-:-:S02]  /*07c0*/  LOP3.LUT R15, R15, 0x1c0, RZ, 0xc0, !PT ;  /* 0x000001c00f0f7812 */ /* 0x000fc400078ec0ff */
[----:B------:R-:W-:Y:S02]  /*07d0*/  SHF.R.S32.HI R4, RZ, 0x3, R4 ;  /* 0x00000003ff047819 */ /* 0x000fe40000011404 */
[----:B------:R-:W-:Y:S02]  /*07e0*/  LOP3.LUT R10, R10, R11, RZ, 0x3c, !PT ;  /* 0x0000000b0a0a7212 */ /* 0x000fe400078e3cff */
[----:B------:R-:W-:Y:S01]  /*07f0*/  LOP3.LUT R8, R8, 0xc0, RZ, 0xc0, !PT ;  /* 0x000000c008087812 */ /* 0x000fe200078ec0ff */
[----:B------:R-:W-:Y:S01]  /*0800*/  IMAD R0, R4, 0x8, R0 ;  /* 0x0000000804007824 */ /* 0x000fe200078e0200 */
[----:B------:R-:W-:Y:S01]  /*0810*/  LOP3.LUT R13, R13, 0xc0, RZ, 0xc0, !PT ;  /* 0x000000c00d0d7812 */ /* 0x000fe200078ec0ff */
[----:B------:R-:W-:Y:S01]  /*0820*/  IMAD R156, R6, 0x200, R10 ;  /* 0x00000200069c7824 */ /* 0x000fe200078e020a */
[----:B------:R-:W-:Y:S01]  /*0830*/  LOP3.LUT R159, R159, 0x8, RZ, 0xc0, !PT ;  /* 0x000000089f9f7812 */ /* 0x000fe200078ec0ff */
[----:B------:R-:W-:Y:S01]  /*0840*/  IMAD R4, R4, 0x200, R16 ;  /* 0x0000020004047824 */ /* 0x000fe200078e0210 */
[----:B------:R-:W-:Y:S01]  /*0850*/  SHF.R.U32.HI R155, RZ, 0x3, R7 ;  /* 0x00000003ff9b7819 */ /* 0x000fe20000011607 */
[----:B------:R-:W-:Y:S01]  /*0860*/  IMAD.SHL.U32 R6, R5, 0x40, RZ ;  /* 0x0000004005067824 */ /* 0x000fe200078e00ff */
[----:B------:R-:W-:Y:S01]  /*0870*/  LEA.HI R15, R15, R15, RZ, 0x1d ;  /* 0x0000000f0f0f7211 */ /* 0x000fe200078fe8ff */
[----:B------:R-:W-:Y:S01]  /*0880*/  IMAD.SHL.U32 R0, R0, 0x20, RZ ;  /* 0x0000002000007824 */ /* 0x000fe200078e00ff */
[----:B------:R-:W-:-:S02]  /*0890*/  R2P PR, R3, 0x6 ;  /* 0x0000000603007804 */ /* 0x000fc40000000000 */
[----:B------:R-:W-:Y:S01]  /*08a0*/  LOP3.LUT R9, R9, 0x8, RZ, 0xc0, !PT ;  /* 0x0000000809097812 */ /* 0x000fe200078ec0ff */
[----:B------:R-:W-:Y:S01]  /*08b0*/  IMAD R2, R2, 0x200, R0 ;  /* 0x0000020002027824 */ /* 0x000fe200078e0200 */
[----:B------:R-:W-:Y:S02]  /*08c0*/  SHF.R.U32.HI R3, RZ, 0x3, R8 ;  /* 0x00000003ff037819 */ /* 0x000fe40000011608 */
[----:B------:R-:W-:Y:S02]  /*08d0*/  LOP3.LUT R14, R13, 0x8, R14, 0xf8, !PT ;  /* 0x000000080d0e7812 */ /* 0x000fe400078ef80e */
[----:B------:R-:W-:Y:S02]  /*08e0*/  LOP3.LUT R155, R155, R7, R159, 0x1e, !PT ;  /* 0x000000079b9b7212 */ /* 0x000fe400078e1e9f */
[----:B------:R-:W-:Y:S02]  /*08f0*/  SHF.R.U32.HI R13, RZ, 0x3, R13 ;  /* 0x00000003ff0d7819 */ /* 0x000fe4000001160d */
[----:B------:R-:W-:Y:S01]  /*0900*/  IADD3 R164, R15, R164, R16 ;  /* 0x000000a40fa47210 */ /* 0x000fe20007ffe010 */
[----:B------:R-:W-:Y:S01]  /*0910*/  IMAD.IADD R155, R4, 0x1, R155 ;  /* 0x00000001049b7824 */ /* 0x000fe200078e029b */
[----:B------:R-:W-:-:S02]  /*0920*/  LOP3.LUT R3, R3, R8, R9, 0x1e, !PT ;  /* 0x0000000803037212 */ /* 0x000fc400078e1e09 */
[----:B------:R-:W-:Y:S02]  /*0930*/  LOP3.LUT R13, R14, R13, RZ, 0x3c, !PT ;  /* 0x0000000d0e0d7212 */ /* 0x000fe400078e3cff */
[----:B------:R-:W-:Y:S01]  /*0940*/  LOP3.LUT R6, R6, 0xc0, RZ, 0xc0, !PT ;  /* 0x000000c006067812 */ /* 0x000fe200078ec0ff */
[----:B------:R-:W-:Y:S01]  /*0950*/  IMAD.IADD R172, R3, 0x1, R172 ;  /* 0x0000000103ac7824 */ /* 0x000fe200078e02ac */
[----:B------:R-:W-:Y:S01]  /*0960*/  LEA R164, R164, UR5, 0x1 ;  /* 0x00000005a4a47c11 */ /* 0x000fe2000f8e08ff */
[----:B------:R-:W-:Y:S01]  /*0970*/  IMAD.MOV.U32 R3, RZ, RZ, 0x40 ;  /* 0x00000040ff037424 */ /* 0x000fe200078e00ff */
[----:B------:R-:W-:Y:S01]  /*0980*/  SEL R149, R157, 0xffffffe0, !P0 ;  /* 0xffffffe09d957807 */ /* 0x000fe20004000000 */
[----:B------:R-:W-:Y:S01]  /*0990*/  IMAD.U32 R150, R150, 0x20, R13 ;  /* 0x0000002096967824 */ /* 0x000fe200078e000d */
[----:B------:R-:W-:Y:S01]  /*09a0*/  LOP3.LUT P0, RZ, R5, 0x2, RZ, 0xc0, !PT ;  /* 0x0000000205ff7812 */ /* 0x000fe2000780c0ff */
[C---:B------:R-:W-:Y:S01]  /*09b0*/  VIADD R165, R164.reuse, 0x40 ;  /* 0x00000040a4a57836 */ /* 0x040fe20000000000 */
[----:B------:R-:W-:Y:S01]  /*09c0*/  LOP3.LUT R158, R9, 0x10, R158, 0xf8, !PT ;  /* 0x00000010099e7812 */ /* 0x000fe200078ef89e */
[----:B------:R-:W-:Y:S01]  /*09d0*/  @P4 VIADD R165, R164, 0xffffffc0 ;  /* 0xffffffc0a4a54836 */ /* 0x000fe20000000000 */
[----:B------:R-:W-:-:S02]  /*09e0*/  SHF.R.U32.HI R5, RZ, 0x3, R6 ;  /* 0x00000003ff057819 */ /* 0x000fc40000011606 */
[----:B------:R-:W-:Y:S02]  /*09f0*/  SEL R170, R170, 0x10, !P6 ;  /* 0x00000010aaaa7807 */ /* 0x000fe40007000000 */
[----:B------:R-:W-:Y:S02]  /*0a00*/  LEA R155, R155, UR4, 0x1 ;  /* 0x000000049b9b7c11 */ /* 0x000fe4000f8e08ff */
[C---:B------:R-:W-:Y:S01]  /*0a10*/  LOP3.LUT R159, R5.reuse, R6, R159, 0x1e, !PT ;  /* 0x00000006059f7212 */ /* 0x040fe200078e1e9f */
[----:B------:R-:W-:Y:S01]  /*0a20*/  IMAD.IADD R167, R164, 0x1, R170 ;  /* 0x00000001a4a77824 */ /* 0x000fe200078e02aa */
[----:B------:R-:W-:Y:S01]  /*0a30*/  LOP3.LUT R158, R5, R158, R6, 0x1e, !PT ;  /* 0x0000009e059e7212 */ /* 0x000fe200078e1e06 */
[----:B------:R-:W-:Y:S01]  /*0a40*/  VIADD R154, R155, 0x20 ;  /* 0x000000209b9a7836 */ /* 0x000fe20000000000 */
[----:B------:R-:W-:Y:S01]  /*0a50*/  SEL R168, R157, 0xffffffe0, !P5 ;  /* 0xffffffe09da87807 */ /* 0x000fe20006800000 */
[----:B------:R-:W-:Y:S01]  /*0a60*/  IMAD.IADD R170, R170, 0x1, R165 ;  /* 0x00000001aaaa7824 */ /* 0x000fe200078e02a5 */
[----:B------:R-:W-:Y:S01]  /*0a70*/  SEL R3, R3, 0xffffffc0, !P2 ;  /* 0xffffffc003037807 */ /* 0x000fe20005000000 */
[----:B------:R-:W-:Y:S01]  /*0a80*/  @P1 VIADD R154, R155, 0xffffffe0 ;  /* 0xffffffe09b9a1836 */ /* 0x000fe20000000000 */
[----:B------:R-:W-:Y:S01]  /*0a90*/  LEA R172, R172, UR6, 0x1 ;  /* 0x00000006acac7c11 */ /* 0x000fe2000f8e08ff */
[----:B------:R-:W-:Y:S01]  /*0aa0*/  IMAD.IADD R159, R2, 0x1, R159 ;  /* 0x00000001029f7824 */ /* 0x000fe200078e029f */
[----:B------:R-:W-:Y:S01]  /*0ab0*/  LEA R150, R150, UR5, 0x1 ;  /* 0x0000000596967c11 */ /* 0x000fe2000f8e08ff */
[----:B------:R-:W-:Y:S01]  /*0ac0*/  IMAD.IADD R158, R0, 0x1, R158 ;  /* 0x00000001009e7824 */ /* 0x000fe200078e029e */
[----:B---3--:R-:W-:Y:S01]  /*0ad0*/  IADD3 R163, R161, 0x1, -R163 ;  /* 0x00000001a1a37810 */ /* 0x008fe20007ffe8a3 */
[--C-:B------:R-:W-:Y:S01]  /*0ae0*/  IMAD.IADD R166, R164, 0x1, R168.reuse ;  /* 0x00000001a4a67824 */ /* 0x100fe200078e02a8 */
[----:B------:R-:W-:Y:S01]  /*0af0*/  SEL R157, R157, 0xffffffe0, !P0 ;  /* 0xffffffe09d9d7807 */ /* 0x000fe20004000000 */
[----:B------:R-:W-:Y:S01]  /*0b00*/  IMAD.IADD R173, R167, 0x1, R168 ;  /* 0x00000001a7ad7824 */ /* 0x000fe200078e02a8 */
[----:B------:R-:W-:Y:S01]  /*0b10*/  LEA R156, R156, UR5, 0x1 ;  /* 0x000000059c9c7c11 */ /* 0x000fe2000f8e08ff */
[----:B------:R-:W-:-:S02]  /*0b20*/  IMAD.IADD R169, R168, 0x1, R165 ;  /* 0x00000001a8a97824 */ /* 0x000fc400078e02a5 */
[----:B------:R-:W-:Y:S02]  /*0b30*/  VIADD R171, R172, 0x20 ;  /* 0x00000020acab7836 */ /* 0x000fe40000000000 */
[----:B------:R-:W-:Y:S02]  /*0b40*/  IMAD.IADD R153, R155, 0x1, R3 ;  /* 0x000000019b997824 */ /* 0x000fe400078e0203 */
[----:B------:R-:W-:Y:S02]  /*0b50*/  IMAD.IADD R149, R149, 0x1, R150 ;  /* 0x0000000195957824 */ /* 0x000fe400078e0296 */
[----:B------:R-:W-:Y:S02]  /*0b60*/  IMAD.IADD R168, R168, 0x1, R170 ;  /* 0x00000001a8a87824 */ /* 0x000fe400078e02aa */
[----:B------:R-:W-:Y:S02]  /*0b70*/  @P3 VIADD R171, R172, 0xffffffe0 ;  /* 0xffffffe0acab3836 */ /* 0x000fe40000000000 */
[----:B------:R-:W-:-:S02]  /*0b80*/  IMAD.IADD R3, R3, 0x1, R154 ;  /* 0x0000000103037824 */ /* 0x000fc400078e029a */
[C---:B------:R-:W-:Y:S02]  /*0b90*/  VIADD R148, R154.reuse, 0x2000 ;  /* 0x000020009a947836 */ /* 0x040fe40000000000 */
[C---:B------:R-:W-:Y:S02]  /*0ba0*/  VIADD R2, R154.reuse, 0x4000 ;  /* 0x000040009a027836 */ /* 0x040fe40000000000 */
[----:B------:R-:W-:-:S07]  /*0bb0*/  VIADD R0, R154, 0x6000 ;  /* 0x000060009a007836 */ /* 0x000fce0000000000 */
.L_x_54:
[----:B------:R-:W-:Y:S02]  /*0bc0*/  ULDC.64 UR6, c[0x0][0x308] ;  /* 0x0000c20000067ab9 */ /* 0x000fe40000000a00 */
[----:B------:R-:W-:-:S04]  /*0bd0*/  UISETP.NE.U32.AND UP1, UPT, UR6, URZ, UPT ;  /* 0x0000003f0600728c */ /* 0x000fc8000bf25070 */
[----:B------:R-:W-:-:S03]  /*0be0*/  UISETP.NE.AND.EX UP1, UPT, UR7, URZ, UPT, UP1 ;  /* 0x0000003f0700728c */ /* 0x000fc6000bf25310 */
[----:B------:R-:W-:Y:S02]  /*0bf0*/  ULDC.64 UR6, c[0x0][0x300] ;  /* 0x0000c00000067ab9 */ /* 0x000fe40000000a00 */
[----:B------:R-:W-:Y:S02]  /*0c00*/  ISETP.NE.U32.AND P1, PT, RZ, UR6, PT ;  /* 0x00000006ff007c0c */ /* 0x000fe4000bf25070 */
[----:B------:R-:W-:Y:S02]  /*0c10*/  PLOP3.LUT P0, PT, PT, PT, UP1, 0x80, 0x0 ;  /* 0x000000000000781c */ /* 0x000fe40003f0f018 */
[----:B------:R-:W-:Y:S02]  /*0c20*/  ISETP.NE.AND.EX P1, PT, RZ, UR7, PT, P1 ;  /* 0x00000007ff007c0c */ /* 0x000fe4000bf25310 */
[----:B------:R-:W-:-:S09]  /*0c30*/  @UP1 ULDC.64 UR6, c[0x0][0x308] ;  /* 0x0000c20000061ab9 */ /* 0x000fd20000000a00 */
[----:B-1----:R-:W1:Y:S02]  /*0c40*/  @P0 S2R R4, SR_CTAID.Y ;  /* 0x0000000000040919 */ /* 0x002e640000002600 */
[----:B------:R-:W2:Y:S01]  /*0c50*/  @P1 LDC.64 R6, c[0x0][0x300] ;  /* 0x0000c000ff061b82 */ /* 0x000ea20000000a00 */
[----:B------:R-:W2:Y:S01]  /*0c60*/  @P1 S2R R5, SR_CTAID.Y ;  /* 0x0000000000051919 */ /* 0x000ea20000002600 */
[----:B-1----:R-:W-:Y:S01]  /*0c70*/  @P0 R2UR UR4, R4 ;  /* 0x00000000040402ca */ /* 0x002fe200000e0000 */
[----:B--2---:R-:W-:-:S06]  /*0c80*/  @P1 IMAD.WIDE R4, R5, 0x4, R6 ;  /* 0x0000000405041825 */ /* 0x004fcc00078e0206 */
[----:B------:R-:W2:Y:S06]  /*0c90*/  @P1 LDG.E R5, desc[UR36][R4.64] ;  /* 0x0000002404051981 */ /* 0x000eac000c1e1900 */
[----:B------:R-:W-:-:S06]  /*0ca0*/  @UP1 UIMAD.WIDE UR6, UR4, 0x4, UR6 ;  /* 0x00000004040618a5 */ /* 0x000fcc000f8e0206 */
[----:B------:R-:W-:Y:S02]  /*0cb0*/  IMAD.U32 R6, RZ, RZ, UR6 ;  /* 0x00000006ff067e24 */ /* 0x000fe4000f8e00ff */
[----:B------:R-:W-:Y:S01]  /*0cc0*/  IMAD.U32 R7, RZ, RZ, UR7 ;  /* 0x00000007ff077e24 */ /* 0x000fe2000f8e00ff */
[----:B------:R-:W-:Y:S01]  /*0cd0*/  UMOV UR20, URZ ;  /* 0x0000003f00147c82 */ /* 0x000fe20008000000 */
[----:B------:R-:W-:-:S03]  /*0ce0*/  @!UP1 ULDC.64 UR6, c[0x0][0x318] ;  /* 0x0000c60000069ab9 */ /* 0x000fc60000000a00 */
[----:B------:R-:W3:Y:S01]  /*0cf0*/  @P0 LDG.E R4, desc[UR36][R6.64] ;  /* 0x0000002406040981 */ /* 0x000ee2000c1e1900 */
[----:B------:R-:W-:-:S04]  /*0d00*/  @!UP1 UISETP.NE.U32.AND UP0, UPT, UR6, URZ, UPT ;  /* 0x0000003f0600928c */ /* 0x000fc8000bf05070 */
[----:B------:R-:W-:-:S03]  /*0d10*/  @!UP1 UISETP.NE.AND.EX UP0, UPT, UR7, URZ, UPT, UP0 ;  /* 0x0000003f0700928c */ /* 0x000fc6000bf05300 */
[----:B------:R-:W-:Y:S02]  /*0d20*/  @!UP1 ULDC.64 UR6, c[0x0][0x2c8] ;  /* 0x0000b20000069ab9 */ /* 0x000fe40000000a00 */
[----:B------:R-:W-:Y:S02]  /*0d30*/  @!UP1 USEL UR7, UR7, URZ, UP0 ;  /* 0x0000003f07079287 */ /* 0x000fe40008000000 */
[----:B------:R-:W-:Y:S01]  /*0d40*/  USHF.L.U32 UR26, UR14, 0x7, URZ ;  /* 0x000000070e1a7899 */ /* 0x000fe2000800063f */
[----:B--2---:R-:W-:Y:S02]  /*0d50*/  @P1 R2UR UR20, R5 ;  /* 0x00000000051412ca */ /* 0x004fe400000e0000 */
[----:B---3--:R-:W-:-:S13]  /*0d60*/  @P0 R2UR UR27, R4 ;  /* 0x00000000041b02ca */ /* 0x008fda00000e0000 */
[----:B------:R-:W-:Y:S02]  /*0d70*/  @UP1 UIADD3 UR27, UR27, -UR20, URZ ;  /* 0x800000141b1b1290 */ /* 0x000fe4000fffe03f */
[----:B------:R-:W-:-:S04]  /*0d80*/  @!UP1 UIADD3 UR27, UR7, UR6, -UR20 ;  /* 0x00000006071b9290 */ /* 0x000fc8000fffe814 */
[----:B------:R-:W-:-:S06]  /*0d90*/  UISETP.GE.AND UP0, UPT, UR26, UR27, UPT ;  /* 0x0000001b1a00728c */ /* 0x000fcc000bf06270 */
[----:B------:R-:W-:-:S13]  /*0da0*/  PLOP3.LUT P0, PT, PT, PT, UP0, 0x80, 0x0 ;  /* 0x000000000000781c */ /* 0x000fda0003f0f008 */
[----:B-----5:R-:W-:Y:S05]  /*0db0*/  @P0 BRA `(.L_x_46) ;  /* 0x0000005400ec0947 */ /* 0x020fea0003800000 */
[----:B------:R-:W1:Y:S01]  /*0dc0*/  LDC R6, c[0x0][0x278] ;  /* 0x00009e00ff067b82 */ /* 0x000e620000000800 */
[----:B------:R-:W2:Y:S01]  /*0dd0*/  S2R R4, SR_CTAID.Z ;  /* 0x0000000000047919 */ /* 0x000ea20000002700 */
[----:B------:R-:W-:Y:S01]  /*0de0*/  ULDC.64 UR6, c[0x0][0x2f0] ;  /* 0x0000bc0000067ab9 */ /* 0x000fe20000000a00 */
[----:B------:R-:W-:Y:S01]  /*0df0*/  ULDC UR4, c[0x0][0x2c4] ;  /* 0x0000b10000047ab9 */ /* 0x000fe20000000800 */
[----:B------:R-:W-:Y:S01]  /*0e00*/  UISETP.NE.U32.AND UP1, UPT, UR6, URZ, UPT ;  /* 0x0000003f0600728c */ /* 0x000fe2000bf25070 */
[----:B------:R-:W3:Y:S01]  /*0e10*/  S2R R7, SR_CTAID.X ;  /* 0x0000000000077919 */ /* 0x000ee20000002500 */
[----:B------:R-:W-:Y:S01]  /*0e20*/  UIADD3 UR22, UR4, 0x7f, URZ ;  /* 0x0000007f04167890 */ /* 0x000fe2000fffe03f */
[----:B------:R-:W-:Y:S01]  /*0e30*/  ULDC.U8 UR6, c[0x0][0x3d8] ;  /* 0x0000f60000067ab9 */ /* 0x000fe20000000000 */
[----:B------:R-:W-:Y:S01]  /*0e40*/  ULDC UR30, c[0x0][0x270] ;  /* 0x00009c00001e7ab9 */ /* 0x000fe20000000800 */
[----:B------:R-:W-:Y:S02]  /*0e50*/  UISETP.NE.AND UP0, UPT, UR6, URZ, UPT ;  /* 0x0000003f0600728c */ /* 0x000fe4000bf05270 */
[----:B------:R-:W-:Y:S01]  /*0e60*/  USHF.R.S32.HI UR23, URZ, 0x1f, UR22 ;  /* 0x0000001f3f177899 */ /* 0x000fe20008011416 */
[----:B------:R-:W-:Y:S01]  /*0e70*/  ULDC UR29, c[0x0][0x2dc] ;  /* 0x0000b700001d7ab9 */ /* 0x000fe20000000800 */
[----:B------:R-:W-:-:S02]  /*0e80*/  UISETP.NE.AND.EX UP1, UPT, UR7, URZ, UPT, UP1 ;  /* 0x0000003f0700728c */ /* 0x000fc4000bf25310 */
[----:B------:R-:W-:Y:S02]  /*0e90*/  ULEA.HI UR23, UR23, UR22, URZ, 0x7 ;  /* 0x0000001617177291 */ /* 0x000fe4000f8f383f */
[----:B------:R-:W-:Y:S02]  /*0ea0*/  UIMAD UR35, UR13, UR29, URZ ;  /* 0x0000001d0d2372a4 */ /* 0x000fe4000f8e023f */
[----:B------:R-:W-:Y:S02]  /*0eb0*/  ULOP3.LUT UR38, UR23, 0xffffff80, URZ, 0xc0, !UPT ;  /* 0xffffff8017267892 */ /* 0x000fe4000f8ec03f */
[----:B------:R-:W-:Y:S01]  /*0ec0*/  @UP0 UIMAD UR9, UR12, UR4, URZ ;  /* 0x000000040c0902a4 */ /* 0x000fe2000f8e023f */
[----:B-1----:R-:W-:Y:S01]  /*0ed0*/  IABS R8, R6 ;  /* 0x0000000600087213 */ /* 0x002fe20000000000 */
[----:B------:R-:W-:Y:S01]  /*0ee0*/  @!UP0 UIMAD UR6, UR12, UR30, UR13 ;  /* 0x0000001e0c0682a4 */ /* 0x000fe2000f8e020d */
[----:B------:R-:W-:Y:S01]  /*0ef0*/  ISETP.NE.AND P2, PT, R6, RZ, PT ;  /* 0x000000ff0600720c */ /* 0x000fe20003f45270 */
[----:B------:R-:W-:Y:S01]  /*0f00*/  UIADD3 UR38, UR38, -0x80, URZ ;  /* 0xffffff8026267890 */ /* 0x000fe2000fffe03f */
[----:B------:R-:W1:Y:S01]  /*0f10*/  I2F.RP R10, R8 ;  /* 0x00000008000a7306 */ /* 0x000e620000209400 */
[----:B------:R-:W-:Y:S01]  /*0f20*/  ULDC.U8 UR7, c[0x0][0x480] ;  /* 0x0001200000077ab9 */ /* 0x000fe20000000000 */
[----:B------:R-:W-:Y:S01]  /*0f30*/  @UP0 ULDC UR40, c[0x0][0x2e4] ;  /* 0x0000b90000280ab9 */ /* 0x000fe20000000800 */
[----:B------:R-:W-:Y:S01]  /*0f40*/  USHF.R.S32.HI UR8, URZ, 0x1f, UR20 ;  /* 0x0000001f3f087899 */ /* 0x000fe20008011414 */
[----:B--2---:R-:W-:Y:S01]  /*0f50*/  IABS R4, R4 ;  /* 0x0000000400047213 */ /* 0x004fe20000000000 */
[----:B------:R-:W-:-:S02]  /*0f60*/  @UP0 UIMAD UR40, UR13, UR40, UR9 ;  /* 0x000000280d2802a4 */ /* 0x000fc4000f8e0209 */
[----:B------:R-:W-:Y:S02]  /*0f70*/  USHF.R.S32.HI UR19, URZ, 0x1f, UR26 ;  /* 0x0000001f3f137899 */ /* 0x000fe4000801141a */
[----:B------:R-:W-:Y:S02]  /*0f80*/  USHF.R.S32.HI UR34, URZ, 0x1f, UR30 ;  /* 0x0000001f3f227899 */ /* 0x000fe4000801141e */
[----:B------:R-:W-:Y:S02]  /*0f90*/  USHF.R.S32.HI UR33, URZ, 0x1f, UR35 ;  /* 0x0000001f3f217899 */ /* 0x000fe40008011423 */
[----:B------:R-:W-:Y:S01]  /*0fa0*/  USEL UR32, UR24, URZ, UP1 ;  /* 0x0000003f18207287 */ /* 0x000fe20008800000 */
[----:B-1----:R-:W1:Y:S01]  /*0fb0*/  MUFU.RCP R10, R10 ;  /* 0x0000000a000a7308 */ /* 0x002e620000001000 */
[----:B------:R-:W-:Y:S02]  /*0fc0*/  USEL UR31, UR25, URZ, UP1 ;  /* 0x0000003f191f7287 */ /* 0x000fe40008800000 */
[----:B------:R-:W-:-:S02]  /*0fd0*/  USHF.R.S32.HI UR23, URZ, 0x7, UR23 ;  /* 0x000000073f177899 */ /* 0x000fc40008011417 */
[----:B------:R-:W-:Y:S02]  /*0fe0*/  @!UP0 UIMAD UR40, UR6, UR4, URZ ;  /* 0x00000004062882a4 */ /* 0x000fe4000f8e023f */
[----:B------:R-:W-:Y:S01]  /*0ff0*/  USHF.R.S32.HI UR39, URZ, 0x1f, UR38 ;  /* 0x0000001f3f277899 */ /* 0x000fe20008011426 */
[----:B-1----:R-:W-:-:S04]  /*1000*/  VIADD R10, R10, 0xffffffe ;  /* 0x0ffffffe0a0a7836 */ /* 0x002fc80000000000 */
[----:B------:R-:W1:Y:S02]  /*1010*/  F2I.FTZ.U32.TRUNC.NTZ R11, R10 ;  /* 0x0000000a000b7305 */ /* 0x000e64000021f000 */
[----:B-1----:R-:W-:Y:S02]  /*1020*/  IMAD.MOV R5, RZ, RZ, -R11 ;  /* 0x000000ffff057224 */ /* 0x002fe400078e0a0b */
[----:B------:R-:W-:Y:S02]  /*1030*/  IMAD.MOV.U32 R10, RZ, RZ, RZ ;  /* 0x000000ffff0a7224 */ /* 0x000fe400078e00ff */
[----:B------:R-:W-:-:S04]  /*1040*/  IMAD R5, R5, R8, RZ ;  /* 0x0000000805057224 */ /* 0x000fc800078e02ff */
[----:B------:R-:W-:-:S06]  /*1050*/  IMAD.HI.U32 R5, R11, R5, R10 ;  /* 0x000000050b057227 */ /* 0x000fcc00078e000a */
[----:B------:R-:W-:-:S04]  /*1060*/  IMAD.HI.U32 R20, R5, R4, RZ ;  /* 0x0000000405147227 */ /* 0x000fc800078e00ff */
[----:B------:R-:W-:-:S04]  /*1070*/  IMAD.MOV R9, RZ, RZ, -R20 ;  /* 0x000000ffff097224 */ /* 0x000fc800078e0a14 */
[C---:B------:R-:W-:Y:S02]  /*1080*/  IMAD R9, R8.reuse, R9, R4 ;  /* 0x0000000908097224 */ /* 0x040fe400078e0204 */
[----:B------:R-:W3:Y:S03]  /*1090*/  LDC.64 R4, c[0x0][0x488] ;  /* 0x00012200ff047b82 */ /* 0x000ee60000000a00 */
[----:B------:R-:W-:-:S13]  /*10a0*/  ISETP.GT.U32.AND P1, PT, R8, R9, PT ;  /* 0x000000090800720c */ /* 0x000fda0003f24070 */
[-C--:B------:R-:W-:Y:S01]  /*10b0*/  @!P1 IADD3 R9, R9, -R8.reuse, RZ ;  /* 0x8000000809099210 */ /* 0x080fe20007ffe0ff */
[----:B------:R-:W-:Y:S01]  /*10c0*/  @!P1 VIADD R20, R20, 0x1 ;  /* 0x0000000114149836 */ /* 0x000fe20000000000 */
[----:B------:R-:W-:Y:S02]  /*10d0*/  ISETP.NE.AND P1, PT, RZ, UR7, PT ;  /* 0x00000007ff007c0c */ /* 0x000fe4000bf25270 */
[----:B------:R-:W-:Y:S02]  /*10e0*/  ISETP.GE.U32.AND P3, PT, R9, R8, PT ;  /* 0x000000080900720c */ /* 0x000fe40003f66070 */
[----:B------:R-:W-:-:S04]  /*10f0*/  LOP3.LUT R8, R6, UR13, RZ, 0x3c, !PT ;  /* 0x0000000d06087c12 */ /* 0x000fc8000f8e3cff */
[----:B------:R-:W-:Y:S01]  /*1100*/  ISETP.GE.AND P0, PT, R8, RZ, PT ;  /* 0x000000ff0800720c */ /* 0x000fe20003f06270 */
[----:B---3--:R-:W-:-:S04]  /*1110*/  IMAD.WIDE.U32 R8, R7, R4, RZ ;  /* 0x0000000407087225 */ /* 0x008fc800078e00ff */
[----:B------:R-:W-:Y:S01]  /*1120*/  IMAD R5, R7, R5, R9 ;  /* 0x0000000507057224 */ /* 0x000fe200078e0209 */
[----:B------:R-:W-:Y:S01]  /*1130*/  SEL R17, R8, RZ, P1 ;  /* 0x000000ff08117207 */ /* 0x000fe20000800000 */
[----:B------:R-:W-:-:S03]  /*1140*/  @P3 VIADD R20, R20, 0x1 ;  /* 0x0000000114143836 */ /* 0x000fc60000000000 */
[----:B------:R-:W-:-:S03]  /*1150*/  SEL R16, R5, RZ, P1 ;  /* 0x000000ff05107207 */ /* 0x000fc60000800000 */
[----:B------:R-:W-:Y:S02]  /*1160*/  @!P0 IADD3 R20, -R20, RZ, RZ ;  /* 0x000000ff14148210 */ /* 0x000fe40007ffe1ff */
[----:B------:R-:W-:Y:S02]  /*1170*/  PLOP3.LUT P0, PT, PT, PT, UP0, 0x80, 0x0 ;  /* 0x000000000000781c */ /* 0x000fe40003f0f008 */
[----:B------:R-:W-:-:S04]  /*1180*/  @!P2 LOP3.LUT R20, RZ, R6, RZ, 0x33, !PT ;  /* 0x00000006ff14a212 */ /* 0x000fc800078e33ff */
[----:B------:R-:W-:-:S07]  /*1190*/  SHF.R.S32.HI R19, RZ, 0x1f, R20 ;  /* 0x0000001fff137819 */ /* 0x000fce0000011414 */
[----:B------:R-:W-:Y:S05]  /*11a0*/  @!P0 BRA `(.L_x_47) ;  /* 0x0000000000208947 */ /* 0x000fea0003800000 */
[----:B------:R-:W-:Y:S01]  /*11b0*/  ULDC UR28, c[0x0][0x2d4] ;  /* 0x0000b500001c7ab9 */ /* 0x000fe20000000800 */
[----:B------:R-:W-:Y:S01]  /*11c0*/  ULDC UR7, c[0x0][0x2c0] ;  /* 0x0000b00000077ab9 */ /* 0x000fe20000000800 */
[----:B------:R-:W-:Y:S01]  /*11d0*/  UIADD3 UR9, UR28, 0x80, URZ ;  /* 0x000000801c097890 */ /* 0x000fe2000fffe03f */
[----:B------:R-:W-:Y:S02]  /*11e0*/  ULDC UR6, c[0x0][0x2e4] ;  /* 0x0000b90000067ab9 */ /* 0x000fe40000000800 */
[----:B------:R-:W-:Y:S02]  /*11f0*/  ULEA UR6, UR7, UR6, 0x7 ;  /* 0x0000000607067291 */ /* 0x000fe4000f8e383f */
[----:B------:R-:W-:-:S04]  /*1200*/  UIMAD UR9, UR9, UR12, URZ ;  /* 0x0000000c090972a4 */ /* 0x000fc8000f8e023f */
[----:B------:R-:W-:Y:S01]  /*1210*/  UIMAD UR22, UR6, UR13, UR9 ;  /* 0x0000000d061672a4 */ /* 0x000fe2000f8e0209 */
[----:B------:R-:W-:Y:S11]  /*1220*/  BRA `(.L_x_48) ;  /* 0x00000000000c7947 */ /* 0x000ff60003800000 */
.L_x_47:
[----:B------:R-:W-:Y:S01]  /*1230*/  UIMAD UR22, UR12, UR30, UR13 ;  /* 0x0000001e0c1672a4 */ /* 0x000fe2000f8e020d */
[----:B------:R-:W-:-:S03]  /*1240*/  ULDC UR28, c[0x0][0x2d4] ;  /* 0x0000b500001c7ab9 */ /* 0x000fc60000000800 */
[----:B------:R-:W-:-:S12]  /*1250*/  UIMAD UR22, UR22, UR28, URZ ;  /* 0x0000001c161672a4 */ /* 0x000fd8000f8e023f */
.L_x_48:
[----:B------:R-:W1:Y:S01]  /*1260*/  S2R R15, SR_TID.X ;  /* 0x00000000000f7919 */ /* 0x000e620000002100 */
[----:B------:R-:W2:Y:S01]  /*1270*/  LDC.64 R4, c[0x0][0x238] ;  /* 0x00008e00ff047b82 */ /* 0x000ea20000000a00 */
[----:B------:R-:W-:Y:S01]  /*1280*/  UIADD3 UR20, UP0, UR26, UR20, URZ ;  /* 0x000000141a147290 */ /* 0x000fe2000ff1e03f */
[----:B------:R-:W-:Y:S01]  /*1290*/  SHF.R.S32.HI R179, RZ, 0x1f, R161 ;  /* 0x0000001fffb37819 */ /* 0x000fe200000114a1 */
[----:B------:R-:W-:Y:S01]  /*12a0*/  ULDC.64 UR6, c[0x0][0x268] ;  /* 0x00009a0000067ab9 */ /* 0x000fe20000000a00 */
[----:B------:R-:W-:Y:S01]  /*12b0*/  UIADD3 UR41, UR23, -0x1, URZ ;  /* 0xffffffff17297890 */ /* 0x000fe2000fffe03f */
[----:B------:R-:W-:Y:S01]  /*12c0*/  IMAD R26, R19, UR6, RZ ;  /* 0x00000006131a7c24 */ /* 0x000fe2000f8e02ff */
[----:B------:R-:W-:Y:S02]  /*12d0*/  UIADD3.X UR19, UR8, UR19, URZ, UP0, !UPT ;  /* 0x0000001308137290 */ /* 0x000fe400087fe43f */
[----:B------:R-:W3:Y:S01]  /*12e0*/  LDC.64 R12, c[0x0][0x250] ;  /* 0x00009400ff0c7b82 */ /* 0x000ee20000000a00 */
[----:B------:R-:W-:Y:S01]  /*12f0*/  IMAD R26, R20, UR7, R26 ;  /* 0x00000007141a7c24 */ /* 0x000fe2000f8e021a */
[----:B------:R-:W-:Y:S01]  /*1300*/  ULDC.64 UR8, c[0x0][0x428] ;  /* 0x00010a0000087ab9 */ /* 0x000fe20000000a00 */
[----:B------:R-:W-:Y:S01]  /*1310*/  UIADD3 UR40, UR38, UR40, URZ ;  /* 0x0000002826287290 */ /* 0x000fe2000fffe03f */
[----:B------:R-:W-:-:S03]  /*1320*/  ULDC.64 UR44, c[0x0][0x2b0] ;  /* 0x0000ac00002c7ab9 */ /* 0x000fc60000000a00 */
[----:B------:R-:W-:Y:S01]  /*1330*/  UIMAD.WIDE UR44, UR40, 0x4, UR44 ;  /* 0x00000004282c78a5 */ /* 0x000fe2000f8e022c */
[----:B--2---:R-:W-:-:S04]  /*1340*/  IMAD R6, R4, UR18, RZ ;  /* 0x0000001204067c24 */ /* 0x004fc8000f8e02ff */
[----:B------:R-:W-:Y:S01]  /*1350*/  IMAD R6, R5, UR12, R6 ;  /* 0x0000000c05067c24 */ /* 0x000fe2000f8e0206 */
[----:B-1----:R-:W-:Y:S01]  /*1360*/  SHF.R.S32.HI R14, RZ, 0x1f, R15 ;  /* 0x0000001fff0e7819 */ /* 0x002fe2000001140f */
[----:B---3--:R-:W-:-:S03]  /*1370*/  IMAD R25, R12, UR19, RZ ;  /* 0x000000130c197c24 */ /* 0x008fc6000f8e02ff */
[----:B------:R-:W-:Y:S01]  /*1380*/  LEA.HI R18, R14, R15, RZ, 0x2 ;  /* 0x0000000f0e127211 */ /* 0x000fe200078f10ff */
[----:B------:R-:W-:-:S03]  /*1390*/  IMAD R25, R13, UR20, R25 ;  /* 0x000000140d197c24 */ /* 0x000fc6000f8e0219 */
[----:B------:R-:W-:Y:S02]  /*13a0*/  LOP3.LUT R22, R18, 0xfffffffc, RZ, 0xc0, !PT ;  /* 0xfffffffc12167812 */ /* 0x000fe400078ec0ff */
[----:B------:R-:W-:-:S03]  /*13b0*/  SHF.R.S32.HI R18, RZ, 0x2, R18 ;  /* 0x00000002ff127819 */ /* 0x000fc60000011412 */
[----:B------:R-:W-:Y:S01]  /*13c0*/  IMAD.IADD R22, R15, 0x1, -R22 ;  /* 0x000000010f167824 */ /* 0x000fe200078e0a16 */
[----:B------:R-:W-:Y:S01]  /*13d0*/  SHF.R.S32.HI R21, RZ, 0x1f, R18 ;  /* 0x0000001fff157819 */ /* 0x000fe20000011412 */
[----:B------:R-:W-:-:S04]  /*13e0*/  IMAD.WIDE.U32 R8, R18, R12, RZ ;  /* 0x0000000c12087225 */ /* 0x000fc800078e00ff */
[----:B------:R-:W-:Y:S02]  /*13f0*/  IMAD.SHL.U32 R22, R22, 0x8, RZ ;  /* 0x0000000816167824 */ /* 0x000fe400078e00ff */
[----:B------:R-:W-:-:S03]  /*1400*/  IMAD R28, R21, R12, RZ ;  /* 0x0000000c151c7224 */ /* 0x000fc600078e02ff */
[----:B------:R-:W-:Y:S01]  /*1410*/  SHF.R.S32.HI R23, RZ, 0x1f, R22 ;  /* 0x0000001fff177819 */ /* 0x000fe20000011416 */
[----:B------:R-:W-:Y:S02]  /*1420*/  IMAD R28, R18, R13, R28 ;  /* 0x0000000d121c7224 */ /* 0x000fe400078e021c */
[----:B------:R-:W-:Y:S02]  /*1430*/  IMAD.WIDE.U32 R10, R4, UR12, R22 ;  /* 0x0000000c040a7c25 */ /* 0x000fe4000f8e0016 */
[----:B------:R-:W1:Y:S02]  /*1440*/  LDC.64 R4, c[0x0][0x418] ;  /* 0x00010600ff047b82 */ /* 0x000e640000000a00 */
[----:B------:R-:W-:Y:S02]  /*1450*/  IMAD.IADD R7, R11, 0x1, R6 ;  /* 0x000000010b077824 */ /* 0x000fe400078e0206 */
[----:B------:R-:W-:Y:S02]  /*1460*/  IMAD.IADD R29, R9, 0x1, R28 ;  /* 0x00000001091d7824 */ /* 0x000fe400078e021c */
[----:B------:R-:W-:-:S02]  /*1470*/  IMAD.MOV.U32 R6, RZ, RZ, R10 ;  /* 0x000000ffff067224 */ /* 0x000fc400078e000a */
[----:B------:R-:W-:Y:S01]  /*1480*/  IMAD.MOV.U32 R28, RZ, RZ, R8 ;  /* 0x000000ffff1c7224 */ /* 0x000fe200078e0008 */
[----:B------:R-:W2:Y:S01]  /*1490*/  LDC.64 R10, c[0x0][0x230] ;  /* 0x00008c00ff0a7b82 */ /* 0x000ea20000000a00 */
[----:B------:R-:W-:Y:S01]  /*14a0*/  IMAD.WIDE.U32 R6, R20, UR6, R6 ;  /* 0x0000000614067c25 */ /* 0x000fe2000f8e0006 */
[----:B------:R-:W-:-:S03]  /*14b0*/  ULDC.64 UR6, c[0x0][0x220] ;  /* 0x0000880000067ab9 */ /* 0x000fc60000000a00 */
[----:B------:R-:W-:Y:S01]  /*14c0*/  IMAD.WIDE.U32 R28, R12, UR20, R28 ;  /* 0x000000140c1c7c25 */ /* 0x000fe2000f8e001c */
[----:B------:R-:W-:Y:S02]  /*14d0*/  IADD3 R26, R7, R26, RZ ;  /* 0x0000001a071a7210 */ /* 0x000fe40007ffe0ff */
[----:B------:R-:W3:Y:S01]  /*14e0*/  LDC.64 R8, c[0x0][0x420] ;  /* 0x00010800ff087b82 */ /* 0x000ee20000000a00 */
[----:B------:R-:W-:Y:S02]  /*14f0*/  IADD3 R24, P0, R6, R28, RZ ;  /* 0x0000001c06187210 */ /* 0x000fe40007f1e0ff */
[----:B------:R-:W-:Y:S02]  /*1500*/  IADD3 R28, P2, R18, UR38, RZ ;  /* 0x00000026121c7c10 */ /* 0x000fe4000ff5e0ff */
[----:B------:R-:W-:Y:S01]  /*1510*/  IADD3.X R25, R26, R29, R25, P0, !PT ;  /* 0x0000001d1a197210 */ /* 0x000fe200007fe419 */
[C---:B-1----:R-:W-:Y:S02]  /*1520*/  IMAD R32, R4.reuse, UR18, RZ ;  /* 0x0000001204207c24 */ /* 0x042fe4000f8e02ff */
[----:B------:R-:W1:Y:S01]  /*1530*/  LDC.64 R6, c[0x0][0x240] ;  /* 0x00009000ff067b82 */ /* 0x000e620000000a00 */
[----:B------:R-:W-:Y:S01]  /*1540*/  IMAD.WIDE.U32 R34, R4, UR12, R22 ;  /* 0x0000000c04227c25 */ /* 0x000fe2000f8e0016 */
[----:B------:R-:W-:-:S02]  /*1550*/  LEA R30, P0, R24, UR6, 0x1 ;  /* 0x00000006181e7c11 */ /* 0x000fc4000f8008ff */
[----:B------:R-:W-:Y:S01]  /*1560*/  IADD3.X R27, R21, UR39, RZ, P2, !PT ;  /* 0x00000027151b7c10 */ /* 0x000fe200097fe4ff */
[----:B------:R-:W-:Y:S01]  /*1570*/  IMAD R32, R5, UR12, R32 ;  /* 0x0000000c05207c24 */ /* 0x000fe2000f8e0220 */
[----:B------:R-:W-:Y:S01]  /*1580*/  LEA.HI.X R31, R24, UR7, R25, 0x1, P0 ;  /* 0x00000007181f7c11 */ /* 0x000fe200080f0c19 */
[----:B------:R-:W-:Y:S01]  /*1590*/  ULDC.64 UR6, c[0x0][0x260] ;  /* 0x0000980000067ab9 */ /* 0x000fe20000000a00 */
[----:B------:R-:W4:Y:S01]  /*15a0*/  LDC.64 R4, c[0x0][0x248] ;  /* 0x00009200ff047b82 */ /* 0x000f220000000a00 */
[C---:B------:R-:W-:Y:S01]  /*15b0*/  LEA R24, P0, R12.reuse, R30, 0x7 ;  /* 0x0000001e0c187211 */ /* 0x040fe200078038ff */
[----:B------:R-:W-:Y:S02]  /*15c0*/  IMAD.IADD R33, R35, 0x1, R32 ;  /* 0x0000000123217824 */ /* 0x000fe400078e0220 */
[----:B------:R-:W-:Y:S01]  /*15d0*/  IMAD.MOV.U32 R32, RZ, RZ, R34 ;  /* 0x000000ffff207224 */ /* 0x000fe200078e0022 */
[----:B------:R-:W-:Y:S01]  /*15e0*/  LEA.HI.X R25, R12, R31, R13, 0x7, P0 ;  /* 0x0000001f0c197211 */ /* 0x000fe200000f3c0d */
[----:B--2---:R-:W-:Y:S01]  /*15f0*/  IMAD R13, R10, UR18, RZ ;  /* 0x000000120a0d7c24 */ /* 0x004fe2000f8e02ff */
[----:B------:R-:W-:Y:S01]  /*1600*/  LEA R12, R162, UR5, 0x1 ;  /* 0x00000005a20c7c11 */ /* 0x000fe2000f8e08ff */
[----:B------:R-:W-:Y:S01]  /*1610*/  @P1 BAR.SYNC.DEFER_BLOCKING 0x0 ;  /* 0x0000000000001b1d */ /* 0x000fe20000010000 */
[----:B---3--:R-:W-:-:S02]  /*1620*/  IMAD R26, R27, R8, RZ ;  /* 0x000000081b1a7224 */ /* 0x008fc400078e02ff */
[----:B------:R-:W-:Y:S02]  /*1630*/  IMAD R13, R11, UR12, R13 ;  /* 0x0000000c0b0d7c24 */ /* 0x000fe4000f8e020d */
[C---:B------:R-:W-:Y:S02]  /*1640*/  IMAD R26, R28.reuse, R9, R26 ;  /* 0x000000091c1a7224 */ /* 0x040fe400078e021a */
[----:B------:R-:W-:-:S04]  /*1650*/  IMAD.WIDE.U32 R32, R28, R8, R32 ;  /* 0x000000081c207225 */ /* 0x000fc800078e0020 */
[-C--:B-1----:R-:W-:Y:S02]  /*1660*/  IMAD R27, R27, R6.reuse, RZ ;  /* 0x000000061b1b7224 */ /* 0x082fe400078e02ff */
[----:B------:R-:W-:Y:S02]  /*1670*/  IMAD.IADD R33, R33, 0x1, R26 ;  /* 0x0000000121217824 */ /* 0x000fe400078e021a */
[C---:B------:R-:W-:Y:S02]  /*1680*/  IMAD R27, R28.reuse, R7, R27 ;  /* 0x000000071c1b7224 */ /* 0x040fe400078e021b */
[----:B------:R-:W-:-:S04]  /*1690*/  IMAD.WIDE.U32 R28, R28, R6, R22 ;  /* 0x000000061c1c7225 */ /* 0x000fc800078e0016 */
[----:B------:R-:W-:Y:S02]  /*16a0*/  IMAD R19, R19, UR6, RZ ;  /* 0x0000000613137c24 */ /* 0x000fe4000f8e02ff */
[----:B----4-:R-:W-:Y:S01]  /*16b0*/  IMAD.WIDE.U32 R34, R18, R4, RZ ;  /* 0x0000000412227225 */ /* 0x010fe200078e00ff */
[----:B------:R-:W-:Y:S01]  /*16c0*/  @!PT LDS RZ, [RZ] ;  /* 0x00000000fffff984 */ /* 0x000fe20000000800 */
[----:B------:R-:W-:Y:S01]  /*16d0*/  @!PT LDS RZ, [RZ] ;  /* 0x00000000fffff984 */ /* 0x000fe20000000800 */
[----:B------:R-:W-:Y:S01]  /*16e0*/  @!PT LDS RZ, [RZ] ;  /* 0x00000000fffff984 */ /* 0x000fe20000000800 */
[----:B------:R1:W-:Y:S03]  /*16f0*/  LDGSTS.E.BYPASS.LTC128B.128 [R12+0x8000], desc[UR36][R30.64] ;  /* 0x080000001e0c7fae */ /* 0x0003e6000b901d64 */
[----:B------:R-:W-:Y:S01]  /*1700*/  IMAD R19, R20, UR7, R19 ;  /* 0x0000000714137c24 */ /* 0x000fe2000f8e0213 */
[----:B------:R2:W-:Y:S01]  /*1710*/  LDGSTS.E.BYPASS.LTC128B.128 [R12+0x9000], desc[UR36][R24.64] ;  /* 0x09000000180c7fae */ /* 0x0005e2000b901d64 */
[----:B------:R-:W-:Y:S01]  /*1720*/  IMAD.IADD R29, R29, 0x1, R27 ;  /* 0x000000011d1d7824 */ /* 0x000fe200078e021b */
[----:B------:R-:W-:Y:S02]  /*1730*/  LEA.HI R14, R14, R15, RZ, 0x5 ;  /* 0x0000000f0e0e7211 */ /* 0x000fe400078f28ff */
[----:B------:R-:W0:Y:S01]  /*1740*/  LDGDEPBAR ;  /* 0x00000000000079af */ /* 0x000e220000000000 */
[----:B-1----:R-:W-:-:S02]  /*1750*/  IMAD.WIDE.U32 R30, R10, UR12, R22 ;  /* 0x0000000c0a1e7c25 */ /* 0x002fc4000f8e0016 */
[----:B------:R-:W1:Y:S02]  /*1760*/  LDC.64 R10, c[0x0][0x228] ;  /* 0x00008a00ff0a7b82 */ /* 0x000e640000000a00 */
[----:B------:R-:W-:Y:S01]  /*1770*/  IMAD R22, R21, R4, RZ ;  /* 0x0000000415167224 */ /* 0x000fe200078e02ff */
[----:B------:R-:W-:Y:S01]  /*1780*/  IADD3 R31, R31, R13, RZ ;  /* 0x0000000d1f1f7210 */ /* 0x000fe20007ffe0ff */
[----:B------:R-:W-:Y:S01]  /*1790*/  IMAD.U32 R21, RZ, RZ, UR8 ;  /* 0x00000008ff157e24 */ /* 0x000fe2000f8e00ff */
[----:B------:R-:W-:Y:S01]  /*17a0*/  UIMAD UR8, UR17, UR8, URZ ;  /* 0x00000008110872a4 */ /* 0x000fe2000f8e023f */
[----:B------:R-:W-:Y:S02]  /*17b0*/  IMAD R22, R18, R5, R22 ;  /* 0x0000000512167224 */ /* 0x000fe400078e0216 */
[----:B------:R-:W-:Y:S01]  /*17c0*/  IMAD.WIDE.U32 R32, R21, UR13, R32 ;  /* 0x0000000d15207c25 */ /* 0x000fe2000f8e0020 */
[----:B------:R-:W-:Y:S02]  /*17d0*/  UIMAD UR9, UR13, UR9, UR8 ;  /* 0x000000090d0972a4 */ /* 0x000fe4000f8e0208 */
[----:B------:R-:W-:Y:S01]  /*17e0*/  ULEA.HI UR8, UR41, UR41, URZ, 0x1 ;  /* 0x0000002929087291 */ /* 0x000fe2000f8f083f */
[----:B------:R-:W-:Y:S01]  /*17f0*/  IMAD.WIDE.U32 R20, R20, UR6, R30 ;  /* 0x0000000614147c25 */ /* 0x000fe2000f8e001e */
[----:B------:R-:W-:-:S02]  /*1800*/  ULDC.64 UR6, c[0x0][0x3e0] ;  /* 0x0000f80000067ab9 */ /* 0x000fc40000000a00 */
[----:B------:R-:W-:Y:S01]  /*1810*/  LEA R190, P0, R32, UR6, 0x1 ;  /* 0x0000000620be7c11 */ /* 0x000fe2000f8008ff */
[----:B------:R-:W-:Y:S01]  /*1820*/  VIADD R13, R33, UR9 ;  /* 0x00000009210d7c36 */ /* 0x000fe20008000000 */
[----:B------:R-:W-:Y:S01]  /*1830*/  IADD3 R19, R21, R19, RZ ;  /* 0x0000001315137210 */ /* 0x000fe20007ffe0ff */
[----:B------:R-:W-:Y:S01]  /*1840*/  IMAD.IADD R23, R35, 0x1, R22 ;  /* 0x0000000123177824 */ /* 0x000fe200078e0216 */
[----:B--2---:R-:W-:Y:S01]  /*1850*/  LEA R24, P1, R8, R190, 0x7 ;  /* 0x000000be08187211 */ /* 0x004fe200078238ff */
[----:B------:R-:W-:Y:S01]  /*1860*/  IMAD.MOV.U32 R22, RZ, RZ, R34 ;  /* 0x000000ffff167224 */ /* 0x000fe200078e0022 */
[----:B------:R-:W-:Y:S01]  /*1870*/  LEA.HI.X R191, R32, UR7, R13, 0x1, P0 ;  /* 0x0000000720bf7c11 */ /* 0x000fe200080f0c0d */
[C---:B------:R-:W-:Y:S01]  /*1880*/  IMAD R13, R4.reuse, UR19, RZ ;  /* 0x00000013040d7c24 */ /* 0x040fe2000f8e02ff */
[----:B------:R-:W-:Y:S01]  /*1890*/  ULDC.64 UR6, c[0x0][0x258] ;  /* 0x0000960000067ab9 */ /* 0x000fe20000000a00 */
[----:B------:R-:W-:Y:S01]  /*18a0*/  IMAD.WIDE.U32 R22, R4, UR20, R22 ;  /* 0x0000001404167c25 */ /* 0x000fe2000f8e0016 */
[----:B------:R-:W-:Y:S01]  /*18b0*/  UIMAD UR42, UR17, UR6, URZ ;  /* 0x00000006112a72a4 */ /* 0x000fe2000f8e023f */
[----:B------:R-:W-:Y:S01]  /*18c0*/  LEA.HI.X R25, R8, R191, R9, 0x7, P1 ;  /* 0x000000bf08197211 */ /* 0x000fe200008f3c09 */
[----:B------:R-:W-:Y:S01]  /*18d0*/  LDGSTS.E.BYPASS.LTC128B.128 [R12+0x4000], desc[UR36][R190.64] ;  /* 0x04000000be0c7fae */ /* 0x000fe2000b901d64 */
[----:B-1----:R-:W-:Y:S01]  /*18e0*/  IMAD R18, R10, UR18, RZ ;  /* 0x000000120a127c24 */ /* 0x002fe2000f8e02ff */
[----:B------:R-:W-:Y:S01]  /*18f0*/  IADD3 R20, P0, R20, R22, RZ ;  /* 0x0000001614147210 */ /* 0x000fe20007f1e0ff */
[----:B------:R-:W-:Y:S01]  /*1900*/  IMAD R13, R5, UR20, R13 ;  /* 0x00000014050d7c24 */ /* 0x000fe2000f8e020d */
[----:B------:R-:W-:Y:S01]  /*1910*/  UIMAD UR42, UR13, UR7, UR42 ;  /* 0x000000070d2a72a4 */ /* 0x000fe2000f8e022a */
[----:B------:R-:W-:Y:S01]  /*1920*/  IMAD R11, R11, UR12, R18 ;  /* 0x0000000c0b0b7c24 */ /* 0x000fe2000f8e0212 */
[----:B------:R-:W-:Y:S01]  /*1930*/  SHF.L.U64.HI R9, R161, 0x2, R179 ;  /* 0x00000002a1097819 */ /* 0x000fe200000102b3 */
[----:B------:R-:W-:Y:S01]  /*1940*/  IMAD.WIDE.U32 R28, R10, UR12, R28 ;  /* 0x0000000c0a1c7c25 */ /* 0x000fe2000f8e001c */
[----:B------:R-:W-:Y:S01]  /*1950*/  IADD3.X R13, R19, R23, R13, P0, !PT ;  /* 0x00000017130d7210 */ /* 0x000fe200007fe40d */
[----:B------:R-:W-:Y:S02]  /*1960*/  LDGSTS.E.BYPASS.LTC128B.128 [R12+0x5000], desc[UR36][R24.64] ;  /* 0x05000000180c7fae */ /* 0x000fe4000b901d64 */
[----:B------:R-:W-:Y:S01]  /*1970*/  IMAD.U32 R8, RZ, RZ, UR6 ;  /* 0x00000006ff087e24 */ /* 0x000fe2000f8e00ff */
[----:B------:R-:W-:Y:S01]  /*1980*/  ULDC.64 UR6, c[0x0][0x218] ;  /* 0x0000860000067ab9 */ /* 0x000fe20000000a00 */
[----:B------:R-:W-:Y:S01]  /*1990*/  IMAD.IADD R11, R29, 0x1, R11 ;  /* 0x000000011d0b7824 */ /* 0x000fe200078e020b */
[----:B------:R-:W-:Y:S01]  /*19a0*/  LEA R18, P0, R20, UR6, 0x1 ;  /* 0x0000000614127c11 */ /* 0x000fe2000f8008ff */
[----:B------:R-:W-:Y:S01]  /*19b0*/  IMAD.MOV.U32 R10, RZ, RZ, R28 ;  /* 0x000000ffff0a7224 */ /* 0x000fe200078e001c */
[----:B------:R-:W-:-:S02]  /*19c0*/  ULOP3.LUT UR6, UR8, 0xfffffffe, URZ, 0xc0, !UPT ;  /* 0xfffffffe08067892 */ /* 0x000fc4000f8ec03f */
[----:B------:R-:W-:Y:S01]  /*19d0*/  LEA.HI.X R19, R20, UR7, R13, 0x1, P0 ;  /* 0x0000000714137c11 */ /* 0x000fe200080f0c0d */
[----:B------:R-:W-:Y:S01]  /*19e0*/  IMAD.WIDE.U32 R10, R8, UR13, R10 ;  /* 0x0000000d080a7c25 */ /* 0x000fe2000f8e000a */
[----:B------:R-:W-:Y:S01]  /*19f0*/  ULDC.64 UR8, c[0x0][0x210] ;  /* 0x0000840000087ab9 */ /* 0x000fe20000000a00 */
[----:B------:R-:W-:Y:S02]  /*1a00*/  UIADD3 UR6, UR41, -UR6, URZ ;  /* 0x8000000629067290 */ /* 0x000fe4000fffe03f */
[----:B------:R-:W-:Y:S01]  /*1a10*/  VIADD R8, R11, UR42 ;  /* 0x0000002a0b087c36 */ /* 0x000fe20008000000 */
[C---:B------:R-:W-:Y:S01]  /*1a20*/  LEA R192, P0, R10.reuse, UR8, 0x1 ;  /* 0x000000080ac07c11 */ /* 0x040fe2000f8008ff */
[----:B------:R-:W-:Y:S01]  /*1a30*/  UISETP.NE.AND UP0, UPT, UR6, 0x1, UPT ;  /* 0x000000010600788c */ /* 0x000fe2000bf05270 */
[----:B------:R-:W-:Y:S02]  /*1a40*/  UMOV UR8, UR44 ;  /* 0x0000002c00087c82 */ /* 0x000fe40008000000 */
[----:B------:R-:W-:Y:S01]  /*1a50*/  LEA.HI.X R193, R10, UR9, R8, 0x1, P0 ;  /* 0x000000090ac17c11 */ /* 0x000fe200080f0c08 */
[----:B------:R-:W-:Y:S01]  /*1a60*/  IMAD.SHL.U32 R10, R161, 0x4, RZ ;  /* 0x00000004a10a7824 */ /* 0x000fe200078e00ff */
[----:B------:R-:W-:Y:S01]  /*1a70*/  IADD3 R8, R162, 0x1000, RZ ;  /* 0x00001000a2087810 */ /* 0x000fe20007ffe0ff */
[----:B------:R-:W-:Y:S01]  /*1a80*/  UMOV UR9, UR45 ;  /* 0x0000002d00097c82 */ /* 0x000fe20008000000 */
[----:B------:R-:W-:-:S02]  /*1a90*/  PLOP3.LUT P0, PT, PT, PT, UP0, 0x80, 0x0 ;  /* 0x000000000000781c */ /* 0x000fc40003f0f008 */
[----:B------:R-:W-:Y:S02]  /*1aa0*/  LEA R20, P2, R6, R192, 0x7 ;  /* 0x000000c006147211 */ /* 0x000fe400078438ff */
[----:B------:R-:W-:Y:S02]  /*1ab0*/  IADD3 R10, P1, R10, UR8, RZ ;  /* 0x000000080a0a7c10 */ /* 0x000fe4000ff3e0ff */
[----:B------:R-:W-:Y:S02]  /*1ac0*/  SEL R8, R8, R162, !P0 ;  /* 0x000000a208087207 */ /* 0x000fe40004000000 */
[----:B------:R-:W-:Y:S02]  /*1ad0*/  LEA.HI.X R21, R6, R193, R7, 0x7, P2 ;  /* 0x000000c106157211 */ /* 0x000fe400010f3c07 */
[----:B------:R-:W-:Y:S02]  /*1ae0*/  IADD3.X R11, R9, UR9, RZ, P1, !PT ;  /* 0x00000009090b7c10 */ /* 0x000fe40008ffe4ff */
[----:B------:R-:W-:-:S02]  /*1af0*/  LEA R6, P1, R4, R18, 0x7 ;  /* 0x0000001204067211 */ /* 0x000fc400078238ff */
[----:B------:R-:W-:Y:S01]  /*1b00*/  LEA R186, R8, UR5, 0x1 ;  /* 0x0000000508ba7c11 */ /* 0x000fe2000f8e08ff */
[----:B------:R-:W-:Y:S01]  /*1b10*/  UIMAD UR40, UR30, UR29, URZ ;  /* 0x0000001d1e2872a4 */ /* 0x000fe2000f8e023f */
[----:B------:R-:W-:Y:S01]  /*1b20*/  LEA.HI.X R7, R4, R19, R5, 0x7, P1 ;  /* 0x0000001304077211 */ /* 0x000fe200008f3c05 */
[----:B------:R-:W-:Y:S01]  /*1b30*/  USHF.R.S32.HI UR6, URZ, 0x1f, UR29 ;  /* 0x0000001f3f067899 */ /* 0x000fe2000801141d */
[----:B------:R-:W-:Y:S01]  /*1b40*/  LOP3.LUT R4, R14, 0xffffffe0, RZ, 0xc0, !PT ;  /* 0xffffffe00e047812 */ /* 0x000fe200078ec0ff */
[----:B------:R-:W-:Y:S04]  /*1b50*/  LDGSTS.E.BYPASS.LTC128B.128 [R186], desc[UR36][R192.64] ;  /* 0x00000000c0ba7fae */ /* 0x000fe8000b901d64 */
[----:B------:R-:W-:Y:S01]  /*1b60*/  LDGSTS.E.BYPASS.LTC128B.128 [R186+0x1000], desc[UR36][R20.64] ;  /* 0x0100000014ba7fae */ /* 0x000fe2000b901d64 */
[----:B------:R-:W-:-:S03]  /*1b70*/  IMAD.IADD R4, R15, 0x1, -R4 ;  /* 0x000000010f047824 */ /* 0x000fc600078e0a04 */
[----:B------:R-:W-:Y:S04]  /*1b80*/  LDGSTS.E.BYPASS.LTC128B.128 [R12+0x6000], desc[UR36][R18.64] ;  /* 0x06000000120c7fae */ /* 0x000fe8000b901d64 */
[----:B------:R1:W-:Y:S01]  /*1b90*/  LDGSTS.E.BYPASS.LTC128B.128 [R12+0x7000], desc[UR36][R6.64] ;  /* 0x07000000060c7fae */ /* 0x0003e2000b901d64 */
[----:B------:R-:W-:Y:S01]  /*1ba0*/  USHF.L.U32 UR7, UR40, 0x7, URZ ;  /* 0x0000000728077899 */ /* 0x000fe2000800063f */
[----:B------:R-:W-:Y:S01]  /*1bb0*/  IMAD.U32 R5, RZ, RZ, UR35 ;  /* 0x00000023ff057e24 */ /* 0x000fe2000f8e00ff */
[----:B------:R-:W-:Y:S01]  /*1bc0*/  UIMAD UR6, UR6, UR30, URZ ;  /* 0x0000001e060672a4 */ /* 0x000fe2000f8e023f */
[----:B------:R-:W0:Y:S01]  /*1bd0*/  LDGDEPBAR ;  /* 0x00000000000079af */ /* 0x000e220000000000 */
[----:B------:R-:W-:Y:S02]  /*1be0*/  UIMAD.WIDE UR42, UR12, UR28, UR38 ;  /* 0x0000001c0c2a72a5 */ /* 0x000fe4000f8e0226 */
[----:B------:R-:W-:Y:S01]  /*1bf0*/  USHF.R.S32.HI UR28, URZ, 0x1f, UR7 ;  /* 0x0000001f3f1c7899 */ /* 0x000fe20008011407 */
[----:B------:R2:W5:Y:S01]  /*1c00*/  LDG.E R185, desc[UR36][R10.64] ;  /* 0x000000240ab97981 */ /* 0x000562000c1e1900 */
[----:B------:R-:W-:-:S02]  /*1c10*/  UIMAD.WIDE.U32 UR44, UR29, UR30, URZ ;  /* 0x0000001e1d2c72a5 */ /* 0x000fc4000f8e003f */
[----:B------:R-:W-:Y:S01]  /*1c20*/  UIMAD UR6, UR34, UR29, UR6 ;  /* 0x0000001d220672a4 */ /* 0x000fe2000f8e0206 */
[----:B------:R2:W5:Y:S04]  /*1c30*/  LDG.E R184, desc[UR36][R10.64+0x20] ;  /* 0x000020240ab87981 */ /* 0x000568000c1e1900 */
[----:B------:R2:W5:Y:S04]  /*1c40*/  LDG.E R183, desc[UR36][R10.64+0x100] ;  /* 0x000100240ab77981 */ /* 0x000568000c1e1900 */
[----:B------:R2:W5:Y:S01]  /*1c50*/  LDG.E R182, desc[UR36][R10.64+0x120] ;  /* 0x000120240ab67981 */ /* 0x000562000c1e1900 */
[----:B------:R-:W-:Y:S01]  /*1c60*/  UIADD3 UR32, UP0, UR42, UR32, URZ ;  /* 0x000000202a207290 */ /* 0x000fe2000ff1e03f */
[----:B------:R-:W-:Y:S01]  /*1c70*/  CS2R R94, SRZ ;  /* 0x00000000005e7805 */ /* 0x000fe2000001ff00 */
[----:B------:R-:W-:Y:S01]  /*1c80*/  UIADD3 UR6, UR45, UR6, URZ ;  /* 0x000000062d067290 */ /* 0x000fe2000fffe03f */
[----:B------:R-:W-:Y:S01]  /*1c90*/  CS2R R92, SRZ ;  /* 0x00000000005c7805 */ /* 0x000fe2000001ff00 */
[----:B------:R-:W-:Y:S01]  /*1ca0*/  UIADD3.X UR31, UR43, UR31, URZ, UP0, !UPT ;  /* 0x0000001f2b1f7290 */ /* 0x000fe200087fe43f */
[----:B------:R-:W-:-:S02]  /*1cb0*/  CS2R R98, SRZ ;  /* 0x0000000000627805 */ /* 0x000fc4000001ff00 */
[----:B-1----:R-:W-:Y:S01]  /*1cc0*/  SHF.R.S32.HI R6, RZ, 0x5, R14 ;  /* 0x00000005ff067819 */ /* 0x002fe2000001140e */
[----:B------:R-:W-:Y:S01]  /*1cd0*/  UIMAD UR6, UR6, UR32, URZ ;  /* 0x00000020060672a4 */ /* 0x000fe2000f8e023f */
[----:B------:R-:W-:-:S04]  /*1ce0*/  DEPBAR.LE SB0, 0x1 ;  /* 0x000080400000791a */ /* 0x000fc80000000000 */
[----:B------:R-:W-:Y:S01]  /*1cf0*/  IMAD R6, R6, UR40, R4 ;  /* 0x0000002806067c24 */ /* 0x000fe2000f8e0204 */
[----:B------:R-:W-:Y:S01]  /*1d00*/  UIMAD UR31, UR31, UR44, UR6 ;  /* 0x0000002c1f1f72a4 */ /* 0x000fe2000f8e0206 */
[----:B------:R-:W-:Y:S01]  /*1d10*/  IMAD.U32 R4, RZ, RZ, UR33 ;  /* 0x00000021ff047e24 */ /* 0x000fe2000f8e00ff */
[----:B------:R-:W-:Y:S01]  /*1d20*/  BAR.SYNC.DEFER_BLOCKING 0x0 ;  /* 0x0000000000007b1d */ /* 0x000fe20000010000 */
[----:B------:R-:W-:Y:S01]  /*1d30*/  UIADD3 UR22, UR38, UR22, URZ ;  /* 0x0000001626167290 */ /* 0x000fe2000fffe03f */
[----:B------:R-:W-:Y:S02]  /*1d40*/  IADD3 R5, P2, P1, R6, UR7, R5 ;  /* 0x0000000706057c10 */ /* 0x000fe4000f95e005 */
[----:B------:R-:W-:Y:S02]  /*1d50*/  CS2R R96, SRZ ;  /* 0x0000000000607805 */ /* 0x000fe4000001ff00 */
[----:B------:R-:W-:Y:S02]  /*1d60*/  SHF.R.S32.HI R6, RZ, 0x1f, R6 ;  /* 0x0000001fff067819 */ /* 0x000fe40000011406 */
[----:B------:R-:W-:Y:S01]  /*1d70*/  CS2R R90, SRZ ;  /* 0x00000000005a7805 */ /* 0x000fe2000001ff00 */
[----:B------:R-:W-:Y:S01]  /*1d80*/  ULDC.64 UR6, c[0x0][0x400] ;  /* 0x0001000000067ab9 */ /* 0x000fe20000000a00 */
[----:B------:R-:W-:-:S02]  /*1d90*/  CS2R R88, SRZ ;  /* 0x0000000000587805 */ /* 0x000fc4000001ff00 */
[----:B------:R-:W-:Y:S01]  /*1da0*/  IADD3.X R4, R6, UR28, R4, P2, P1 ;  /* 0x0000001c06047c10 */ /* 0x000fe200097e2404 */
[----:B------:R-:W-:Y:S01]  /*1db0*/  ULDC.64 UR28, c[0x0][0x478] ;  /* 0x00011e00001c7ab9 */ /* 0x000fe20000000a00 */
[----:B------:R-:W-:Y:S01]  /*1dc0*/  IADD3 R6, P1, R5, R17, RZ ;  /* 0x0000001105067210 */ /* 0x000fe20007f3e0ff */
[----:B------:R-:W-:Y:S01]  /*1dd0*/  IMAD.U32 R5, RZ, RZ, UR45 ;  /* 0x0000002dff057e24 */ /* 0x000fe2000f8e00ff */
[----:B------:R-:W-:Y:S02]  /*1de0*/  CS2R R86, SRZ ;  /* 0x0000000000567805 */ /* 0x000fe4000001ff00 */
[----:B------:R-:W-:Y:S02]  /*1df0*/  CS2R R84, SRZ ;  /* 0x0000000000547805 */ /* 0x000fe4000001ff00 */
[----:B------:R-:W-:Y:S01]  /*1e00*/  IADD3.X R7, R4, R16, RZ, P1, !PT ;  /* 0x0000001004077210 */ /* 0x000fe20000ffe4ff */
[----:B------:R-:W-:Y:S01]  /*1e10*/  IMAD.U32 R4, RZ, RZ, UR44 ;  /* 0x0000002cff047e24 */ /* 0x000fe2000f8e00ff */
[----:B------:R-:W-:-:S02]  /*1e20*/  CS2R R78, SRZ ;  /* 0x00000000004e7805 */ /* 0x000fc4000001ff00 */
[----:B------:R-:W-:Y:S02]  /*1e30*/  CS2R R76, SRZ ;  /* 0x00000000004c7805 */ /* 0x000fe4000001ff00 */
[----:B------:R-:W-:Y:S01]  /*1e40*/  CS2R R82, SRZ ;  /* 0x0000000000527805 */ /* 0x000fe2000001ff00 */
[----:B------:R-:W-:Y:S01]  /*1e50*/  IMAD.WIDE.U32 R6, R4, UR32, R6 ;  /* 0x0000002004067c25 */ /* 0x000fe2000f8e0006 */
[----:B------:R-:W-:Y:S02]  /*1e60*/  CS2R R80, SRZ ;  /* 0x0000000000507805 */ /* 0x000fe4000001ff00 */
[----:B------:R-:W-:Y:S02]  /*1e70*/  CS2R R74, SRZ ;  /* 0x00000000004a7805 */ /* 0x000fe4000001ff00 */
[----:B------:R-:W-:Y:S01]  /*1e80*/  CS2R R72, SRZ ;  /* 0x0000000000487805 */ /* 0x000fe2000001ff00 */
[----:B------:R-:W-:Y:S01]  /*1e90*/  VIADD R4, R7, UR31 ;  /* 0x0000001f07047c36 */ /* 0x000fe20008000000 */
[----:B------:R-:W-:Y:S01]  /*1ea0*/  LEA R188, P1, R6, UR6, 0x2 ;  /* 0x0000000606bc7c11 */ /* 0x000fe2000f8210ff */
[----:B------:R-:W-:Y:S01]  /*1eb0*/  UIADD3 UR6, -UR27, UR4, UR26 ;  /* 0x000000041b067290 */ /* 0x000fe2000fffe11a */
[----:B------:R2:W1:Y:S01]  /*1ec0*/  LDSM.16.M88.4 R116, [R150+0x8000] ;  /* 0x008000009674783b */ /* 0x0004620000000200 */
[----:B------:R-:W-:-:S02]  /*1ed0*/  CS2R R70, SRZ ;  /* 0x0000000000467805 */ /* 0x000fc4000001ff00 */
[----:B------:R-:W-:Y:S01]  /*1ee0*/  LEA.HI.X R189, R6, UR7, R4, 0x2, P1 ;  /* 0x0000000706bd7c11 */ /* 0x000fe200088f1404 */
[----:B------:R-:W-:Y:S01]  /*1ef0*/  ULDC UR7, c[0x0][0x398] ;  /* 0x0000e60000077ab9 */ /* 0x000fe20000000800 */
[----:B------:R2:W3:Y:S01]  /*1f00*/  LDSM.16.M88.4 R120, [R150+0x8400] ;  /* 0x008400009678783b */ /* 0x0004e20000000200 */
[----:B------:R-:W-:Y:S01]  /*1f10*/  UIADD3 UR7, UR6, -UR7, URZ ;  /* 0x8000000706077290 */ /* 0x000fe2000fffe03f */
[----:B------:R-:W-:Y:S02]  /*1f20*/  CS2R R68, SRZ ;  /* 0x0000000000447805 */ /* 0x000fe4000001ff00 */
[----:B------:R2:W4:Y:S01]  /*1f30*/  LDSM.16.M88.4 R124, [R150+0x8800] ;  /* 0x00880000967c783b */ /* 0x0005220000000200 */
[----:B------:R-:W-:-:S03]  /*1f40*/  USHF.R.S32.HI UR6, URZ, 0x1f, UR7 ;  /* 0x0000001f3f067899 */ /* 0x000fc60008011407 */
[----:B------:R2:W1:Y:S01]  /*1f50*/  LDSM.16.M88.4 R128, [R150+0x8c00] ;  /* 0x008c00009680783b */ /* 0x0004620000000200 */
[----:B------:R-:W-:-:S03]  /*1f60*/  ULEA.HI UR6, UR6, UR7, URZ, 0x7 ;  /* 0x0000000706067291 */ /* 0x000fc6000f8f383f */
[----:B------:R2:W1:Y:S01]  /*1f70*/  LDSM.16.M88.4 R132, [R149+0x8000] ;  /* 0x008000009584783b */ /* 0x0004620000000200 */
[----:B------:R-:W-:-:S03]  /*1f80*/  USHF.R.S32.HI UR6, URZ, 0x7, UR6 ;  /* 0x000000073f067899 */ /* 0x000fc60008011406 */
[----:B------:R2:W1:Y:S01]  /*1f90*/  LDSM.16.M88.4 R136, [R149+0x8400] ;  /* 0x008400009588783b */ /* 0x0004620000000200 */
[----:B------:R-:W-:-:S03]  /*1fa0*/  UISETP.LT.AND UP0, UPT, URZ, UR6, UPT ;  /* 0x000000063f00728c */ /* 0x000fc6000bf01270 */
[----:B------:R2:W1:Y:S01]  /*1fb0*/  LDSM.16.M88.4 R140, [R149+0x8800] ;  /* 0x00880000958c783b */ /* 0x0004620000000200 */
[----:B------:R-:W-:-:S03]  /*1fc0*/  USEL UR6, URZ, UR6, !UP0 ;  /* 0x000000063f067287 */ /* 0x000fc6000c000000 */
[----:B------:R2:W1:Y:S01]  /*1fd0*/  LDSM.16.M88.4 R144, [R149+0x8c00] ;  /* 0x008c00009590783b */ /* 0x0004620000000200 */
[----:B------:R-:W-:Y:S02]  /*1fe0*/  UISETP.GT.AND UP0, UPT, UR23, UR6, UPT ;  /* 0x000000061700728c */ /* 0x000fe4000bf04270 */
[----:B------:R-:W-:-:S04]  /*1ff0*/  UIMAD.WIDE UR22, UR22, 0x4, UR28 ;  /* 0x00000004161678a5 */ /* 0x000fc8000f8e021c */
[----:B------:R-:W-:-:S13]  /*2000*/  PLOP3.LUT P1, PT, PT, PT, UP0, 0x80, 0x0 ;  /* 0x000000000000781c */ /* 0x000fda0003f2f008 */
[----:B---34-:R-:W-:Y:S05]  /*2010*/  @!P1 BRA `(.L_x_49) ;  /* 0x0000003c00749947 */ /* 0x018fea0003800000 */
[----:B------:R-:W3:Y:S01]  /*2020*/  LDC R181, c[0x0][0x2dc] ;  /* 0x0000b700ffb57b82 */ /* 0x000ee20000000800 */
[----:B------:R-:W-:Y:S01]  /*2030*/  VIADD R152, R158, 0x1000 ;  /* 0x000010009e987836 */ /* 0x000fe20000000000 */
[----:B------:R-:W-:Y:S01]  /*2040*/  IADD3 R177, R161, -0x80, RZ ;  /* 0xffffff80a1b17810 */ /* 0x000fe20007ffe0ff */
[----:B------:R-:W-:Y:S01]  /*2050*/  VIADD R151, R159, 0x1000 ;  /* 0x000010009f977836 */ /* 0x000fe20000000000 */
[----:B------:R-:W-:Y:S01]  /*2060*/  UIADD3 UR44, UR26, UR4, URZ ;  /* 0x000000041a2c7290 */ /* 0x000fe2000fffe03f */
[C---:B------:R-:W-:Y:S01]  /*2070*/  SHF.L.U64.HI R179, R161.reuse, 0x2, R179 ;  /* 0x00000002a1b37819 */ /* 0x040fe200000102b3 */
[----:B------:R-:W-:Y:S01]  /*2080*/  IMAD.SHL.U32 R180, R161, 0x4, RZ ;  /* 0x00000004a1b47824 */ /* 0x000fe200078e00ff */
[----:B------:R-:W-:Y:S01]  /*2090*/  MOV R175, 0x40 ;  /* 0x0000004000af7802 */ /* 0x000fe20000000f00 */
[----:B------:R-:W-:Y:S01]  /*20a0*/  IMAD.MOV.U32 R176, RZ, RZ, 0x8 ;  /* 0x00000008ffb07424 */ /* 0x000fe200078e00ff */
[----:B------:R-:W-:Y:S01]  /*20b0*/  MOV R95, RZ ;  /* 0x000000ff005f7202 */ /* 0x000fe20000000f00 */
[----:B------:R-:W-:Y:S01]  /*20c0*/  IMAD.MOV.U32 R174, RZ, RZ, 0x48 ;  /* 0x00000048ffae7424 */ /* 0x000fe200078e00ff */
[----:B------:R-:W-:Y:S01]  /*20d0*/  SHF.R.S32.HI R178, RZ, 0x1f, R177 ;  /* 0x0000001fffb27819 */ /* 0x000fe200000114b1 */
[----:B------:R-:W-:Y:S01]  /*20e0*/  UMOV UR7, UR23 ;  /* 0x0000001700077c82 */ /* 0x000fe20008000000 */
[----:B------:R-:W-:Y:S01]  /*20f0*/  SEL R152, R152, R158, !P0 ;  /* 0x0000009e98987207 */ /* 0x000fe20004000000 */
[----:B------:R-:W-:Y:S01]  /*2100*/  USHF.L.U32 UR42, UR40, 0x3, URZ ;  /* 0x00000003282a7899 */ /* 0x000fe2000800063f */
[----:B------:R-:W-:Y:S01]  /*2110*/  SEL R151, R151, R159, !P0 ;  /* 0x0000009f97977207 */ /* 0x000fe20004000000 */
[----:B------:R-:W-:-:S02]  /*2120*/  USHF.L.U32 UR39, UR40, 0x4, URZ ;  /* 0x0000000428277899 */ /* 0x000fc4000800063f */
[----:B------:R-:W-:Y:S02]  /*2130*/  UIMAD UR38, UR40, 0x18, URZ ;  /* 0x00000018282678a4 */ /* 0x000fe4000f8e023f */
[----:B------:R-:W-:Y:S02]  /*2140*/  USHF.L.U32 UR35, UR40, 0x5, URZ ;  /* 0x0000000528237899 */ /* 0x000fe4000800063f */
[----:B------:R-:W-:Y:S02]  /*2150*/  UIMAD UR34, UR40, 0x28, URZ ;  /* 0x00000028282278a4 */ /* 0x000fe4000f8e023f */
[----:B------:R-:W-:Y:S02]  /*2160*/  UIMAD UR33, UR40, 0x30, URZ ;  /* 0x00000030282178a4 */ /* 0x000fe4000f8e023f */
[----:B------:R-:W-:Y:S02]  /*2170*/  UIMAD UR32, UR40, 0x38, URZ ;  /* 0x00000038282078a4 */ /* 0x000fe4000f8e023f */
[----:B------:R-:W-:-:S02]  /*2180*/  USHF.L.U32 UR31, UR40, 0x6, URZ ;  /* 0x00000006281f7899 */ /* 0x000fc4000800063f */
[----:B------:R-:W-:Y:S02]  /*2190*/  UIMAD UR30, UR40, 0x48, URZ ;  /* 0x00000048281e78a4 */ /* 0x000fe4000f8e023f */
[----:B------:R-:W-:Y:S02]  /*21a0*/  UIMAD UR29, UR40, 0x50, URZ ;  /* 0x00000050281d78a4 */ /* 0x000fe4000f8e023f */
[----:B------:R-:W-:Y:S02]  /*21b0*/  UIMAD UR28, UR40, 0x58, URZ ;  /* 0x00000058281c78a4 */ /* 0x000fe4000f8e023f */
[----:B------:R-:W-:Y:S02]  /*21c0*/  UIMAD UR26, UR40, 0x60, URZ ;  /* 0x00000060281a78a4 */ /* 0x000fe4000f8e023f */
[----:B------:R-:W-:Y:S02]  /*21d0*/  UIMAD UR23, UR40, 0x68, URZ ;  /* 0x00000068281778a4 */ /* 0x000fe4000f8e023f */
[----:B------:R-:W-:-:S02]  /*21e0*/  UIMAD UR4, UR40, 0x70, URZ ;  /* 0x00000070280478a4 */ /* 0x000fc4000f8e023f */
[----:B------:R-:W-:Y:S02]  /*21f0*/  UIMAD UR46, UR40, 0x78, URZ ;  /* 0x00000078282e78a4 */ /* 0x000fe4000f8e023f */
[----:B------:R-:W-:Y:S01]  /*2200*/  UIADD3 UR44, -UR27, 0x80, UR44 ;  /* 0x000000801b2c7890 */ /* 0x000fe2000fffe12c */
[C---:B------:R-:W-:Y:S01]  /*2210*/  SHF.L.U64.HI R178, R177.reuse, 0x2, R178 ;  /* 0x00000002b1b27819 */ /* 0x040fe200000102b2 */
[----:B------:R-:W-:Y:S01]  /*2220*/  IMAD.SHL.U32 R177, R177, 0x4, RZ ;  /* 0x00000004b1b17824 */ /* 0x000fe200078e00ff */
[----:B------:R-:W-:Y:S01]  /*2230*/  LEA R152, R152, UR5, 0x1 ;  /* 0x0000000598987c11 */ /* 0x000fe2000f8e08ff */
[----:B------:R-:W-:Y:S01]  /*2240*/  ULDC UR43, c[0x0][0x270] ;  /* 0x00009c00002b7ab9 */ /* 0x000fe20000000800 */
[----:B------:R-:W-:Y:S01]  /*2250*/  LEA R151, R151, UR5, 0x1 ;  /* 0x0000000597977c11 */ /* 0x000fe2000f8e08ff */
[----:B---3--:R-:W-:-:S06]  /*2260*/  ULDC UR45, c[0x0][0x2ec] ;  /* 0x0000bb00002d7ab9 */ /* 0x008fcc0000000800 */
.L_x_52:
[----:B------:R-:W0:Y:S01]  /*2270*/  LDGDEPBAR ;  /* 0x00000000000079af */ /* 0x000e220000000000 */
[----:B------:R-:W-:Y:S01]  /*2280*/  IMAD.IADD R112, R157, 0x1, R151 ;  /* 0x000000019d707824 */ /* 0x000fe200078e0297 */
[----:B------:R-:W-:Y:S01]  /*2290*/  USHF.L.U32 UR40, UR41, 0x7, URZ ;  /* 0x0000000729287899 */ /* 0x000fe2000800063f */
[----:B-----5:R-:W-:Y:S01]  /*22a0*/  FSETP.NEU.FTZ.AND P1, PT, R185, -INF , PT ;  /* 0xff800000b900780b */ /* 0x020fe20003f3d000 */
[----:B------:R-:W-:Y:S01]  /*22b0*/  FMUL.FTZ R246, R183, 1.4426950216293334961 ;  /* 0x3fb8aa3bb7f67820 */ /* 0x000fe20000410000 */
[----:B------:R-:W-:Y:S01]  /*22c0*/  FMUL.FTZ R252, R182, 1.4426950216293334961 ;  /* 0x3fb8aa3bb6fc7820 */ /* 0x000fe20000410000 */
[----:B------:R-:W-:Y:S02]  /*22d0*/  UISETP.GE.AND UP0, UPT, UR40, UR44, UPT ;  /* 0x0000002c2800728c */ /* 0x000fe4000bf06270 */
[----:B------:R-:W-:Y:S01]  /*22e0*/  IMAD.U32 R248, RZ, RZ, UR40 ;  /* 0x00000028fff87e24 */ /* 0x000fe2000f8e00ff */
[----:B------:R-:W-:Y:S03]  /*22f0*/  UISETP.GT.AND UP3, UPT, UR41, UR6, UPT ;  /* 0x000000062900728c */ /* 0x000fe6000bf64270 */
[----:B------:R-:W-:Y:S01]  /*2300*/  PLOP3.LUT P0, PT, PT, PT, UP0, 0x80, 0x0 ;  /* 0x000000000000781c */ /* 0x000fe20003f0f008 */
[----:B------:R-:W-:Y:S04]  /*2310*/  DEPBAR.LE SB0, 0x0 ;  /* 0x000080000000791a */ /* 0x000fe80000000000 */
[----:B------:R-:W-:Y:S08]  /*2320*/  BAR.SYNC.DEFER_BLOCKING 0x0 ;  /* 0x0000000000007b1d */ /* 0x000ff00000010000 */
[----:B------:R-:W-:Y:S04]  /*2330*/  @!P0 IADD3 R248, R248, UR27, R163 ;  /* 0x0000001bf8f88c10 */ /* 0x000fe8000fffe0a3 */
[C---:B------:R-:W-:Y:S02]  /*2340*/  @!P0 VIADDMNMX R245, R248.reuse, R176, UR27, PT ;  /* 0x0000001bf8f58e46 */ /* 0x040fe4000b8001b0 */
[----:B------:R-:W-:Y:S01]  /*2350*/  @!P0 VIADDMNMX R247, R248, R175, UR27, PT ;  /* 0x0000001bf8f78e46 */ /* 0x000fe2000b8001af */
[----:B------:R-:W-:Y:S08]  /*2360*/  LDSM.16.M88.4 R64, [R151] ;  /* 0x000000009740783b */ /* 0x000ff00000000200 */
[----:B------:R-:W3:Y:S08]  /*2370*/  LDSM.16.M88.4 R16, [R150+0x6000] ;  /* 0x006000009610783b */ /* 0x000ef00000000200 */
[----:B------:R-:W2:Y:S08]  /*2380*/  LDSM.16.M88.4 R60, [R151+0x1000] ;  /* 0x00100000973c783b */ /* 0x000eb00000000200 */
[----:B------:R-:W4:Y:S08]  /*2390*/  LDSM.16.M88.4 R32, [R150+0x6400] ;  /* 0x006400009620783b */ /* 0x000f300000000200 */
[----:B------:R-:W1:Y:S08]  /*23a0*/  LDSM.16.M88.4 R48, [R150+0x6800] ;  /* 0x006800009630783b */ /* 0x000e700000000200 */
[----:B------:R-:W1:Y:S01]  /*23b0*/  LDSM.16.M88.4 R100, [R150+0x6c00] ;  /* 0x006c00009664783b */ /* 0x000e620000000200 */
[-C--:B---3--:R-:W-:Y:S07]  /*23c0*/  HMMA.16816.F32 R4, R64, R16.reuse, RZ ;  /* 0x000000104004723c */ /* 0x088fee00000018ff */
[----:B------:R-:W-:Y:S01]  /*23d0*/  LDSM.16.M88.4 R104, [R112] ;  /* 0x000000007068783b */ /* 0x000fe20000000200 */
[C---:B--2---:R-:W-:Y:S07]  /*23e0*/  HMMA.16816.F32 R8, R60.reuse, R16, RZ ;  /* 0x000000103c08723c */ /* 0x044fee00000018ff */
[----:B------:R-:W2:Y:S01]  /*23f0*/  LDSM.16.M88.4 R108, [R149+0x6000] ;  /* 0x00600000956c783b */ /* 0x000ea20000000200 */
[-C--:B------:R-:W-:Y:S07]  /*2400*/  HMMA.16816.F32 R12, R60, R18.reuse, RZ ;  /* 0x000000123c0c723c */ /* 0x080fee00000018ff */
[----:B------:R-:W3:Y:S01]  /*2410*/  LDSM.16.M88.4 R112, [R112+0x1000] ;  /* 0x001000007070783b */ /* 0x000ee20000000200 */
[C---:B------:R-:W-:Y:S06]  /*2420*/  HMMA.16816.F32 R16, R64.reuse, R18, RZ ;  /* 0x000000124010723c */ /* 0x040fec00000018ff */
[-C--:B----4-:R-:W-:Y:S06]  /*2430*/  HMMA.16816.F32 R20, R64, R32.reuse, RZ ;  /* 0x000000204014723c */ /* 0x090fec00000018ff */
[C---:B------:R-:W-:Y:S06]  /*2440*/  HMMA.16816.F32 R24, R60.reuse, R32, RZ ;  /* 0x000000203c18723c */ /* 0x040fec00000018ff */
[-C--:B------:R-:W-:Y:S06]  /*2450*/  HMMA.16816.F32 R28, R60, R34.reuse, RZ ;  /* 0x000000223c1c723c */ /* 0x080fec00000018ff */
[C---:B------:R-:W-:Y:S06]  /*2460*/  HMMA.16816.F32 R32, R64.reuse, R34, RZ ;  /* 0x000000224020723c */ /* 0x040fec00000018ff */
[-C--:B-1----:R-:W-:Y:S06]  /*2470*/  HMMA.16816.F32 R36, R64, R48.reuse, RZ ;  /* 0x000000304024723c */ /* 0x082fec00000018ff */
[C---:B------:R-:W-:Y:S06]  /*2480*/  HMMA.16816.F32 R40, R60.reuse, R48, RZ ;  /* 0x000000303c28723c */ /* 0x040fec00000018ff */
[-C--:B------:R-:W-:Y:S06]  /*2490*/  HMMA.16816.F32 R44, R60, R50.reuse, RZ ;  /* 0x000000323c2c723c */ /* 0x080fec00000018ff */
[C---:B------:R-:W-:Y:S06]  /*24a0*/  HMMA.16816.F32 R48, R64.reuse, R50, RZ ;  /* 0x000000324030723c */ /* 0x040fec00000018ff */
[-C--:B------:R-:W-:Y:S06]  /*24b0*/  HMMA.16816.F32 R52, R64, R100.reuse, RZ ;  /* 0x000000644034723c */ /* 0x080fec00000018ff */
[C---:B------:R-:W-:Y:S06]  /*24c0*/  HMMA.16816.F32 R56, R60.reuse, R100, RZ ;  /* 0x000000643c38723c */ /* 0x040fec00000018ff */
[-C--:B------:R-:W-:Y:S01]  /*24d0*/  HMMA.16816.F32 R60, R60, R102.reuse, RZ ;  /* 0x000000663c3c723c */ /* 0x080fe200000018ff */
[----:B------:R-:W-:Y:S01]  /*24e0*/  FMUL.FTZ R100, R185, 1.4426950216293334961 ;  /* 0x3fb8aa3bb9647820 */ /* 0x000fe20000410000 */
[----:B------:R-:W-:Y:S04]  /*24f0*/  FMUL.FTZ R101, R184, 1.4426950216293334961 ;  /* 0x3fb8aa3bb8657820 */ /* 0x000fe80000410000 */
[----:B------:R-:W-:Y:S02]  /*2500*/  HMMA.16816.F32 R64, R64, R102, RZ ;  /* 0x000000664040723c */ /* 0x000fe400000018ff */
[----:B------:R-:W-:Y:S02]  /*2510*/  FSEL R100, R100, RZ, P1 ;  /* 0x000000ff64647208 */ /* 0x000fe40000800000 */
[----:B------:R-:W-:Y:S02]  /*2520*/  FSETP.NEU.FTZ.AND P1, PT, R184, -INF , PT ;  /* 0xff800000b800780b */ /* 0x000fe40003f3d000 */
[-C--:B--2---:R-:W-:Y:S01]  /*2530*/  HMMA.16816.F32 R4, R104, R108.reuse, R4 ;  /* 0x0000006c6804723c */ /* 0x084fe20000001804 */
[----:B------:R-:W-:Y:S04]  /*2540*/  IMAD.U32 R103, RZ, RZ, UR14 ;  /* 0x0000000eff677e24 */ /* 0x000fe8000f8e00ff */
[----:B------:R-:W-:Y:S01]  /*2550*/  @!P0 IMAD R103, R103, 0x80, R160 ;  /* 0x0000008067678824 */ /* 0x000fe200078e02a0 */
[C---:B------:R-:W-:Y:S01]  /*2560*/  @!P0 VIMNMX R102, R248.reuse, UR27, PT ;  /* 0x0000001bf8668c48 */ /* 0x040fe2000bfe0100 */
[C---:B---3--:R-:W-:Y:S04]  /*2570*/  HMMA.16816.F32 R8, R112.reuse, R108, R8 ;  /* 0x0000006c7008723c */ /* 0x048fe80000001808 */
[C---:B------:R-:W-:Y:S01]  /*2580*/  @!P0 ISETP.GE.AND P2, PT, R103.reuse, R102, PT ;  /* 0x000000666700820c */ /* 0x040fe20003f46270 */
[----:B------:R-:W-:Y:S01]  /*2590*/  @!P0 VIADD R197, R103, 0x1 ;  /* 0x0000000167c58836 */ /* 0x000fe20000000000 */
[----:B------:R-:W-:Y:S01]  /*25a0*/  FSEL R101, R101, RZ, P1 ;  /* 0x000000ff65657208 */ /* 0x000fe20000800000 */
[-C--:B------:R-:W-:Y:S03]  /*25b0*/  HMMA.16816.F32 R12, R112, R110.reuse, R12 ;  /* 0x0000006e700c723c */ /* 0x080fe6000000180c */
[CC--:B------:R-:W-:Y:S02]  /*25c0*/  @!P0 ISETP.GE.AND P1, PT, R197.reuse, R245.reuse, PT ;  /* 0x000000f5c500820c */ /* 0x0c0fe40003f26270 */
[----:B------:R-:W-:Y:S01]  /*25d0*/  @!P0 VIADDMNMX R248, R248, R174, UR27, PT ;  /* 0x0000001bf8f88e46 */ /* 0x000fe2000b8001ae */
[C---:B------:R-:W-:Y:S05]  /*25e0*/  HMMA.16816.F32 R16, R104.reuse, R110, R16 ;  /* 0x0000006e6810723c */ /* 0x040fea0000001810 */
[----:B------:R-:W-:Y:S02]  /*25f0*/  @!P0 FSEL R4, R4, -INF , !P2 ;  /* 0xff80000004048808 */ /* 0x000fe40005000000 */
[----:B------:R-:W-:Y:S04]  /*2600*/  @!P0 ISETP.GE.AND P2, PT, R197, R102, PT ;  /* 0x00000066c500820c */ /* 0x000fe80003f46270 */
[----:B------:R-:W-:Y:S01]  /*2610*/  @!P0 FSEL R5, R5, -INF , !P2 ;  /* 0xff80000005058808 */ /* 0x000fe20005000000 */
[--C-:B------:R-:W-:Y:S01]  /*2620*/  FFMA.FTZ R108, R4, UR45, -R100.reuse ;  /* 0x0000002d046c7c23 */ /* 0x100fe20008010864 */
[----:B------:R-:W-:Y:S02]  /*2630*/  @!P0 ISETP.GE.AND P2, PT, R103, R245, PT ;  /* 0x000000f56700820c */ /* 0x000fe40003f46270 */
[----:B------:R-:W-:Y:S01]  /*2640*/  @!P0 FSEL R7, R7, -INF , !P1 ;  /* 0xff80000007078808 */ /* 0x000fe20004800000 */
[----:B------:R-:W-:Y:S01]  /*2650*/  FFMA.FTZ R109, R5, UR45, -R100 ;  /* 0x0000002d056d7c23 */ /* 0x000fe20008010864 */
[----:B------:R-:W-:Y:S01]  /*2660*/  @!P0 FSEL R6, R6, -INF , !P2 ;  /* 0xff80000006068808 */ /* 0x000fe20005000000 */
[----:B------:R-:W-:Y:S01]  /*2670*/  MUFU.EX2 R108, R108 ;  /* 0x0000006c006c7308 */ /* 0x000fe20000000800 */
[----:B------:R-:W-:Y:S01]  /*2680*/  FSETP.NEU.FTZ.AND P1, PT, R183, -INF , PT ;  /* 0xff800000b700780b */ /* 0x000fe20003f3d000 */
[--C-:B------:R-:W-:Y:S01]  /*2690*/  FFMA.FTZ R194, R7, UR45, -R101.reuse ;  /* 0x0000002d07c27c23 */ /* 0x100fe20008010865 */
[-C--:B------:R-:W-:Y:S01]  /*26a0*/  @!P0 ISETP.GE.AND P2, PT, R103, R247.reuse, PT ;  /* 0x000000f76700820c */ /* 0x080fe20003f46270 */
[--C-:B------:R-:W-:Y:S01]  /*26b0*/  FFMA.FTZ R187, R6, UR45, -R101.reuse ;  /* 0x0000002d06bb7c23 */ /* 0x100fe20008010865 */
[----:B------:R-:W-:Y:S01]  /*26c0*/  FSEL R246, R246, RZ, P1 ;  /* 0x000000fff6f67208 */ /* 0x000fe20000800000 */
[----:B------:R-:W1:Y:S01]  /*26d0*/  LDSM.16.M88.4 R4, [R149+0x6400] ;  /* 0x006400009504783b */ /* 0x000e620000000200 */
[-C--:B------:R-:W-:Y:S03]  /*26e0*/  @!P0 ISETP.GE.AND P1, PT, R197, R247.reuse, PT ;  /* 0x000000f7c500820c */ /* 0x080fe60003f26270 */
[----:B------:R-:W-:Y:S01]  /*26f0*/  MUFU.EX2 R109, R109 ;  /* 0x0000006d006d7308 */ /* 0x000fe20000000800 */
[----:B------:R-:W-:Y:S02]  /*2700*/  @!P0 FSEL R8, R8, -INF , !P2 ;  /* 0xff80000008088808 */ /* 0x000fe40005000000 */
[----:B------:R-:W-:Y:S02]  /*2710*/  @!P0 FSEL R9, R9, -INF , !P1 ;  /* 0xff80000009098808 */ /* 0x000fe40004800000 */
[----:B------:R-:W-:Y:S01]  /*2720*/  FSETP.NEU.FTZ.AND P1, PT, R182, -INF , PT ;  /* 0xff800000b600780b */ /* 0x000fe20003f3d000 */
[--C-:B------:R-:W-:Y:S01]  /*2730*/  FFMA.FTZ R195, R8, UR45, -R246.reuse ;  /* 0x0000002d08c37c23 */ /* 0x100fe200080108f6 */
[----:B------:R-:W-:Y:S03]  /*2740*/  @!P0 VIADD R8, R103, 0x9 ;  /* 0x0000000967088836 */ /* 0x000fe60000000000 */
[----:B------:R-:W-:Y:S01]  /*2750*/  MUFU.EX2 R187, R187 ;  /* 0x000000bb00bb7308 */ /* 0x000fe20000000800 */
[----:B------:R-:W-:Y:S01]  /*2760*/  FFMA.FTZ R196, R9, UR45, -R246 ;  /* 0x0000002d09c47c23 */ /* 0x000fe200080108f6 */
[----:B------:R-:W-:Y:S01]  /*2770*/  FSEL R252, R252, RZ, P1 ;  /* 0x000000fffcfc7208 */ /* 0x000fe20000800000 */
[----:B------:R-:W-:Y:S01]  /*2780*/  @!P0 VIADD R9, R103, 0x8 ;  /* 0x0000000867098836 */ /* 0x000fe20000000000 */
[-C--:B------:R-:W-:Y:S02]  /*2790*/  @!P0 ISETP.GE.AND P1, PT, R197, R248.reuse, PT ;  /* 0x000000f8c500820c */ /* 0x080fe40003f26270 */
[-C--:B------:R-:W-:Y:S04]  /*27a0*/  @!P0 ISETP.GE.AND P2, PT, R103, R248.reuse, PT ;  /* 0x000000f86700820c */ /* 0x080fe80003f46270 */
[----:B------:R-:W2:Y:S01]  /*27b0*/  MUFU.EX2 R194, R194 ;  /* 0x000000c200c27308 */ /* 0x000ea20000000800 */
[----:B------:R-:W-:Y:S02]  /*27c0*/  @!P0 FSEL R11, R11, -INF , !P1 ;  /* 0xff8000000b0b8808 */ /* 0x000fe40004800000 */
[-C--:B------:R-:W-:Y:S02]  /*27d0*/  @!P0 ISETP.GE.AND P1, PT, R9, R247.reuse, PT ;  /* 0x000000f70900820c */ /* 0x080fe40003f26270 */
[----:B------:R-:W-:Y:S01]  /*27e0*/  @!P0 FSEL R10, R10, -INF , !P2 ;  /* 0xff8000000a0a8808 */ /* 0x000fe20005000000 */
[--C-:B------:R-:W-:Y:S01]  /*27f0*/  FFMA.FTZ R198, R11, UR45, -R252.reuse ;  /* 0x0000002d0bc67c23 */ /* 0x100fe200080108fc */
[----:B------:R-:W-:Y:S03]  /*2800*/  @!P0 FSEL R12, R12, -INF , !P1 ;  /* 0xff8000000c0c8808 */ /* 0x000fe60004800000 */
[----:B------:R-:W-:Y:S01]  /*2810*/  MUFU.EX2 R195, R195 ;  /* 0x000000c300c37308 */ /* 0x000fe20000000800 */
[----:B------:R-:W-:Y:S01]  /*2820*/  @!P0 ISETP.GE.AND P1, PT, R8, R247, PT ;  /* 0x000000f70800820c */ /* 0x000fe20003f26270 */
[----:B------:R-:W-:Y:S01]  /*2830*/  FFMA.FTZ R197, R10, UR45, -R252 ;  /* 0x0000002d0ac57c23 */ /* 0x000fe200080108fc */
[--C-:B------:R-:W-:Y:S02]  /*2840*/  FFMA.FTZ R110, R12, UR45, -R246.reuse ;  /* 0x0000002d0c6e7c23 */ /* 0x100fe400080108f6 */
[----:B------:R-:W-:Y:S02]  /*2850*/  @!P0 FSEL R13, R13, -INF , !P1 ;  /* 0xff8000000d0d8808 */ /* 0x000fe40004800000 */
[-C--:B------:R-:W-:Y:S03]  /*2860*/  @!P0 ISETP.GE.AND P1, PT, R9, R248.reuse, PT ;  /* 0x000000f80900820c */ /* 0x080fe60003f26270 */
[----:B------:R-:W-:Y:S01]  /*2870*/  MUFU.EX2 R196, R196 ;  /* 0x000000c400c47308 */ /* 0x000fe20000000800 */
[----:B------:R-:W-:Y:S01]  /*2880*/  FFMA.FTZ R111, R13, UR45, -R246 ;  /* 0x0000002d0d6f7c23 */ /* 0x000fe200080108f6 */
[----:B------:R-:W-:Y:S02]  /*2890*/  @!P0 FSEL R14, R14, -INF , !P1 ;  /* 0xff8000000e0e8808 */ /* 0x000fe40004800000 */
[----:B------:R-:W-:Y:S01]  /*28a0*/  @!P0 ISETP.GE.AND P1, PT, R8, R248, PT ;  /* 0x000000f80800820c */ /* 0x000fe20003f26270 */
[-C--:B-1----:R-:W-:Y:S05]  /*28b0*/  HMMA.16816.F32 R20, R104, R4.reuse, R20 ;  /* 0x000000046814723c */ /* 0x082fea0000001814 */
[----:B------:R-:W-:Y:S01]  /*28c0*/  MUFU.EX2 R197, R197 ;  /* 0x000000c500c57308 */ /* 0x000fe20000000800 */
[----:B------:R-:W-:Y:S01]  /*28d0*/  @!P0 FSEL R15, R15, -INF , !P1 ;  /* 0xff8000000f0f8808 */ /* 0x000fe20004800000 */
[----:B------:R-:W-:Y:S01]  /*28e0*/  FFMA.FTZ R199, R14, UR45, -R252 ;  /* 0x0000002d0ec77c23 */ /* 0x000fe200080108fc */
[-C--:B------:R-:W-:Y:S01]  /*28f0*/  @!P0 ISETP.GE.AND P1, PT, R9, R102.reuse, PT ;  /* 0x000000660900820c */ /* 0x080fe20003f26270 */
[C---:B------:R-:W-:Y:S06]  /*2900*/  HMMA.16816.F32 R24, R112.reuse, R4, R24 ;  /* 0x000000047018723c */ /* 0x040fec0000001818 */
[----:B------:R-:W-:Y:S01]  /*2910*/  MUFU.EX2 R198, R198 ;  /* 0x000000c600c67308 */ /* 0x000fe20000000800 */
[----:B------:R-:W-:Y:S01]  /*2920*/  @!P0 FSEL R16, R16, -INF , !P1 ;  /* 0xff80000010108808 */ /* 0x000fe20004800000 */
[-C--:B------:R-:W-:Y:S03]  /*2930*/  HMMA.16816.F32 R28, R112, R6.reuse, R28 ;  /* 0x00000006701c723c */ /* 0x080fe6000000181c */
[-C--:B------:R-:W-:Y:S01]  /*2940*/  @!P0 ISETP.GE.AND P1, PT, R8, R102.reuse, PT ;  /* 0x000000660800820c */ /* 0x080fe20003f26270 */
[----:B------:R-:W-:Y:S04]  /*2950*/  @!P0 VIADD R5, R103, 0x18 ;  /* 0x0000001867058836 */ /* 0x000fe80000000000 */
[----:B------:R-:W-:Y:S03]  /*2960*/  MUFU.EX2 R110, R110 ;  /* 0x0000006e006e7308 */ /* 0x000fe60000000800 */
[----:B------:R-:W-:Y:S01]  /*2970*/  @!P0 FSEL R17, R17, -INF , !P1 ;  /* 0xff80000011118808 */ /* 0x000fe20004800000 */
[C---:B------:R-:W-:Y:S04]  /*2980*/  HMMA.16816.F32 R32, R104.reuse, R6, R32 ;  /* 0x000000066820723c */ /* 0x040fe80000001820 */
[-C--:B------:R-:W-:Y:S01]  /*2990*/  @!P0 ISETP.GE.AND P1, PT, R9, R245.reuse, PT ;  /* 0x000000f50900820c */ /* 0x080fe20003f26270 */
[C---:B------:R-:W-:Y:S01]  /*29a0*/  @!P0 VIADD R9, R103.reuse, 0x10 ;  /* 0x0000001067098836 */ /* 0x040fe20000000000 */
[----:B------:R-:W-:Y:S01]  /*29b0*/  MUFU.EX2 R111, R111 ;  /* 0x0000006f006f7308 */ /* 0x000fe20000000800 */
[C---:B------:R-:W-:Y:S01]  /*29c0*/  @!P0 VIADD R4, R103.reuse, 0x19 ;  /* 0x0000001967048836 */ /* 0x040fe20000000000 */
[----:B------:R-:W-:Y:S02]  /*29d0*/  @!P0 FSEL R18, R18, -INF , !P1 ;  /* 0xff80000012128808 */ /* 0x000fe40004800000 */
[-C--:B------:R-:W-:Y:S01]  /*29e0*/  @!P0 ISETP.GE.AND P1, PT, R8, R245.reuse, PT ;  /* 0x000000f50800820c */ /* 0x080fe20003f26270 */
[----:B------:R-:W-:Y:S02]  /*29f0*/  @!P0 VIADD R8, R103, 0x11 ;  /* 0x0000001167088836 */ /* 0x000fe40000000000 */
[--C-:B------:R-:W-:Y:S01]  /*2a00*/  FFMA.FTZ R201, R16, UR45, -R100.reuse ;  /* 0x0000002d10c97c23 */ /* 0x100fe20008010864 */
[----:B------:R-:W-:Y:S02]  /*2a10*/  FFMA.FTZ R202, R17, UR45, -R100 ;  /* 0x0000002d11ca7c23 */ /* 0x000fe40008010864 */
[----:B------:R-:W-:Y:S01]  /*2a20*/  MUFU.EX2 R199, R199 ;  /* 0x000000c700c77308 */ /* 0x000fe20000000800 */
[----:B------:R-:W-:Y:S01]  /*2a30*/  @!P0 FSEL R19, R19, -INF , !P1 ;  /* 0xff80000013138808 */ /* 0x000fe20004800000 */
[--C-:B------:R-:W-:Y:S01]  /*2a40*/  FFMA.FTZ R203, R18, UR45, -R101.reuse ;  /* 0x0000002d12cb7c23 */ /* 0x100fe20008010865 */
[-C--:B------:R-:W-:Y:S01]  /*2a50*/  @!P0 ISETP.GE.AND P1, PT, R9, R102.reuse, PT ;  /* 0x000000660900820c */ /* 0x080fe20003f26270 */
[----:B------:R-:W-:Y:S02]  /*2a60*/  FFMA.FTZ R200, R15, UR45, -R252 ;  /* 0x0000002d0fc87c23 */ /* 0x000fe400080108fc */
        /* <DEDUP_REMOVED lines=8> */
[----:B------:R-:W-:Y:S01]  /*2af0*/  FFMA.FTZ R206, R21, UR45, -R100 ;  /* 0x0000002d15ce7c23 */ /* 0x000fe20008010864 */
[----:B------:R-:W-:Y:S02]  /*2b00*/  @!P0 FSEL R22, R22, -INF , !P1 ;  /* 0xff80000016168808 */ /* 0x000fe40004800000 */
[----:B------:R-:W-:Y:S06]  /*2b10*/  @!P0 ISETP.GE.AND P1, PT, R8, R245, PT ;  /* 0x000000f50800820c */ /* 0x000fec0003f26270 */
[----:B------:R-:W-:Y:S01]  /*2b20*/  MUFU.EX2 R203, R203 ;  /* 0x000000cb00cb7308 */ /* 0x000fe20000000800 */
[----:B------:R-:W-:Y:S01]  /*2b30*/  @!P0 FSEL R23, R23, -INF , !P1 ;  /* 0xff80000017178808 */ /* 0x000fe20004800000 */
[--C-:B------:R-:W-:Y:S01]  /*2b40*/  FFMA.FTZ R207, R22, UR45, -R101.reuse ;  /* 0x0000002d16cf7c23 */ /* 0x100fe20008010865 */
[-C--:B------:R-:W-:Y:S03]  /*2b50*/  @!P0 ISETP.GE.AND P1, PT, R9, R247.reuse, PT ;  /* 0x000000f70900820c */ /* 0x080fe60003f26270 */
[--C-:B------:R-:W-:Y:S01]  /*2b60*/  FFMA.FTZ R208, R23, UR45, -R101.reuse ;  /* 0x0000002d17d07c23 */ /* 0x100fe20008010865 */
[----:B------:R-:W-:Y:S03]  /*2b70*/  @!P0 FSEL R24, R24, -INF , !P1 ;  /* 0xff80000018188808 */ /* 0x000fe60004800000 */
[----:B------:R-:W1:Y:S01]  /*2b80*/  MUFU.EX2 R204, R204 ;  /* 0x000000cc00cc7308 */ /* 0x000e620000000800 */
[-C--:B------:R-:W-:Y:S01]  /*2b90*/  @!P0 ISETP.GE.AND P1, PT, R8, R247.reuse, PT ;  /* 0x000000f70800820c */ /* 0x080fe20003f26270 */
[--C-:B------:R-:W-:Y:S03]  /*2ba0*/  FFMA.FTZ R209, R24, UR45, -R246.reuse ;  /* 0x0000002d18d17c23 */ /* 0x100fe600080108f6 */
[----:B------:R-:W-:Y:S02]  /*2bb0*/  @!P0 FSEL R25, R25, -INF , !P1 ;  /* 0xff80000019198808 */ /* 0x000fe40004800000 */
[-C--:B------:R-:W-:Y:S03]  /*2bc0*/  @!P0 ISETP.GE.AND P1, PT, R9, R248.reuse, PT ;  /* 0x000000f80900820c */ /* 0x080fe60003f26270 */
[----:B------:R-:W-:Y:S01]  /*2bd0*/  MUFU.EX2 R200, R200 ;  /* 0x000000c800c87308 */ /* 0x000fe20000000800 */
[----:B------:R-:W-:Y:S01]  /*2be0*/  FFMA.FTZ R210, R25, UR45, -R246 ;  /* 0x0000002d19d27c23 */ /* 0x000fe200080108f6 */
[----:B------:R-:W-:Y:S02]  /*2bf0*/  @!P0 FSEL R26, R26, -INF , !P1 ;  /* 0xff8000001a1a8808 */ /* 0x000fe40004800000 */
[-C--:B------:R-:W-:Y:S02]  /*2c00*/  @!P0 ISETP.GE.AND P1, PT, R8, R248.reuse, PT ;  /* 0x000000f80800820c */ /* 0x080fe40003f26270 */
[----:B------:R-:W3:Y:S04]  /*2c10*/  LDSM.16.M88.4 R8, [R149+0x6800] ;  /* 0x006800009508783b */ /* 0x000ee80000000200 */
[----:B------:R-:W-:Y:S01]  /*2c20*/  MUFU.EX2 R205, R205 ;  /* 0x000000cd00cd7308 */ /* 0x000fe20000000800 */
[----:B------:R-:W-:Y:S01]  /*2c30*/  @!P0 FSEL R27, R27, -INF , !P1 ;  /* 0xff8000001b1b8808 */ /* 0x000fe20004800000 */
[--C-:B------:R-:W-:Y:S01]  /*2c40*/  FFMA.FTZ R211, R26, UR45, -R252.reuse ;  /* 0x0000002d1ad37c23 */ /* 0x100fe200080108fc */
[-C--:B------:R-:W-:Y:S03]  /*2c50*/  @!P0 ISETP.GE.AND P1, PT, R5, R247.reuse, PT ;  /* 0x000000f70500820c */ /* 0x080fe60003f26270 */
[----:B------:R-:W-:Y:S01]  /*2c60*/  FFMA.FTZ R212, R27, UR45, -R252 ;  /* 0x0000002d1bd47c23 */ /* 0x000fe200080108fc */
        /* <DEDUP_REMOVED lines=19> */
[----:B------:R-:W-:Y:S01]  /*2da0*/  @!P0 FSEL R33, R33, -INF , !P1 ;  /* 0xff80000021218808 */ /* 0x000fe20004800000 */
[-C--:B---3--:R-:W-:Y:S04]  /*2db0*/  HMMA.16816.F32 R36, R104, R8.reuse, R36 ;  /* 0x000000086824723c */ /* 0x088fe80000001824 */
[----:B------:R-:W-:Y:S01]  /*2dc0*/  MUFU.EX2 R212, R212 ;  /* 0x000000d400d47308 */ /* 0x000fe20000000800 */
[-C--:B------:R-:W-:Y:S01]  /*2dd0*/  @!P0 ISETP.GE.AND P1, PT, R5, R245.reuse, PT ;  /* 0x000000f50500820c */ /* 0x080fe20003f26270 */
[----:B------:R-:W-:Y:S02]  /*2de0*/  @!P0 VIADD R5, R103, 0x20 ;  /* 0x0000002067058836 */ /* 0x000fe40000000000 */
[--C-:B------:R-:W-:Y:S01]  /*2df0*/  FFMA.FTZ R218, R33, UR45, -R100.reuse ;  /* 0x0000002d21da7c23 */ /* 0x100fe20008010864 */
[C---:B------:R-:W-:Y:S05]  /*2e00*/  HMMA.16816.F32 R40, R112.reuse, R8, R40 ;  /* 0x000000087028723c */ /* 0x040fea0000001828 */
[----:B------:R-:W-:Y:S01]  /*2e10*/  MUFU.EX2 R217, R217 ;  /* 0x000000d900d97308 */ /* 0x000fe20000000800 */
[----:B------:R-:W-:Y:S02]  /*2e20*/  @!P0 ISETP.GE.AND P2, PT, R5, R248, PT ;  /* 0x000000f80500820c */ /* 0x000fe40003f46270 */
[----:B------:R-:W-:Y:S01]  /*2e30*/  @!P0 FSEL R34, R34, -INF , !P1 ;  /* 0xff80000022228808 */ /* 0x000fe20004800000 */
[-C--:B------:R-:W-:Y:S03]  /*2e40*/  HMMA.16816.F32 R44, R112, R10.reuse, R44 ;  /* 0x0000000a702c723c */ /* 0x080fe6000000182c */
[-C--:B------:R-:W-:Y:S03]  /*2e50*/  @!P0 ISETP.GE.AND P1, PT, R4, R245.reuse, PT ;  /* 0x000000f50400820c */ /* 0x080fe60003f26270 */
[----:B------:R-:W3:Y:S01]  /*2e60*/  MUFU.EX2 R218, R218 ;  /* 0x000000da00da7308 */ /* 0x000ee20000000800 */
[----:B------:R-:W-:Y:S01]  /*2e70*/  @!P0 VIADD R4, R103, 0x21 ;  /* 0x0000002167048836 */ /* 0x000fe20000000000 */
[C---:B------:R-:W-:Y:S04]  /*2e80*/  HMMA.16816.F32 R48, R104.reuse, R10, R48 ;  /* 0x0000000a6830723c */ /* 0x040fe80000001830 */
[----:B------:R-:W-:Y:S04]  /*2e90*/  @!P0 FSEL R35, R35, -INF , !P1 ;  /* 0xff80000023238808 */ /* 0x000fe80004800000 */
[----:B------:R-:W-:Y:S01]  /*2ea0*/  MUFU.EX2 R209, R209 ;  /* 0x000000d100d17308 */ /* 0x000fe20000000800 */
[-C--:B------:R-:W-:Y:S02]  /*2eb0*/  @!P0 ISETP.GE.AND P1, PT, R5, R102.reuse, PT ;  /* 0x000000660500820c */ /* 0x080fe40003f26270 */
[--C-:B------:R-:W-:Y:S02]  /*2ec0*/  FFMA.FTZ R219, R34, UR45, -R101.reuse ;  /* 0x0000002d22db7c23 */ /* 0x100fe40008010865 */
[----:B------:R-:W-:Y:S01]  /*2ed0*/  @!P0 FSEL R36, R36, -INF , !P1 ;  /* 0xff80000024248808 */ /* 0x000fe20004800000 */
[--C-:B------:R-:W-:Y:S01]  /*2ee0*/  FFMA.FTZ R220, R35, UR45, -R101.reuse ;  /* 0x0000002d23dc7c23 */ /* 0x100fe20008010865 */
[----:B------:R-:W-:Y:S03]  /*2ef0*/  @!P0 ISETP.GE.AND P1, PT, R4, R102, PT ;  /* 0x000000660400820c */ /* 0x000fe60003f26270 */
[----:B------:R-:W-:Y:S01]  /*2f00*/  MUFU.EX2 R219, R219 ;  /* 0x000000db00db7308 */ /* 0x000fe20000000800 */
[----:B------:R-:W-:Y:S01]  /*2f10*/  @!P0 FSEL R42, R42, -INF , !P2 ;  /* 0xff8000002a2a8808 */ /* 0x000fe20005000000 */
[----:B------:R-:W-:Y:S01]  /*2f20*/  @!P0 VIADD R9, R103, 0x28 ;  /* 0x0000002867098836 */ /* 0x000fe20000000000 */
[----:B------:R-:W-:Y:S01]  /*2f30*/  @!P0 FSEL R37, R37, -INF , !P1 ;  /* 0xff80000025258808 */ /* 0x000fe20004800000 */
[----:B------:R-:W-:Y:S01]  /*2f40*/  @!P0 VIADD R8, R103, 0x29 ;  /* 0x0000002967088836 */ /* 0x000fe20000000000 */
[-C--:B------:R-:W-:Y:S01]  /*2f50*/  @!P0 ISETP.GE.AND P1, PT, R5, R245.reuse, PT ;  /* 0x000000f50500820c */ /* 0x080fe20003f26270 */
[----:B------:R-:W-:Y:S01]  /*2f60*/  FFMA.FTZ R221, R36, UR45, -R100 ;  /* 0x0000002d24dd7c23 */ /* 0x000fe20008010864 */
[----:B------:R-:W-:Y:S03]  /*2f70*/  FFMA.FTZ R228, R42, UR45, -R252 ;  /* 0x0000002d2ae47c23 */ /* 0x000fe600080108fc */
[----:B------:R-:W-:Y:S01]  /*2f80*/  MUFU.EX2 R220, R220 ;  /* 0x000000dc00dc7308 */ /* 0x000fe20000000800 */
[----:B------:R-:W-:Y:S01]  /*2f90*/  @!P0 FSEL R38, R38, -INF , !P1 ;  /* 0xff80000026268808 */ /* 0x000fe20004800000 */
[----:B------:R-:W-:Y:S01]  /*2fa0*/  FFMA.FTZ R222, R37, UR45, -R100 ;  /* 0x0000002d25de7c23 */ /* 0x000fe20008010864 */
[----:B------:R-:W-:Y:S03]  /*2fb0*/  @!P0 ISETP.GE.AND P1, PT, R4, R245, PT ;  /* 0x000000f50400820c */ /* 0x000fe60003f26270 */
[--C-:B------:R-:W-:Y:S01]  /*2fc0*/  FFMA.FTZ R223, R38, UR45, -R101.reuse ;  /* 0x0000002d26df7c23 */ /* 0x100fe20008010865 */
[----:B------:R-:W-:Y:S03]  /*2fd0*/  @!P0 FSEL R39, R39, -INF , !P1 ;  /* 0xff80000027278808 */ /* 0x000fe60004800000 */
[----:B------:R-:W-:Y:S01]  /*2fe0*/  MUFU.EX2 R210, R210 ;  /* 0x000000d200d27308 */ /* 0x000fe20000000800 */
[-C--:B------:R-:W-:Y:S01]  /*2ff0*/  @!P0 ISETP.GE.AND P1, PT, R5, R247.reuse, PT ;  /* 0x000000f70500820c */ /* 0x080fe20003f26270 */
[--C-:B------:R-:W-:Y:S03]  /*3000*/  FFMA.FTZ R224, R39, UR45, -R101.reuse ;  /* 0x0000002d27e07c23 */ /* 0x100fe60008010865 */
[----:B------:R-:W-:Y:S02]  /*3010*/  @!P0 FSEL R40, R40, -INF , !P1 ;  /* 0xff80000028288808 */ /* 0x000fe40004800000 */
[-C--:B------:R-:W-:Y:S03]  /*3020*/  @!P0 ISETP.GE.AND P1, PT, R4, R247.reuse, PT ;  /* 0x000000f70400820c */ /* 0x080fe60003f26270 */
[----:B------:R-:W-:Y:S01]  /*3030*/  MUFU.EX2 R213, R213 ;  /* 0x000000d500d57308 */ /* 0x000fe20000000800 */
[--C-:B------:R-:W-:Y:S01]  /*3040*/  FFMA.FTZ R225, R40, UR45, -R246.reuse ;  /* 0x0000002d28e17c23 */ /* 0x100fe200080108f6 */
[----:B------:R-:W-:Y:S02]  /*3050*/  @!P0 FSEL R41, R41, -INF , !P1 ;  /* 0xff80000029298808 */ /* 0x000fe40004800000 */
[----:B------:R-:W-:Y:S06]  /*3060*/  IADD3 R12, P1, R180, UR22, RZ ;  /* 0x00000016b40c7c10 */ /* 0x000fec000ff3e0ff */
[----:B------:R-:W-:Y:S01]  /*3070*/  MUFU.EX2 R214, R214 ;  /* 0x000000d600d67308 */ /* 0x000fe20000000800 */
[----:B------:R-:W-:Y:S01]  /*3080*/  IADD3.X R13, R179, UR7, RZ, P1, !PT ;  /* 0x00000007b30d7c10 */ /* 0x000fe20008ffe4ff */
[----:B------:R-:W-:Y:S01]  /*3090*/  FFMA.FTZ R227, R41, UR45, -R246 ;  /* 0x0000002d29e37c23 */ /* 0x000fe200080108f6 */
[-C--:B------:R-:W-:Y:S02]  /*30a0*/  @!P0 ISETP.GE.AND P1, PT, R4, R248.reuse, PT ;  /* 0x000000f80400820c */ /* 0x080fe40003f26270 */
[----:B------:R-:W4:Y:S02]  /*30b0*/  LDSM.16.M88.4 R4, [R149+0x6c00] ;  /* 0x006c00009504783b */ /* 0x000f240000000200 */
[----:B------:R-:W-:Y:S03]  /*30c0*/  @!P0 FSEL R43, R43, -INF , !P1 ;  /* 0xff8000002b2b8808 */ /* 0x000fe60004800000 */
[----:B------:R-:W-:Y:S01]  /*30d0*/  MUFU.EX2 R215, R215 ;  /* 0x000000d700d77308 */ /* 0x000fe20000000800 */
[-C--:B------:R-:W-:Y:S01]  /*30e0*/  @!P0 ISETP.GE.AND P1, PT, R9, R247.reuse, PT ;  /* 0x000000f70900820c */ /* 0x080fe20003f26270 */
[----:B------:R-:W-:Y:S03]  /*30f0*/  FFMA.FTZ R229, R43, UR45, -R252 ;  /* 0x0000002d2be57c23 */ /* 0x000fe600080108fc */
[----:B------:R-:W-:Y:S01]  /*3100*/  @!P0 FSEL R44, R44, -INF , !P1 ;  /* 0xff8000002c2c8808 */ /* 0x000fe20004800000 */
[----:B------:R-:W3:Y:S01]  /*3110*/  LDG.E R226, desc[UR36][R12.64] ;  /* 0x000000240ce27981 */ /* 0x000ee2000c1e1900 */
[----:B------:R-:W-:Y:S03]  /*3120*/  @!P0 ISETP.GE.AND P1, PT, R8, R247, PT ;  /* 0x000000f70800820c */ /* 0x000fe60003f26270 */
[----:B------:R-:W-:Y:S01]  /*3130*/  MUFU.EX2 R216, R216 ;  /* 0x000000d800d87308 */ /* 0x000fe20000000800 */
[----:B------:R-:W3:Y:S01]  /*3140*/  LDG.E R234, desc[UR36][R12.64+0x20] ;  /* 0x000020240cea7981 */ /* 0x000ee2000c1e1900 */
[----:B------:R-:W-:Y:S01]  /*3150*/  @!P0 FSEL R45, R45, -INF , !P1 ;  /* 0xff8000002d2d8808 */ /* 0x000fe20004800000 */
[--C-:B------:R-:W-:Y:S01]  /*3160*/  FFMA.FTZ R230, R44, UR45, -R246.reuse ;  /* 0x0000002d2ce67c23 */ /* 0x100fe200080108f6 */
[-C--:B------:R-:W-:Y:S01]  /*3170*/  @!P0 ISETP.GE.AND P1, PT, R9, R248.reuse, PT ;  /* 0x000000f80900820c */ /* 0x080fe20003f26270 */
[----:B------:R-:W5:Y:S05]  /*3180*/  LDG.E R237, desc[UR36][R12.64+0x100] ;  /* 0x000100240ced7981 */ /* 0x000f6a000c1e1900 */
[----:B------:R-:W-:Y:S01]  /*3190*/  MUFU.EX2 R221, R221 ;  /* 0x000000dd00dd7308 */ /* 0x000fe20000000800 */
[----:B------:R-:W-:Y:S01]  /*31a0*/  FFMA.FTZ R231, R45, UR45, -R246 ;  /* 0x0000002d2de77c23 */ /* 0x000fe200080108f6 */
[----:B------:R3:W5:Y:S01]  /*31b0*/  LDG.E R236, desc[UR36][R12.64+0x120] ;  /* 0x000120240cec7981 */ /* 0x000762000c1e1900 */
[----:B------:R-:W-:Y:S02]  /*31c0*/  @!P0 FSEL R46, R46, -INF , !P1 ;  /* 0xff8000002e2e8808 */ /* 0x000fe40004800000 */
[----:B------:R-:W-:Y:S05]  /*31d0*/  @!P0 ISETP.GE.AND P1, PT, R8, R248, PT ;  /* 0x000000f80800820c */ /* 0x000fea0003f26270 */
        /* <DEDUP_REMOVED lines=8> */
[--C-:B------:R-:W-:Y:S01]  /*3260*/  FFMA.FTZ R235, R48, UR45, -R100.reuse ;  /* 0x0000002d30eb7c23 */ /* 0x100fe20008010864 */
[-C--:B----4-:R-:W-:Y:S07]  /*3270*/  HMMA.16816.F32 R52, R104, R4.reuse, R52 ;  /* 0x000000046834723c */ /* 0x090fee0000001834 */
[----:B------:R-:W-:Y:S01]  /*3280*/  MUFU.EX2 R224, R224 ;  /* 0x000000e000e07308 */ /* 0x000fe20000000800 */
[----:B------:R-:W-:Y:S01]  /*3290*/  @!P0 FSEL R49, R49, -INF , !P1 ;  /* 0xff80000031318808 */ /* 0x000fe20004800000 */
[C---:B------:R-:W-:Y:S04]  /*32a0*/  HMMA.16816.F32 R56, R112.reuse, R4, R56 ;  /* 0x000000047038723c */ /* 0x040fe80000001838 */
[----:B------:R-:W-:Y:S04]  /*32b0*/  @!P0 ISETP.GE.AND P1, PT, R9, R245, PT ;  /* 0x000000f50900820c */ /* 0x000fe80003f26270 */
[----:B------:R-:W-:Y:S01]  /*32c0*/  MUFU.EX2 R235, R235 ;  /* 0x000000eb00eb7308 */ /* 0x000fe20000000800 */
[-C--:B------:R-:W-:Y:S03]  /*32d0*/  HMMA.16816.F32 R60, R112, R6.reuse, R60 ;  /* 0x00000006703c723c */ /* 0x080fe6000000183c */
[----:B------:R-:W-:Y:S01]  /*32e0*/  @!P0 VIADD R4, R103, 0x38 ;  /* 0x0000003867048836 */ /* 0x000fe20000000000 */
[----:B--2---:R-:W-:Y:S05]  /*32f0*/  F2FP.F16.F32.PACK_AB R5, R194, R187 ;  /* 0x000000bbc205723e */ /* 0x004fea00000000ff */
[----:B------:R-:W-:Y:S01]  /*3300*/  MUFU.EX2 R225, R225 ;  /* 0x000000e100e17308 */ /* 0x000fe20000000800 */
[----:B------:R-:W-:Y:S01]  /*3310*/  HMMA.16816.F32 R64, R104, R6, R64 ;  /* 0x000000066840723c */ /* 0x000fe20000001840 */
[----:B------:R2:W-:Y:S03]  /*3320*/  STS [R164+0x10400], R5 ;  /* 0x01040005a4007388 */ /* 0x0005e60000000800 */
[C---:B------:R-:W-:Y:S01]  /*3330*/  @!P0 ISETP.GE.AND P2, PT, R4.reuse, R247, PT ;  /* 0x000000f70400820c */ /* 0x040fe20003f46270 */
[--C-:B------:R-:W-:Y:S01]  /*3340*/  FFMA.FTZ R238, R49, UR45, -R100.reuse ;  /* 0x0000002d31ee7c23 */ /* 0x100fe20008010864 */
[C---:B------:R-:W-:Y:S03]  /*3350*/  @!P0 ISETP.GE.AND P6, PT, R4.reuse, R102, PT ;  /* 0x000000660400820c */ /* 0x040fe60003fc6270 */
[----:B------:R-:W-:Y:S01]  /*3360*/  MUFU.EX2 R227, R227 ;  /* 0x000000e300e37308 */ /* 0x000fe20000000800 */
[----:B------:R-:W-:Y:S02]  /*3370*/  @!P0 ISETP.GE.AND P4, PT, R4, R245, PT ;  /* 0x000000f50400820c */ /* 0x000fe40003f86270 */
[----:B-1----:R-:W-:Y:S01]  /*3380*/  F2FP.F16.F32.PACK_AB R6, R204, R203 ;  /* 0x000000cbcc06723e */ /* 0x002fe200000000ff */
[----:B------:R-:W-:Y:S01]  /*3390*/  @!P0 VIADD R9, R103, 0x31 ;  /* 0x0000003167098836 */ /* 0x000fe20000000000 */
[----:B------:R-:W-:Y:S05]  /*33a0*/  LEA R104, R159, UR5, 0x1 ;  /* 0x000000059f687c11 */ /* 0x000fea000f8e08ff */
[----:B------:R-:W-:Y:S01]  /*33b0*/  MUFU.EX2 R238, R238 ;  /* 0x000000ee00ee7308 */ /* 0x000fe20000000800 */
[----:B------:R-:W-:Y:S02]  /*33c0*/  @!P0 FSEL R60, R60, -INF , !P2 ;  /* 0xff8000003c3c8808 */ /* 0x000fe40005000000 */
[----:B------:R-:W-:Y:S02]  /*33d0*/  @!P0 ISETP.GE.AND P2, PT, R4, R248, PT ;  /* 0x000000f80400820c */ /* 0x000fe40003f46270 */
[----:B------:R-:W-:Y:S02]  /*33e0*/  F2FP.F16.F32.PACK_AB R4, R109, R108 ;  /* 0x0000006c6d04723e */ /* 0x000fe400000000ff */
[----:B------:R-:W-:Y:S03]  /*33f0*/  @!P0 FSEL R50, R50, -INF , !P1 ;  /* 0xff80000032328808 */ /* 0x000fe60004800000 */
[----:B------:R-:W-:Y:S01]  /*3400*/  MUFU.EX2 R228, R228 ;  /* 0x000000e400e47308 */ /* 0x000fe20000000800 */
[----:B------:R-:W-:Y:S01]  /*3410*/  @!P0 ISETP.GE.AND P1, PT, R8, R245, PT ;  /* 0x000000f50800820c */ /* 0x000fe20003f26270 */
[----:B------:R1:W-:Y:S01]  /*3420*/  STS [R164+0x10000], R4 ;  /* 0x01000004a4007388 */ /* 0x0003e20000000800 */
[----:B------:R-:W-:Y:S02]  /*3430*/  @!P0 VIADD R8, R103, 0x30 ;  /* 0x0000003067088836 */ /* 0x000fe40000000000 */
[--C-:B------:R-:W-:Y:S01]  /*3440*/  FFMA.FTZ R239, R50, UR45, -R101.reuse ;  /* 0x0000002d32ef7c23 */ /* 0x100fe20008010865 */
[----:B--2---:R-:W-:Y:S01]  /*3450*/  F2FP.F16.F32.PACK_AB R5, R196, R195 ;  /* 0x000000c3c405723e */ /* 0x004fe200000000ff */
[----:B------:R3:W-:Y:S01]  /*3460*/  STS [R167+0x10400], R6 ;  /* 0x01040006a7007388 */ /* 0x0007e20000000800 */
[----:B------:R-:W-:Y:S02]  /*3470*/  @!P0 FSEL R51, R51, -INF , !P1 ;  /* 0xff80000033338808 */ /* 0x000fe40004800000 */
[----:B------:R-:W-:Y:S01]  /*3480*/  MUFU.EX2 R229, R229 ;  /* 0x000000e500e57308 */ /* 0x000fe20000000800 */
[----:B------:R-:W-:Y:S01]  /*3490*/  @!P0 ISETP.GE.AND P1, PT, R8, R102, PT ;  /* 0x000000660800820c */ /* 0x000fe20003f26270 */
[----:B------:R-:W-:Y:S01]  /*34a0*/  @!P0 VIADD R103, R103, 0x39 ;  /* 0x0000003967678836 */ /* 0x000fe20000000000 */
[----:B------:R-:W-:Y:S01]  /*34b0*/  @!P0 ISETP.GE.AND P3, PT, R9, R248, PT ;  /* 0x000000f80900820c */ /* 0x000fe20003f66270 */
[--C-:B------:R-:W-:Y:S01]  /*34c0*/  FFMA.FTZ R240, R51, UR45, -R101.reuse ;  /* 0x0000002d33f07c23 */ /* 0x100fe20008010865 */
[----:B------:R-:W-:Y:S02]  /*34d0*/  @!P0 FSEL R52, R52, -INF , !P1 ;  /* 0xff80000034348808 */ /* 0x000fe40004800000 */
[-C--:B------:R-:W-:Y:S03]  /*34e0*/  @!P0 ISETP.GE.AND P1, PT, R9, R102.reuse, PT ;  /* 0x000000660900820c */ /* 0x080fe60003f26270 */
[----:B------:R-:W-:Y:S01]  /*34f0*/  MUFU.EX2 R239, R239 ;  /* 0x000000ef00ef7308 */ /* 0x000fe20000000800 */
[----:B------:R-:W-:Y:S01]  /*3500*/  @!P0 FSEL R59, R59, -INF , !P3 ;  /* 0xff8000003b3b8808 */ /* 0x000fe20005800000 */
[----:B------:R-:W-:Y:S01]  /*3510*/  FFMA.FTZ R241, R52, UR45, -R100 ;  /* 0x0000002d34f17c23 */ /* 0x000fe20008010864 */
[----:B------:R-:W-:Y:S02]  /*3520*/  @!P0 FSEL R53, R53, -INF , !P1 ;  /* 0xff80000035358808 */ /* 0x000fe40004800000 */
[----:B------:R-:W-:Y:S01]  /*3530*/  @!P0 ISETP.GE.AND P1, PT, R8, R245, PT ;  /* 0x000000f50800820c */ /* 0x000fe20003f26270 */
[----:B------:R-:W-:Y:S01]  /*3540*/  FFMA.FTZ R115, R59, UR45, -R252 ;  /* 0x0000002d3b737c23 */ /* 0x000fe200080108fc */
[----:B------:R-:W-:Y:S03]  /*3550*/  @!P0 ISETP.GE.AND P5, PT, R103, R102, PT ;  /* 0x000000666700820c */ /* 0x000fe60003fa6270 */
[----:B------:R-:W2:Y:S01]  /*3560*/  MUFU.EX2 R240, R240 ;  /* 0x000000f000f07308 */ /* 0x000ea20000000800 */
[----:B------:R-:W-:Y:S01]  /*3570*/  @!P0 FSEL R54, R54, -INF , !P1 ;  /* 0xff80000036368808 */ /* 0x000fe20004800000 */
[----:B------:R-:W-:Y:S01]  /*3580*/  FFMA.FTZ R242, R53, UR45, -R100 ;  /* 0x0000002d35f27c23 */ /* 0x000fe20008010864 */
[----:B-1----:R-:W-:Y:S02]  /*3590*/  F2FP.F16.F32.PACK_AB R4, R202, R201 ;  /* 0x000000c9ca04723e */ /* 0x002fe400000000ff */
[----:B------:R-:W-:Y:S01]  /*35a0*/  @!P0 ISETP.GE.AND P1, PT, R9, R245, PT ;  /* 0x000000f50900820c */ /* 0x000fe20003f26270 */
[--C-:B------:R-:W-:Y:S01]  /*35b0*/  FFMA.FTZ R243, R54, UR45, -R101.reuse ;  /* 0x0000002d36f37c23 */ /* 0x100fe20008010865 */
[----:B---3--:R-:W-:Y:S01]  /*35c0*/  F2FP.F16.F32.PACK_AB R6, R218, R217 ;  /* 0x000000d9da06723e */ /* 0x008fe200000000ff */
[----:B------:R1:W-:Y:S02]  /*35d0*/  STS [R167+0x10000], R4 ;  /* 0x01000004a7007388 */ /* 0x0003e40000000800 */
[----:B------:R-:W-:Y:S01]  /*35e0*/  MUFU.EX2 R230, R230 ;  /* 0x000000e600e67308 */ /* 0x000fe20000000800 */
[----:B------:R-:W-:Y:S01]  /*35f0*/  @!P0 FSEL R55, R55, -INF , !P1 ;  /* 0xff80000037378808 */ /* 0x000fe20004800000 */
[----:B------:R3:W-:Y:S01]  /*3600*/  STS [R164+0x12000], R5 ;  /* 0x01200005a4007388 */ /* 0x0007e20000000800 */
[----:B------:R-:W-:Y:S02]  /*3610*/  @!P0 ISETP.GE.AND P1, PT, R8, R247, PT ;  /* 0x000000f70800820c */ /* 0x000fe40003f26270 */
[----:B------:R-:W-:Y:S01]  /*3620*/  @!P0 ISETP.GE.AND P3, PT, R103, R245, PT ;  /* 0x000000f56700820c */ /* 0x000fe20003f66270 */
[--C-:B------:R-:W-:Y:S04]  /*3630*/  FFMA.FTZ R244, R55, UR45, -R101.reuse ;  /* 0x0000002d37f47c23 */ /* 0x100fe80008010865 */
[----:B------:R-:W-:Y:S01]  /*3640*/  MUFU.EX2 R231, R231 ;  /* 0x000000e700e77308 */ /* 0x000fe20000000800 */
[----:B--2---:R-:W-:Y:S01]  /*3650*/  F2FP.F16.F32.PACK_AB R7, R240, R239 ;  /* 0x000000eff007723e */ /* 0x004fe200000000ff */
[--C-:B------:R-:W-:Y:S01]  /*3660*/  FFMA.FTZ R245, R60, UR45, -R246.reuse ;  /* 0x0000002d3cf57c23 */ /* 0x100fe200080108f6 */
[----:B------:R-:W-:Y:S02]  /*3670*/  @!P0 FSEL R56, R56, -INF , !P1 ;  /* 0xff80000038388808 */ /* 0x000fe40004800000 */
[----:B------:R-:W-:Y:S02]  /*3680*/  @!P0 ISETP.GE.AND P1, PT, R9, R247, PT ;  /* 0x000000f70900820c */ /* 0x000fe40003f26270 */
[----:B------:R-:W-:Y:S03]  /*3690*/  @!P0 FSEL R64, R64, -INF , !P6 ;  /* 0xff80000040408808 */ /* 0x000fe60007000000 */
[----:B------:R-:W-:Y:S01]  /*36a0*/  MUFU.EX2 R232, R232 ;  /* 0x000000e800e87308 */ /* 0x000fe20000000800 */
[----:B------:R-:W-:Y:S01]  /*36b0*/  @!P0 FSEL R57, R57, -INF , !P1 ;  /* 0xff80000039398808 */ /* 0x000fe20004800000 */
[--C-:B------:R-:W-:Y:S01]  /*36c0*/  FFMA.FTZ R112, R56, UR45, -R246.reuse ;  /* 0x0000002d38707c23 */ /* 0x100fe200080108f6 */
[----:B------:R-:W-:Y:S02]  /*36d0*/  @!P0 ISETP.GE.AND P1, PT, R8, R248, PT ;  /* 0x000000f80800820c */ /* 0x000fe40003f26270 */
[----:B------:R-:W-:Y:S01]  /*36e0*/  @!P0 FSEL R66, R66, -INF , !P4 ;  /* 0xff80000042428808 */ /* 0x000fe20006000000 */
[----:B------:R-:W-:Y:S01]  /*36f0*/  FFMA.FTZ R113, R57, UR45, -R246 ;  /* 0x0000002d39717c23 */ /* 0x000fe200080108f6 */
[----:B------:R-:W-:Y:S03]  /*3700*/  @!P0 FSEL R65, R65, -INF , !P5 ;  /* 0xff80000041418808 */ /* 0x000fe60006800000 */
[----:B------:R-:W2:Y:S01]  /*3710*/  MUFU.EX2 R233, R233 ;  /* 0x000000e900e97308 */ /* 0x000ea20000000800 */
[----:B-1----:R-:W-:Y:S01]  /*3720*/  F2FP.F16.F32.PACK_AB R4, R198, R197 ;  /* 0x000000c5c604723e */ /* 0x002fe200000000ff */
[--C-:B------:R-:W-:Y:S01]  /*3730*/  FFMA.FTZ R249, R66, UR45, -R101.reuse ;  /* 0x0000002d42f97c23 */ /* 0x100fe20008010865 */
[----:B------:R-:W-:Y:S02]  /*3740*/  @!P0 FSEL R67, R67, -INF , !P3 ;  /* 0xff80000043438808 */ /* 0x000fe40005800000 */
[----:B---3--:R-:W-:Y:S01]  /*3750*/  F2FP.F16.F32.PACK_AB R5, R111, R110 ;  /* 0x0000006e6f05723e */ /* 0x008fe200000000ff */
[----:B------:R1:W-:Y:S01]  /*3760*/  STS [R164+0x12400], R4 ;  /* 0x01240004a4007388 */ /* 0x0003e20000000800 */
[----:B------:R-:W-:Y:S01]  /*3770*/  @!P0 FSEL R58, R58, -INF , !P1 ;  /* 0xff8000003a3a8808 */ /* 0x000fe20004800000 */
[----:B------:R-:W-:Y:S01]  /*3780*/  FFMA.FTZ R101, R67, UR45, -R101 ;  /* 0x0000002d43657c23 */ /* 0x000fe20008010865 */
[----:B------:R-:W-:Y:S01]  /*3790*/  @!P0 ISETP.GE.AND P1, PT, R103, R247, PT ;  /* 0x000000f76700820c */ /* 0x000fe20003f26270 */
[----:B------:R3:W-:Y:S01]  /*37a0*/  STS [R167+0x12000], R5 ;  /* 0x01200005a7007388 */ /* 0x0007e20000000800 */
[--C-:B------:R-:W-:Y:S01]  /*37b0*/  FFMA.FTZ R247, R64, UR45, -R100.reuse ;  /* 0x0000002d40f77c23 */ /* 0x100fe20008010864 */
[----:B------:R-:W-:Y:S01]  /*37c0*/  FFMA.FTZ R100, R65, UR45, -R100 ;  /* 0x0000002d41647c23 */ /* 0x000fe20008010864 */
[----:B------:R-:W-:Y:S01]  /*37d0*/  MUFU.EX2 R241, R241 ;  /* 0x000000f100f17308 */ /* 0x000fe20000000800 */
[----:B------:R-:W-:Y:S01]  /*37e0*/  @!P0 FSEL R61, R61, -INF , !P1 ;  /* 0xff8000003d3d8808 */ /* 0x000fe20004800000 */
[----:B------:R-:W-:Y:S01]  /*37f0*/  FFMA.FTZ R114, R58, UR45, -R252 ;  /* 0x0000002d3a727c23 */ /* 0x000fe200080108fc */
[----:B------:R-:W-:Y:S02]  /*3800*/  @!P0 ISETP.GE.AND P1, PT, R103, R248, PT ;  /* 0x000000f86700820c */ /* 0x000fe40003f26270 */
[----:B--2---:R-:W-:Y:S01]  /*3810*/  F2FP.F16.F32.PACK_AB R8, R233, R232 ;  /* 0x000000e8e908723e */ /* 0x004fe200000000ff */
[----:B------:R-:W-:Y:S01]  /*3820*/  FFMA.FTZ R246, R61, UR45, -R246 ;  /* 0x0000002d3df67c23 */ /* 0x000fe200080108f6 */
[----:B------:R-:W-:Y:S03]  /*3830*/  @!P0 FSEL R62, R62, -INF , !P2 ;  /* 0xff8000003e3e8808 */ /* 0x000fe60005000000 */
[----:B------:R-:W2:Y:S01]  /*3840*/  MUFU.EX2 R242, R242 ;  /* 0x000000f200f27308 */ /* 0x000ea20000000800 */
[----:B------:R-:W-:Y:S02]  /*3850*/  @!P0 FSEL R63, R63, -INF , !P1 ;  /* 0xff8000003f3f8808 */ /* 0x000fe40004800000 */
[----:B------:R-:W-:Y:S01]  /*3860*/  PLOP3.LUT P2, PT, PT, PT, UP3, 0x80, 0x0 ;  /* 0x000000000000781c */ /* 0x000fe20003f4f038 */
[--C-:B------:R-:W-:Y:S02]  /*3870*/  FFMA.FTZ R251, R62, UR45, -R252.reuse ;  /* 0x0000002d3efb7c23 */ /* 0x100fe400080108fc */
[----:B------:R-:W-:Y:S04]  /*3880*/  FFMA.FTZ R252, R63, UR45, -R252 ;  /* 0x0000002d3ffc7c23 */ /* 0x000fe800080108fc */
[----:B------:R-:W-:Y:S01]  /*3890*/  MUFU.EX2 R243, R243 ;  /* 0x000000f300f37308 */ /* 0x000fe20000000800 */
[----:B-1----:R-:W-:Y:S02]  /*38a0*/  F2FP.F16.F32.PACK_AB R4, R200, R199 ;  /* 0x000000c7c804723e */ /* 0x002fe400000000ff */
[----:B---3--:R-:W-:Y:S03]  /*38b0*/  F2FP.F16.F32.PACK_AB R5, R206, R205 ;  /* 0x000000cdce05723e */ /* 0x008fe600000000ff */
[----:B------:R1:W-:Y:S04]  /*38c0*/  STS [R167+0x12400], R4 ;  /* 0x01240004a7007388 */ /* 0x0003e80000000800 */
[----:B------:R-:W3:Y:S01]  /*38d0*/  MUFU.EX2 R244, R244 ;  /* 0x000000f400f47308 */ /* 0x000ee20000000800 */
[----:B------:R4:W-:Y:S09]  /*38e0*/  STS [R166+0x10000], R5 ;  /* 0x01000005a6007388 */ /* 0x0009f20000000800 */
[----:B------:R-:W-:Y:S10]  /*38f0*/  MUFU.EX2 R248, R100 ;  /* 0x0000006400f87308 */ /* 0x000ff40000000800 */
[----:B------:R-:W-:Y:S01]  /*3900*/  MUFU.EX2 R250, R101 ;  /* 0x0000006500fa7308 */ /* 0x000fe20000000800 */
[----:B-1----:R-:W-:Y:S09]  /*3910*/  F2FP.F16.F32.PACK_AB R4, R208, R207 ;  /* 0x000000cfd004723e */ /* 0x002ff200000000ff */
[----:B------:R-:W1:Y:S01]  /*3920*/  MUFU.EX2 R247, R247 ;  /* 0x000000f700f77308 */ /* 0x000e620000000800 */
[----:B----4-:R-:W-:Y:S01]  /*3930*/  F2FP.F16.F32.PACK_AB R5, R220, R219 ;  /* 0x000000dbdc05723e */ /* 0x010fe200000000ff */
[----:B------:R4:W-:Y:S04]  /*3940*/  STS [R166+0x10400], R4 ;  /* 0x01040004a6007388 */ /* 0x0009e80000000800 */
[----:B------:R2:W-:Y:S04]  /*3950*/  STS [R173+0x10000], R6 ;  /* 0x01000006ad007388 */ /* 0x0005e80000000800 */
[----:B------:R-:W1:Y:S01]  /*3960*/  MUFU.EX2 R249, R249 ;  /* 0x000000f900f97308 */ /* 0x000e620000000800 */
[----:B------:R1:W-:Y:S09]  /*3970*/  STS [R173+0x10400], R5 ;  /* 0x01040005ad007388 */ /* 0x0003f20000000800 */
[----:B------:R-:W-:Y:S10]  /*3980*/  MUFU.EX2 R112, R112 ;  /* 0x0000007000707308 */ /* 0x000ff40000000800 */
[----:B------:R-:W3:Y:S01]  /*3990*/  MUFU.EX2 R113, R113 ;  /* 0x0000007100717308 */ /* 0x000ee20000000800 */
[----:B----4-:R-:W-:Y:S02]  /*39a0*/  F2FP.F16.F32.PACK_AB R4, R210, R209 ;  /* 0x000000d1d204723e */ /* 0x010fe400000000ff */
[----:B--2---:R-:W-:Y:S03]  /*39b0*/  F2FP.F16.F32.PACK_AB R6, R212, R211 ;  /* 0x000000d3d406723e */ /* 0x004fe600000000ff */
[----:B------:R2:W-:Y:S04]  /*39c0*/  STS [R166+0x12000], R4 ;  /* 0x01200004a6007388 */ /* 0x0005e80000000800 */
[----:B------:R-:W-:Y:S01]  /*39d0*/  MUFU.EX2 R114, R114 ;  /* 0x0000007200727308 */ /* 0x000fe20000000800 */
[----:B-1----:R-:W-:Y:S01]  /*39e0*/  F2FP.F16.F32.PACK_AB R5, R214, R213 ;  /* 0x000000d5d605723e */ /* 0x002fe200000000ff */
[----:B------:R1:W-:Y:S04]  /*39f0*/  STS [R166+0x12400], R6 ;  /* 0x01240006a6007388 */ /* 0x0003e80000000800 */
[----:B------:R4:W-:Y:S04]  /*3a00*/  STS [R173+0x12000], R5 ;  /* 0x01200005ad007388 */ /* 0x0009e80000000800 */
[----:B------:R-:W3:Y:S10]  /*3a10*/  MUFU.EX2 R115, R115 ;  /* 0x0000007300737308 */ /* 0x000ef40000000800 */
[----:B------:R-:W-:Y:S01]  /*3a20*/  MUFU.EX2 R245, R245 ;  /* 0x000000f500f57308 */ /* 0x000fe20000000800 */
[----:B--2---:R-:W-:Y:S09]  /*3a30*/  F2FP.F16.F32.PACK_AB R4, R222, R221 ;  /* 0x000000ddde04723e */ /* 0x004ff200000000ff */
[----:B------:R-:W2:Y:S01]  /*3a40*/  MUFU.EX2 R246, R246 ;  /* 0x000000f600f67308 */ /* 0x000ea20000000800 */
[----:B-1----:R-:W-:Y:S02]  /*3a50*/  F2FP.F16.F32.PACK_AB R6, R216, R215 ;  /* 0x000000d7d806723e */ /* 0x002fe400000000ff */
[----:B----4-:R-:W-:Y:S03]  /*3a60*/  F2FP.F16.F32.PACK_AB R5, R224, R223 ;  /* 0x000000dfe005723e */ /* 0x010fe600000000ff */
[----:B------:R1:W-:Y:S04]  /*3a70*/  STS [R173+0x12400], R6 ;  /* 0x01240006ad007388 */ /* 0x0003e80000000800 */
[----:B------:R-:W-:Y:S01]  /*3a80*/  MUFU.EX2 R251, R251 ;  /* 0x000000fb00fb7308 */ /* 0x000fe20000000800 */
[----:B------:R4:W-:Y:S04]  /*3a90*/  STS [R165+0x10000], R4 ;  /* 0x01000004a5007388 */ /* 0x0009e80000000800 */
[----:B------:R3:W-:Y:S05]  /*3aa0*/  STS [R165+0x10400], R5 ;  /* 0x01040005a5007388 */ /* 0x0007ea0000000800 */
[----:B------:R-:W2:Y:S01]  /*3ab0*/  MUFU.EX2 R252, R252 ;  /* 0x000000fc00fc7308 */ /* 0x000ea20000000800 */
[----:B------:R2:W-:Y:S01]  /*3ac0*/  STS [R170+0x10400], R7 ;  /* 0x01040007aa007388 */ /* 0x0005e20000000800 */
[----:B-1----:R-:W-:Y:S02]  /*3ad0*/  F2FP.F16.F32.PACK_AB R6, R227, R225 ;  /* 0x000000e1e306723e */ /* 0x002fe400000000ff */
[----:B----4-:R-:W-:Y:S02]  /*3ae0*/  F2FP.F16.F32.PACK_AB R4, R238, R235 ;  /* 0x000000ebee04723e */ /* 0x010fe400000000ff */
[----:B---3--:R-:W-:Y:S03]  /*3af0*/  F2FP.F16.F32.PACK_AB R5, R229, R228 ;  /* 0x000000e4e505723e */ /* 0x008fe600000000ff */
[----:B------:R1:W-:Y:S01]  /*3b00*/  STS [R170+0x10000], R4 ;  /* 0x01000004aa007388 */ /* 0x0003e20000000800 */
[----:B--2---:R-:W-:Y:S03]  /*3b10*/  F2FP.F16.F32.PACK_AB R7, R242, R241 ;  /* 0x000000f1f207723e */ /* 0x004fe600000000ff */
[----:B------:R2:W-:Y:S04]  /*3b20*/  STS [R165+0x12000], R6 ;  /* 0x01200006a5007388 */ /* 0x0005e80000000800 */
[----:B------:R3:W-:Y:S04]  /*3b30*/  STS [R165+0x12400], R5 ;  /* 0x01240005a5007388 */ /* 0x0007e80000000800 */
[----:B------:R-:W-:Y:S01]  /*3b40*/  STS [R170+0x12400], R8 ;  /* 0x01240008aa007388 */ /* 0x000fe20000000800 */
[----:B-1----:R-:W-:Y:S02]  /*3b50*/  F2FP.F16.F32.PACK_AB R4, R231, R230 ;  /* 0x000000e6e704723e */ /* 0x002fe400000000ff */
[----:B--2---:R-:W-:Y:S03]  /*3b60*/  F2FP.F16.F32.PACK_AB R6, R244, R243 ;  /* 0x000000f3f406723e */ /* 0x004fe600000000ff */
[----:B------:R1:W-:Y:S01]  /*3b70*/  STS [R170+0x12000], R4 ;  /* 0x01200004aa007388 */ /* 0x0003e20000000800 */
[----:B---3--:R-:W-:Y:S03]  /*3b80*/  F2FP.F16.F32.PACK_AB R5, R248, R247 ;  /* 0x000000f7f805723e */ /* 0x008fe600000000ff */
[----:B------:R2:W-:Y:S04]  /*3b90*/  STS [R169+0x10000], R7 ;  /* 0x01000007a9007388 */ /* 0x0005e80000000800 */
[----:B------:R3:W-:Y:S04]  /*3ba0*/  STS [R169+0x10400], R6 ;  /* 0x01040006a9007388 */ /* 0x0007e80000000800 */
[----:B------:R4:W-:Y:S01]  /*3bb0*/  STS [R168+0x10000], R5 ;  /* 0x01000005a8007388 */ /* 0x0009e20000000800 */
[----:B-1----:R-:W-:Y:S02]  /*3bc0*/  F2FP.F16.F32.PACK_AB R4, R250, R249 ;  /* 0x000000f9fa04723e */ /* 0x002fe400000000ff */
[----:B--2---:R-:W-:Y:S03]  /*3bd0*/  F2FP.F16.F32.PACK_AB R7, R113, R112 ;  /* 0x000000707107723e */ /* 0x004fe600000000ff */
[----:B------:R1:W-:Y:S01]  /*3be0*/  STS [R168+0x10400], R4 ;  /* 0x01040004a8007388 */ /* 0x0003e20000000800 */
[----:B---3--:R-:W-:Y:S03]  /*3bf0*/  F2FP.F16.F32.PACK_AB R6, R115, R114 ;  /* 0x000000727306723e */ /* 0x008fe600000000ff */
[----:B------:R-:W-:Y:S01]  /*3c00*/  STS [R169+0x12000], R7 ;  /* 0x01200007a9007388 */ /* 0x000fe20000000800 */
[----:B----4-:R-:W-:Y:S03]  /*3c10*/  F2FP.F16.F32.PACK_AB R5, R246, R245 ;  /* 0x000000f5f605723e */ /* 0x010fe600000000ff */
[----:B------:R-:W-:Y:S04]  /*3c20*/  STS [R169+0x12400], R6 ;  /* 0x01240006a9007388 */ /* 0x000fe80000000800 */
[----:B------:R-:W-:Y:S01]  /*3c30*/  STS [R168+0x12000], R5 ;  /* 0x01200005a8007388 */ /* 0x000fe20000000800 */
[----:B-1----:R-:W-:Y:S05]  /*3c40*/  F2FP.F16.F32.PACK_AB R4, R252, R251 ;  /* 0x000000fbfc04723e */ /* 0x002fea00000000ff */
[----:B------:R-:W-:Y:S04]  /*3c50*/  STS [R168+0x12400], R4 ;  /* 0x01240004a8007388 */ /* 0x000fe80000000800 */
[----:B------:R-:W1:Y:S08]  /*3c60*/  LDSM.16.M88.4 R64, [R104+0x4000] ;  /* 0x004000006840783b */ /* 0x000e700000000200 */
[----:B------:R2:W3:Y:S02]  /*3c70*/  LDSM.16.M88.4 R60, [R104+0x5000] ;  /* 0x00500000683c783b */ /* 0x0004e40000000200 */
[----:B--2---:R-:W-:Y:S06]  /*3c80*/  IMAD.IADD R104, R104, 0x1, R157 ;  /* 0x0000000168687824 */ /* 0x004fec00078e029d */
[----:B------:R-:W2:Y:S01]  /*3c90*/  LDSM.16.M88.4 R100, [R104+0x4000] ;  /* 0x004000006864783b */ /* 0x000ea20000000200 */
[-C--:B-1----:R-:W-:Y:S07]  /*3ca0*/  HMMA.16816.F32 R4, R64, R116.reuse, RZ ;  /* 0x000000744004723c */ /* 0x082fee00000018ff */
[----:B------:R-:W1:Y:S01]  /*3cb0*/  LDSM.16.M88.4 R104, [R104+0x5000] ;  /* 0x005000006868783b */ /* 0x000e620000000200 */
[C---:B---3--:R-:W-:Y:S06]  /*3cc0*/  HMMA.16816.F32 R8, R60.reuse, R116, RZ ;  /* 0x000000743c08723c */ /* 0x048fec00000018ff */
        /* <DEDUP_REMOVED lines=14> */
[-C--:B--2---:R-:W-:Y:S06]  /*3db0*/  HMMA.16816.F32 R4, R100, R132.reuse, R4 ;  /* 0x000000846404723c */ /* 0x084fec0000001804 */
[C---:B-1----:R-:W-:Y:S06]  /*3dc0*/  HMMA.16816.F32 R8, R104.reuse, R132, R8 ;  /* 0x000000846808723c */ /* 0x042fec0000001808 */
[-C--:B------:R-:W-:Y:S06]  /*3dd0*/  HMMA.16816.F32 R12, R104, R134.reuse, R12 ;  /* 0x00000086680c723c */ /* 0x080fec000000180c */
[C---:B------:R-:W-:Y:S06]  /*3de0*/  HMMA.16816.F32 R16, R100.reuse, R134, R16 ;  /* 0x000000866410723c */ /* 0x040fec0000001810 */
        /* <DEDUP_REMOVED lines=22> */
[----:B------:R-:W-:Y:S05]  /*3f50*/  HMMA.16816.F32 R64, R100, R146, R64 ;  /* 0x000000926440723c */ /* 0x000fea0000001840 */
[C---:B------:R-:W-:Y:S01]  /*3f60*/  FADD.FTZ R48, -R226.reuse, R48 ;  /* 0x00000030e2307221 */ /* 0x040fe20000010100 */
[C---:B------:R-:W-:Y:S01]  /*3f70*/  FADD.FTZ R49, -R226.reuse, R49 ;  /* 0x00000031e2317221 */ /* 0x040fe20000010100 */
[C---:B------:R-:W-:Y:S01]  /*3f80*/  FADD.FTZ R52, -R226.reuse, R52 ;  /* 0x00000034e2347221 */ /* 0x040fe20000010100 */
[----:B------:R-:W-:Y:S03]  /*3f90*/  FADD.FTZ R53, -R226, R53 ;  /* 0x00000035e2357221 */ /* 0x000fe60000010100 */
        /* <DEDUP_REMOVED lines=12> */
[----:B------:R-:W-:Y:S01]  /*4060*/  FMUL.FTZ R48, R235, R48 ;  /* 0x00000030eb307220 */ /* 0x000fe20000410000 */
[----:B------:R-:W-:Y:S01]  /*4070*/  F2FP.F16.F32.PACK_AB R32, R33, R32 ;  /* 0x000000202120723e */ /* 0x000fe200000000ff */
[C---:B------:R-:W-:Y:S01]  /*4080*/  FADD.FTZ R64, -R226.reuse, R64 ;  /* 0x00000040e2407221 */ /* 0x040fe20000010100 */
[----:B------:R-:W-:Y:S01]  /*4090*/  FADD.FTZ R65, -R226, R65 ;  /* 0x00000041e2417221 */ /* 0x000fe20000010100 */
[----:B------:R-:W-:Y:S01]  /*40a0*/  F2FP.F16.F32.PACK_AB R36, R37, R36 ;  /* 0x000000242524723e */ /* 0x000fe200000000ff */
[----:B------:R-:W-:Y:S01]  /*40b0*/  FMUL.FTZ R49, R238, R49 ;  /* 0x00000031ee317220 */ /* 0x000fe20000410000 */
[----:B------:R-:W-:Y:S01]  /*40c0*/  FMUL.FTZ R52, R241, R52 ;  /* 0x00000034f1347220 */ /* 0x000fe20000410000 */
[----:B------:R-:W-:Y:S01]  /*40d0*/  FMUL.FTZ R53, R242, R53 ;  /* 0x00000035f2357220 */ /* 0x000fe20000410000 */
[----:B------:R-:W-:Y:S01]  /*40e0*/  FMUL.FTZ R64, R247, R64 ;  /* 0x00000040f7407220 */ /* 0x000fe20000410000 */
[----:B------:R-:W-:Y:S01]  /*40f0*/  FMUL.FTZ R65, R248, R65 ;  /* 0x00000041f8417220 */ /* 0x000fe20000410000 */
[----:B------:R-:W-:Y:S01]  /*4100*/  F2FP.F16.F32.PACK_AB R48, R49, R48 ;  /* 0x000000303130723e */ /* 0x000fe200000000ff */
[C---:B------:R-:W-:Y:S01]  /*4110*/  FADD.FTZ R6, -R234.reuse, R6 ;  /* 0x00000006ea067221 */ /* 0x040fe20000010100 */
[----:B------:R-:W-:Y:S01]  /*4120*/  F2FP.F16.F32.PACK_AB R52, R53, R52 ;  /* 0x000000343534723e */ /* 0x000fe200000000ff */
[----:B------:R-:W-:Y:S01]  /*4130*/  FADD.FTZ R21, -R234, R7 ;  /* 0x00000007ea157221 */ /* 0x000fe20000010100 */
[----:B------:R-:W-:Y:S01]  /*4140*/  F2FP.F16.F32.PACK_AB R64, R65, R64 ;  /* 0x000000404140723e */ /* 0x000fe200000000ff */
[----:B------:R-:W-:Y:S06]  /*4150*/  @!P2 BRA `(.L_x_50) ;  /* 0x000000000048a947 */ /* 0x000fec0003800000 */
[----:B------:R-:W1:Y:S01]  /*4160*/  LDC R7, c[0x0][0x240] ;  /* 0x00009000ff077b82 */ /* 0x000e620000000800 */
[----:B------:R-:W-:Y:S04]  /*4170*/  ULOP3.LUT UR40, UR41, 0x1, URZ, 0xc0, !UPT ;  /* 0x0000000129287892 */ /* 0x000fe8000f8ec03f */
[----:B------:R-:W-:Y:S03]  /*4180*/  UISETP.NE.U32.AND UP0, UPT, UR40, 0x1, UPT ;  /* 0x000000012800788c */ /* 0x000fe6000bf05070 */
[----:B------:R-:W2:Y:S01]  /*4190*/  LDC R5, c[0x0][0x244] ;  /* 0x00009100ff057b82 */ /* 0x000ea20000000800 */
[----:B------:R-:W-:Y:S06]  /*41a0*/  USEL UR40, UR21, 0x2000, !UP0 ;  /* 0x0000200015287887 */ /* 0x000fec000c000000 */
[----:B------:R-:W-:Y:S02]  /*41b0*/  VIADD R186, R186, UR40 ;  /* 0x00000028baba7c36 */ /* 0x000fe40008000000 */
[----:B------:R-:W-:Y:S02]  /*41c0*/  VIADD R151, R151, UR40 ;  /* 0x0000002897977c36 */ /* 0x000fe40008000000 */
[----:B-1----:R-:W-:Y:S05]  /*41d0*/  IMAD.U32 R17, R7, -0x80, RZ ;  /* 0xffffff8007117824 */ /* 0x002fea00078e00ff */
[C---:B------:R-:W-:Y:S04]  /*41e0*/  LEA R192, P0, R17.reuse, R192, 0x1 ;  /* 0x000000c011c07211 */ /* 0x040fe800078008ff */
[----:B------:R-:W-:Y:S02]  /*41f0*/  LEA.HI.X.SX32 R193, R17, R193, 0x1, P0 ;  /* 0x000000c111c17211 */ /* 0x000fe400000f0eff */
[C---:B------:R-:W-:Y:S03]  /*4200*/  LEA R100, P0, R7.reuse, R192, 0x7 ;  /* 0x000000c007647211 */ /* 0x040fe600078038ff */
[----:B------:R-:W-:Y:S01]  /*4210*/  @!PT LDS RZ, [RZ] ;  /* 0x00000000fffff984 */ /* 0x000fe20000000800 */
[----:B------:R-:W-:Y:S01]  /*4220*/  @!PT LDS RZ, [RZ] ;  /* 0x00000000fffff984 */ /* 0x000fe20000000800 */
[----:B------:R-:W-:Y:S01]  /*4230*/  @!PT LDS RZ, [RZ] ;  /* 0x00000000fffff984 */ /* 0x000fe20000000800 */
[----:B------:R1:W-:Y:S01]  /*4240*/  LDGSTS.E.BYPASS.LTC128B.128 [R186], desc[UR36][R192.64] ;  /* 0x00000000c0ba7fae */ /* 0x0003e2000b901d64 */
[----:B--2---:R-:W-:Y:S05]  /*4250*/  LEA.HI.X R101, R7, R193, R5, 0x7, P0 ;  /* 0x000000c107657211 */ /* 0x004fea00000f3c05 */
[----:B------:R1:W-:Y:S04]  /*4260*/  LDGSTS.E.BYPASS.LTC128B.128 [R186+0x1000], desc[UR36][R100.64] ;  /* 0x0100000064ba7fae */ /* 0x0003e8000b901d64 */
[----:B------:R-:W0:Y:S02]  /*4270*/  LDGDEPBAR ;  /* 0x00000000000079af */ /* 0x000e240000000000 */
.L_x_50:
[----:B------:R-:W-:Y:S01]  /*4280*/  STS [R164+0x8000], R4 ;  /* 0x00800004a4007388 */ /* 0x000fe20000000800 */
[----:B------:R-:W-:Y:S01]  /*4290*/  FMUL.FTZ R21, R194, R21 ;  /* 0x00000015c2157220 */ /* 0x000fe20000410000 */
[----:B------:R-:W-:Y:S01]  /*42a0*/  FMUL.FTZ R6, R187, R6 ;  /* 0x00000006bb067220 */ /* 0x000fe20000410000 */
[C---:B------:R-:W-:Y:S01]  /*42b0*/  FADD.FTZ R19, -R234.reuse, R19 ;  /* 0x00000013ea137221 */ /* 0x040fe20000010100 */
[----:B------:R-:W-:Y:S01]  /*42c0*/  FADD.FTZ R18, -R234, R18 ;  /* 0x00000012ea127221 */ /* 0x000fe20000010100 */
[----:B-----5:R-:W-:Y:S01]  /*42d0*/  FADD.FTZ R9, -R237, R9 ;  /* 0x00000009ed097221 */ /* 0x020fe20000010100 */
[----:B------:R-:W-:Y:S01]  /*42e0*/  FADD.FTZ R11, -R236, R11 ;  /* 0x0000000bec0b7221 */ /* 0x000fe20000010100 */
[----:B------:R-:W-:Y:S01]  /*42f0*/  FMUL.FTZ R19, R204, R19 ;  /* 0x00000013cc137220 */ /* 0x000fe20000410000 */
[----:B------:R-:W-:Y:S01]  /*4300*/  FMUL.FTZ R18, R203, R18 ;  /* 0x00000012cb127220 */ /* 0x000fe20000410000 */
[----:B------:R-:W-:Y:S01]  /*4310*/  FADD.FTZ R8, -R237, R8 ;  /* 0x00000008ed087221 */ /* 0x000fe20000010100 */
[----:B------:R-:W-:Y:S01]  /*4320*/  FADD.FTZ R10, -R236, R10 ;  /* 0x0000000aec0a7221 */ /* 0x000fe20000010100 */
[----:B------:R-:W-:Y:S01]  /*4330*/  F2FP.F16.F32.PACK_AB R6, R21, R6 ;  /* 0x000000061506723e */ /* 0x000fe200000000ff */
[----:B------:R-:W-:Y:S01]  /*4340*/  FMUL.FTZ R9, R196, R9 ;  /* 0x00000009c4097220 */ /* 0x000fe20000410000 */
[----:B------:R-:W-:Y:S01]  /*4350*/  FMUL.FTZ R11, R198, R11 ;  /* 0x0000000bc60b7220 */ /* 0x000fe20000410000 */
[----:B------:R-:W-:Y:S01]  /*4360*/  FADD.FTZ R13, -R237, R13 ;  /* 0x0000000ded0d7221 */ /* 0x000fe20000010100 */
[----:B------:R-:W-:Y:S01]  /*4370*/  FMUL.FTZ R8, R195, R8 ;  /* 0x00000008c3087220 */ /* 0x000fe20000410000 */
[----:B------:R-:W-:Y:S01]  /*4380*/  STS [R164+0x8400], R6 ;  /* 0x00840006a4007388 */ /* 0x000fe20000000800 */
[----:B------:R-:W-:Y:S01]  /*4390*/  FMUL.FTZ R10, R197, R10 ;  /* 0x0000000ac50a7220 */ /* 0x000fe20000410000 */
[C---:B------:R-:W-:Y:S01]  /*43a0*/  FADD.FTZ R15, -R236.reuse, R15 ;  /* 0x0000000fec0f7221 */ /* 0x040fe20000010100 */
[----:B------:R-:W-:Y:S01]  /*43b0*/  FADD.FTZ R12, -R237, R12 ;  /* 0x0000000ced0c7221 */ /* 0x000fe20000010100 */
[----:B------:R-:W-:Y:S01]  /*43c0*/  STS [R167+0x8000], R16 ;  /* 0x00800010a7007388 */ /* 0x000fe20000000800 */
        /* <DEDUP_REMOVED lines=8> */
[----:B------:R-:W-:Y:S01]  /*4450*/  FADD.FTZ R22, -R234, R22 ;  /* 0x00000016ea167221 */ /* 0x000fe20000010100 */
[----:B------:R-:W-:Y:S01]  /*4460*/  F2FP.F16.F32.PACK_AB R8, R9, R8 ;  /* 0x000000080908723e */ /* 0x000fe200000000ff */
[----:B------:R-:W-:Y:S01]  /*4470*/  FMUL.FTZ R23, R208, R23 ;  /* 0x00000017d0177220 */ /* 0x000fe20000410000 */
[----:B------:R-:W-:Y:S01]  /*4480*/  F2FP.F16.F32.PACK_AB R10, R11, R10 ;  /* 0x0000000a0b0a723e */ /* 0x000fe200000000ff */
[----:B------:R-:W-:Y:S01]  /*4490*/  FMUL.FTZ R22, R207, R22 ;  /* 0x00000016cf167220 */ /* 0x000fe20000410000 */
[C---:B------:R-:W-:Y:S01]  /*44a0*/  FADD.FTZ R34, -R234.reuse, R34 ;  /* 0x00000022ea227221 */ /* 0x040fe20000010100 */
[----:B------:R-:W-:Y:S01]  /*44b0*/  STS [R164+0xa000], R8 ;  /* 0x00a00008a4007388 */ /* 0x000fe20000000800 */
[----:B------:R-:W-:Y:S01]  /*44c0*/  FADD.FTZ R35, -R234, R35 ;  /* 0x00000023ea237221 */ /* 0x000fe20000010100 */
[----:B------:R-:W-:Y:S01]  /*44d0*/  F2FP.F16.F32.PACK_AB R12, R13, R12 ;  /* 0x0000000c0d0c723e */ /* 0x000fe200000000ff */
[----:B------:R-:W-:Y:S01]  /*44e0*/  FADD.FTZ R25, -R237, R25 ;  /* 0x00000019ed197221 */ /* 0x000fe20000010100 */
[----:B------:R-:W-:Y:S01]  /*44f0*/  STS [R164+0xa400], R10 ;  /* 0x00a4000aa4007388 */ /* 0x000fe20000000800 */
[----:B------:R-:W-:Y:S01]  /*4500*/  F2FP.F16.F32.PACK_AB R14, R15, R14 ;  /* 0x0000000e0f0e723e */ /* 0x000fe200000000ff */
[----:B------:R-:W-:Y:S01]  /*4510*/  FADD.FTZ R27, -R236, R27 ;  /* 0x0000001bec1b7221 */ /* 0x000fe20000010100 */
[----:B------:R-:W-:Y:S01]  /*4520*/  FMUL.FTZ R34, R219, R34 ;  /* 0x00000022db227220 */ /* 0x000fe20000410000 */
[----:B------:R-:W-:Y:S01]  /*4530*/  STS [R167+0xa000], R12 ;  /* 0x00a0000ca7007388 */ /* 0x000fe20000000800 */
[----:B------:R-:W-:Y:S01]  /*4540*/  FMUL.FTZ R35, R220, R35 ;  /* 0x00000023dc237220 */ /* 0x000fe20000410000 */
[----:B------:R-:W-:Y:S01]  /*4550*/  FADD.FTZ R24, -R237, R24 ;  /* 0x00000018ed187221 */ /* 0x000fe20000010100 */
[----:B------:R-:W-:Y:S01]  /*4560*/  FADD.FTZ R26, -R236, R26 ;  /* 0x0000001aec1a7221 */ /* 0x000fe20000010100 */
[----:B------:R-:W-:Y:S01]  /*4570*/  STS [R167+0xa400], R14 ;  /* 0x00a4000ea7007388 */ /* 0x000fe20000000800 */
[----:B------:R-:W-:Y:S01]  /*4580*/  F2FP.F16.F32.PACK_AB R22, R23, R22 ;  /* 0x000000161716723e */ /* 0x000fe200000000ff */
[----:B------:R-:W-:Y:S01]  /*4590*/  FMUL.FTZ R25, R210, R25 ;  /* 0x00000019d2197220 */ /* 0x000fe20000410000 */
[----:B------:R-:W-:Y:S01]  /*45a0*/  FMUL.FTZ R27, R212, R27 ;  /* 0x0000001bd41b7220 */ /* 0x000fe20000410000 */
[----:B------:R-:W-:Y:S01]  /*45b0*/  STS [R166+0x8000], R20 ;  /* 0x00800014a6007388 */ /* 0x000fe20000000800 */
[----:B------:R-:W-:Y:S01]  /*45c0*/  FMUL.FTZ R24, R209, R24 ;  /* 0x00000018d1187220 */ /* 0x000fe20000410000 */
[----:B------:R-:W-:Y:S01]  /*45d0*/  FMUL.FTZ R26, R211, R26 ;  /* 0x0000001ad31a7220 */ /* 0x000fe20000410000 */
[C---:B------:R-:W-:Y:S01]  /*45e0*/  FADD.FTZ R28, -R237.reuse, R28 ;  /* 0x0000001ced1c7221 */ /* 0x040fe20000010100 */
[----:B------:R-:W-:Y:S01]  /*45f0*/  STS [R166+0x8400], R22 ;  /* 0x00840016a6007388 */ /* 0x000fe20000000800 */
[----:B------:R-:W-:Y:S01]  /*4600*/  FADD.FTZ R29, -R237, R29 ;  /* 0x0000001ded1d7221 */ /* 0x000fe20000010100 */
[C---:B------:R-:W-:Y:S01]  /*4610*/  FADD.FTZ R30, -R236.reuse, R30 ;  /* 0x0000001eec1e7221 */ /* 0x040fe20000010100 */
[----:B------:R-:W-:Y:S01]  /*4620*/  FADD.FTZ R31, -R236, R31 ;  /* 0x0000001fec1f7221 */ /* 0x000fe20000010100 */
[----:B------:R-:W-:Y:S01]  /*4630*/  STS [R173+0x8000], R32 ;  /* 0x00800020ad007388 */ /* 0x000fe20000000800 */
[----:B------:R-:W-:Y:S01]  /*4640*/  F2FP.F16.F32.PACK_AB R34, R35, R34 ;  /* 0x000000222322723e */ /* 0x000fe200000000ff */
[----:B------:R-:W-:Y:S01]  /*4650*/  FMUL.FTZ R28, R213, R28 ;  /* 0x0000001cd51c7220 */ /* 0x000fe20000410000 */
[----:B------:R-:W-:Y:S01]  /*4660*/  FMUL.FTZ R29, R214, R29 ;  /* 0x0000001dd61d7220 */ /* 0x000fe20000410000 */
[----:B------:R-:W-:Y:S01]  /*4670*/  FMUL.FTZ R30, R215, R30 ;  /* 0x0000001ed71e7220 */ /* 0x000fe20000410000 */
[----:B------:R-:W-:Y:S01]  /*4680*/  FMUL.FTZ R31, R216, R31 ;  /* 0x0000001fd81f7220 */ /* 0x000fe20000410000 */
[----:B------:R-:W-:Y:S01]  /*4690*/  STS [R173+0x8400], R34 ;  /* 0x00840022ad007388 */ /* 0x000fe20000000800 */
[C---:B------:R-:W-:Y:S01]  /*46a0*/  FADD.FTZ R38, -R234.reuse, R38 ;  /* 0x00000026ea267221 */ /* 0x040fe20000010100 */
[C---:B------:R-:W-:Y:S01]  /*46b0*/  FADD.FTZ R39, -R234.reuse, R39 ;  /* 0x00000027ea277221 */ /* 0x040fe20000010100 */
[----:B------:R-:W-:Y:S01]  /*46c0*/  F2FP.F16.F32.PACK_AB R24, R25, R24 ;  /* 0x000000181918723e */ /* 0x000fe200000000ff */
[----:B------:R-:W-:Y:S01]  /*46d0*/  FADD.FTZ R50, -R234, R50 ;  /* 0x00000032ea327221 */ /* 0x000fe20000010100 */
[----:B------:R-:W-:Y:S01]  /*46e0*/  F2FP.F16.F32.PACK_AB R26, R27, R26 ;  /* 0x0000001a1b1a723e */ /* 0x000fe200000000ff */
[----:B------:R-:W-:Y:S01]  /*46f0*/  FMUL.FTZ R38, R223, R38 ;  /* 0x00000026df267220 */ /* 0x000fe20000410000 */
[----:B------:R-:W-:Y:S01]  /*4700*/  FMUL.FTZ R39, R224, R39 ;  /* 0x00000027e0277220 */ /* 0x000fe20000410000 */
[----:B------:R-:W-:Y:S01]  /*4710*/  FADD.FTZ R51, -R234, R51 ;  /* 0x00000033ea337221 */ /* 0x000fe20000010100 */
[----:B------:R-:W-:Y:S01]  /*4720*/  F2FP.F16.F32.PACK_AB R28, R29, R28 ;  /* 0x0000001c1d1c723e */ /* 0x000fe200000000ff */
[----:B------:R-:W-:Y:S01]  /*4730*/  STS [R166+0xa000], R24 ;  /* 0x00a00018a6007388 */ /* 0x000fe20000000800 */
[----:B------:R-:W-:Y:S01]  /*4740*/  F2FP.F16.F32.PACK_AB R30, R31, R30 ;  /* 0x0000001e1f1e723e */ /* 0x000fe200000000ff */
        /* <DEDUP_REMOVED lines=57> */
[----:B------:R2:W-:Y:S01]  /*4ae0*/  STS [R169+0x8000], R52 ;  /* 0x00800034a9007388 */ /* 0x0005e20000000800 */
[----:B------:R-:W-:Y:S01]  /*4af0*/  FMUL.FTZ R60, R245, R60 ;  /* 0x0000003cf53c7220 */ /* 0x000fe20000410000 */
[----:B------:R-:W-:Y:S01]  /*4b00*/  FMUL.FTZ R61, R246, R61 ;  /* 0x0000003df63d7220 */ /* 0x000fe20000410000 */
[----:B------:R-:W-:Y:S01]  /*4b10*/  FMUL.FTZ R62, R251, R62 ;  /* 0x0000003efb3e7220 */ /* 0x000fe20000410000 */
[----:B------:R-:W-:Y:S01]  /*4b20*/  STS [R169+0x8400], R54 ;  /* 0x00840036a9007388 */ /* 0x000fe20000000800 */
[----:B------:R-:W-:Y:S01]  /*4b30*/  FMUL.FTZ R63, R252, R63 ;  /* 0x0000003ffc3f7220 */ /* 0x000fe20000410000 */
[----:B------:R-:W-:Y:S02]  /*4b40*/  F2FP.F16.F32.PACK_AB R56, R57, R56 ;  /* 0x000000383938723e */ /* 0x000fe400000000ff */
[----:B------:R-:W-:Y:S01]  /*4b50*/  F2FP.F16.F32.PACK_AB R58, R59, R58 ;  /* 0x0000003a3b3a723e */ /* 0x000fe200000000ff */
[----:B------:R-:W-:Y:S01]  /*4b60*/  STS [R168+0x8000], R64 ;  /* 0x00800040a8007388 */ /* 0x000fe20000000800 */
[----:B------:R-:W-:Y:S02]  /*4b70*/  F2FP.F16.F32.PACK_AB R60, R61, R60 ;  /* 0x0000003c3d3c723e */ /* 0x000fe400000000ff */
[----:B------:R-:W-:Y:S01]  /*4b80*/  F2FP.F16.F32.PACK_AB R62, R63, R62 ;  /* 0x0000003e3f3e723e */ /* 0x000fe200000000ff */
[----:B------:R-:W-:Y:S04]  /*4b90*/  STS [R168+0x8400], R66 ;  /* 0x00840042a8007388 */ /* 0x000fe80000000800 */
[----:B------:R-:W-:Y:S04]  /*4ba0*/  STS [R169+0xa000], R56 ;  /* 0x00a00038a9007388 */ /* 0x000fe80000000800 */
[----:B------:R-:W-:Y:S04]  /*4bb0*/  STS [R169+0xa400], R58 ;  /* 0x00a4003aa9007388 */ /* 0x000fe80000000800 */
[----:B------:R-:W-:Y:S01]  /*4bc0*/  STS [R168+0xa000], R60 ;  /* 0x00a0003ca8007388 */ /* 0x000fe20000000800 */
[----:B--2---:R-:W-:Y:S03]  /*4bd0*/  LEA R52, R158, UR5, 0x1 ;  /* 0x000000059e347c11 */ /* 0x004fe6000f8e08ff */
[----:B------:R-:W-:Y:S01]  /*4be0*/  STS [R168+0xa400], R62 ;  /* 0x00a4003ea8007388 */ /* 0x000fe20000000800 */
[----:B------:R-:W-:Y:S06]  /*4bf0*/  BAR.SYNC.DEFER_BLOCKING 0x0 ;  /* 0x0000000000007b1d */ /* 0x000fec0000010000 */
[----:B------:R-:W-:Y:S04]  /*4c00*/  LDSM.16.MT88.4 R4, [R156+0x10000] ;  /* 0x010000009c04783b */ /* 0x000fe80000004200 */
[----:B------:R-:W2:Y:S04]  /*4c10*/  LDSM.16.MT88.4 R8, [R52+0x4000] ;  /* 0x004000003408783b */ /* 0x000ea80000004200 */
[----:B------:R-:W3:Y:S04]  /*4c20*/  LDSM.16.MT88.4 R12, [R156+0x14000] ;  /* 0x014000009c0c783b */ /* 0x000ee80000004200 */
[----:B------:R-:W-:Y:S04]  /*4c30*/  LDSM.16.MT88.4 R16, [R156+0x10800] ;  /* 0x010800009c10783b */ /* 0x000fe80000004200 */
[----:B------:R-:W4:Y:S04]  /*4c40*/  LDSM.16.MT88.4 R20, [R52+0x4400] ;  /* 0x004400003414783b */ /* 0x000f280000004200 */
[----:B------:R-:W1:Y:S01]  /*4c50*/  LDSM.16.MT88.4 R24, [R156+0x14800] ;  /* 0x014800009c18783b */ /* 0x000e620000004200 */
[-C--:B--2---:R-:W-:Y:S06]  /*4c60*/  HMMA.16816.F32 R68, R4, R8.reuse, R68 ;  /* 0x000000080444723c */ /* 0x084fec0000001844 */
[C---:B---3--:R-:W-:Y:S06]  /*4c70*/  HMMA.16816.F32 R72, R12.reuse, R8, R72 ;  /* 0x000000080c48723c */ /* 0x048fec0000001848 */
[-C--:B------:R-:W-:Y:S01]  /*4c80*/  HMMA.16816.F32 R76, R12, R10.reuse, R76 ;  /* 0x0000000a0c4c723c */ /* 0x080fe2000000184c */
[----:B------:R-:W-:Y:S05]  /*4c90*/  LDSM.16.MT88.4 R12, [R156+0x15000] ;  /* 0x015000009c0c783b */ /* 0x000fea0000004200 */
[----:B------:R-:W-:Y:S01]  /*4ca0*/  HMMA.16816.F32 R80, R4, R10, R80 ;  /* 0x0000000a0450723c */ /* 0x000fe20000001850 */
[----:B------:R-:W-:Y:S04]  /*4cb0*/  LDSM.16.MT88.4 R4, [R156+0x11000] ;  /* 0x011000009c04783b */ /* 0x000fe80000004200 */
[----:B------:R-:W2:Y:S01]  /*4cc0*/  LDSM.16.MT88.4 R8, [R52+0x4800] ;  /* 0x004800003408783b */ /* 0x000ea20000004200 */
[-C--:B----4-:R-:W-:Y:S06]  /*4cd0*/  HMMA.16816.F32 R68, R16, R20.reuse, R68 ;  /* 0x000000141044723c */ /* 0x090fec0000001844 */
[C---:B-1----:R-:W-:Y:S06]  /*4ce0*/  HMMA.16816.F32 R72, R24.reuse, R20, R72 ;  /* 0x000000141848723c */ /* 0x042fec0000001848 */
        /* <DEDUP_REMOVED lines=33> */
[----:B------:R-:W-:Y:S01]  /*4f00*/  BAR.SYNC.DEFER_BLOCKING 0x0 ;  /* 0x0000000000007b1d */ /* 0x000fe20000010000 */
[-C--:B--2---:R-:W-:Y:S06]  /*4f10*/  HMMA.16816.F32 R68, R4, R8.reuse, R68 ;  /* 0x000000080444723c */ /* 0x084fec0000001844 */
[C---:B------:R-:W-:Y:S06]  /*4f20*/  HMMA.16816.F32 R72, R12.reuse, R8, R72 ;  /* 0x000000080c48723c */ /* 0x040fec0000001848 */
[-C--:B------:R-:W-:Y:S06]  /*4f30*/  HMMA.16816.F32 R76, R12, R10.reuse, R76 ;  /* 0x0000000a0c4c723c */ /* 0x080fec000000184c */
[----:B------:R-:W-:Y:S06]  /*4f40*/  HMMA.16816.F32 R80, R4, R10, R80 ;  /* 0x0000000a0450723c */ /* 0x000fec0000001850 */
[-C--:B-1----:R-:W-:Y:S05]  /*4f50*/  HMMA.16816.F32 R68, R16, R20.reuse, R68 ;  /* 0x000000141044723c */ /* 0x082fea0000001844 */
[----:B------:R-:W-:Y:S01]  /*4f60*/  IMAD R4, R181, UR43, RZ ;  /* 0x0000002bb5047c24 */ /* 0x000fe2000f8e02ff */
[C---:B------:R-:W-:Y:S05]  /*4f70*/  HMMA.16816.F32 R72, R24.reuse, R20, R72 ;  /* 0x000000141848723c */ /* 0x040fea0000001848 */
[----:B------:R-:W-:Y:S01]  /*4f80*/  LEA R4, -R4, RZ, 0x7 ;  /* 0x000000ff04047211 */ /* 0x000fe200078e39ff */
[-C--:B------:R-:W-:Y:S05]  /*4f90*/  HMMA.16816.F32 R76, R24, R22.reuse, R76 ;  /* 0x00000016184c723c */ /* 0x080fea000000184c */
[C---:B------:R-:W-:Y:S01]  /*4fa0*/  LEA R188, P0, R4.reuse, R188, 0x2 ;  /* 0x000000bc04bc7211 */ /* 0x040fe200078010ff */
[----:B------:R-:W-:Y:S05]  /*4fb0*/  HMMA.16816.F32 R80, R16, R22, R80 ;  /* 0x000000161050723c */ /* 0x000fea0000001850 */
[----:B------:R-:W-:Y:S01]  /*4fc0*/  LEA.HI.X.SX32 R189, R4, R189, 0x2, P0 ;  /* 0x000000bd04bd7211 */ /* 0x000fe200000f16ff */
[----:B------:R-:W-:Y:S07]  /*4fd0*/  @!UPT UIADD3 URZ, URZ, URZ, URZ ;  /* 0x0000003f3f3ff290 */ /* 0x000fee000fffe03f */
[----:B------:R-:W-:Y:S11]  /*4fe0*/  @!P2 BRA `(.L_x_51) ;  /* 0x000000000038a947 */ /* 0x000ff60003800000 */
[----:B------:R-:W1:Y:S08]  /*4ff0*/  LDC R5, c[0x0][0x420] ;  /* 0x00010800ff057b82 */ /* 0x000e700000000800 */
[----:B------:R-:W2:Y:S01]  /*5000*/  LDC R4, c[0x0][0x424] ;  /* 0x00010900ff047b82 */ /* 0x000ea20000000800 */
[C---:B-1----:R-:W-:Y:S05]  /*5010*/  IMAD.U32 R6, R5.reuse, -0x80, RZ ;  /* 0xffffff8005067824 */ /* 0x042fea00078e00ff */
[C---:B------:R-:W-:Y:S04]  /*5020*/  LEA R190, P0, R6.reuse, R190, 0x1 ;  /* 0x000000be06be7211 */ /* 0x040fe800078008ff */
[----:B------:R-:W-:Y:S02]  /*5030*/  LEA.HI.X.SX32 R191, R6, R191, 0x1, P0 ;  /* 0x000000bf06bf7211 */ /* 0x000fe400000f0eff */
[C---:B------:R-:W-:Y:S02]  /*5040*/  LEA R8, P0, R5.reuse, R190, 0x7 ;  /* 0x000000be05087211 */ /* 0x040fe400078038ff */
[----:B------:R-:W-:Y:S02]  /*5050*/  LEA R6, R162, UR5, 0x1 ;  /* 0x00000005a2067c11 */ /* 0x000fe4000f8e08ff */
[----:B--2---:R-:W-:Y:S03]  /*5060*/  LEA.HI.X R9, R5, R191, R4, 0x7, P0 ;  /* 0x000000bf05097211 */ /* 0x004fe600000f3c04 */
[----:B------:R-:W-:Y:S01]  /*5070*/  @!PT LDS RZ, [RZ] ;  /* 0x00000000fffff984 */ /* 0x000fe20000000800 */
[----:B------:R-:W-:Y:S01]  /*5080*/  @!PT LDS RZ, [RZ] ;  /* 0x00000000fffff984 */ /* 0x000fe20000000800 */
[----:B------:R-:W-:Y:S01]  /*5090*/  @!PT LDS RZ, [RZ] ;  /* 0x00000000fffff984 */ /* 0x000fe20000000800 */
[----:B------:R1:W-:Y:S04]  /*50a0*/  LDGSTS.E.BYPASS.LTC128B.128 [R6+0x4000], desc[UR36][R190.64] ;  /* 0x04000000be067fae */ /* 0x0003e8000b901d64 */
[----:B------:R1:W-:Y:S04]  /*50b0*/  LDGSTS.E.BYPASS.LTC128B.128 [R6+0x5000], desc[UR36][R8.64] ;  /* 0x0500000008067fae */ /* 0x0003e8000b901d64 */
[----:B------:R-:W0:Y:S02]  /*50c0*/  LDGDEPBAR ;  /* 0x00000000000079af */ /* 0x000e240000000000 */
.L_x_51:
[----:B------:R-:W-:Y:S01]  /*50d0*/  LDSM.16.M88.4 R16, [R155] ;  /* 0x000000009b10783b */ /* 0x000fe20000000200 */
[----:B------:R-:W-:Y:S02]  /*50e0*/  ULOP3.LUT UR40, UR41, 0x1, URZ, 0xc0, !UPT ;  /* 0x0000000129287892 */ /* 0x000fe4000f8ec03f */
[----:B------:R-:W-:Y:S01]  /*50f0*/  UISETP.GT.AND UP2, UPT, UR41, UR6, UPT ;  /* 0x000000062900728c */ /* 0x000fe2000bf44270 */
[----:B------:R-:W1:Y:S01]  /*5100*/  LDSM.16.MT88.4 R20, [R52+0x6000] ;  /* 0x006000003414783b */ /* 0x000e620000004200 */
[----:B------:R-:W-:Y:S02]  /*5110*/  UISETP.NE.U32.AND UP0, UPT, UR40, 0x1, UPT ;  /* 0x000000012800788c */ /* 0x000fe4000bf05070 */
[----:B------:R-:W-:Y:S01]  /*5120*/  UIADD3 UR41, UR41, -0x1, URZ ;  /* 0xffffffff29297890 */ /* 0x000fe2000fffe03f */
[----:B------:R-:W2:Y:S04]  /*5130*/  LDSM.16.M88.4 R12, [R155+0x2000] ;  /* 0x002000009b0c783b */ /* 0x000ea80000000200 */
[----:B------:R-:W-:Y:S04]  /*5140*/  LDSM.16.M88.4 R24, [R154] ;  /* 0x000000009a18783b */ /* 0x000fe80000000200 */
[----:B------:R-:W3:Y:S04]  /*5150*/  LDSM.16.MT88.4 R28, [R52+0x6400] ;  /* 0x00640000341c783b */ /* 0x000ee80000004200 */
[----:B------:R-:W4:Y:S04]  /*5160*/  LDSM.16.M88.4 R32, [R148] ;  /* 0x000000009420783b */ /* 0x000f280000000200 */
[----:B------:R-:W-:Y:S04]  /*5170*/  LDSM.16.M88.4 R36, [R153] ;  /* 0x000000009924783b */ /* 0x000fe80000000200 */
[----:B------:R-:W4:Y:S04]  /*5180*/  LDSM.16.MT88.4 R40, [R52+0x6800] ;  /* 0x006800003428783b */ /* 0x000f280000004200 */
[----:B------:R-:W4:Y:S04]  /*5190*/  LDSM.16.M88.4 R44, [R153+0x2000] ;  /* 0x00200000992c783b */ /* 0x000f280000000200 */
[----:B------:R-:W-:Y:S01]  /*51a0*/  LDSM.16.MT88.4 R48, [R52+0x6c00] ;  /* 0x006c00003430783b */ /* 0x000fe20000004200 */
[-C--:B-1----:R-:W-:Y:S06]  /*51b0*/  HMMA.16816.F32 R4, R16, R20.reuse, RZ ;  /* 0x000000141004723c */ /* 0x082fec00000018ff */
[C---:B--2---:R-:W-:Y:S06]  /*51c0*/  HMMA.16816.F32 R8, R12.reuse, R20, RZ ;  /* 0x000000140c08723c */ /* 0x044fec00000018ff */
        /* <DEDUP_REMOVED lines=29> */
[----:B------:R-:W-:Y:S04]  /*53a0*/  LDSM.16.MT88.4 R28, [R52+0x7c00] ;  /* 0x007c0000341c783b */ /* 0x000fe80000004200 */
[----:B------:R-:W4:Y:S01]  /*53b0*/  LDSM.16.M88.4 R24, [R3+0x4000] ;  /* 0x004000000318783b */ /* 0x000f220000000200 */
[-C--:B------:R-:W-:Y:S06]  /*53c0*/  HMMA.16816.F32 R4, R36, R40.reuse, R4 ;  /* 0x000000282404723c */ /* 0x080fec0000001804 */
[C---:B-1----:R-:W-:Y:S06]  /*53d0*/  HMMA.16816.F32 R8, R32.reuse, R40, R8 ;  /* 0x000000282008723c */ /* 0x042fec0000001808 */
[-C--:B------:R-:W-:Y:S01]  /*53e0*/  HMMA.16816.F32 R12, R32, R42.reuse, R12 ;  /* 0x0000002a200c723c */ /* 0x080fe2000000180c */
[----:B------:R-:W1:Y:S05]  /*53f0*/  LDSM.16.M88.4 R32, [R3+0x6000] ;  /* 0x006000000320783b */ /* 0x000e6a0000000200 */
[----:B------:R-:W-:Y:S06]  /*5400*/  HMMA.16816.F32 R16, R36, R42, R16 ;  /* 0x0000002a2410723c */ /* 0x000fec0000001810 */
[-C--:B--2---:R-:W-:Y:S06]  /*5410*/  HMMA.16816.F32 R4, R20, R48.reuse, R4 ;  /* 0x000000301404723c */ /* 0x084fec0000001804 */
[C---:B---3--:R-:W-:Y:S06]  /*5420*/  HMMA.16816.F32 R8, R44.reuse, R48, R8 ;  /* 0x000000302c08723c */ /* 0x048fec0000001808 */
[-C--:B------:R-:W-:Y:S06]  /*5430*/  HMMA.16816.F32 R12, R44, R50.reuse, R12 ;  /* 0x000000322c0c723c */ /* 0x080fec000000180c */
[----:B------:R-:W-:Y:S06]  /*5440*/  HMMA.16816.F32 R16, R20, R50, R16 ;  /* 0x000000321410723c */ /* 0x000fec0000001810 */
[-C--:B----4-:R-:W-:Y:S01]  /*5450*/  HMMA.16816.F32 R4, R24, R28.reuse, R4 ;  /* 0x0000001c1804723c */ /* 0x090fe20000001804 */
[----:B------:R-:W-:Y:S04]  /*5460*/  IMAD.U32 R20, RZ, RZ, UR42 ;  /* 0x0000002aff147e24 */ /* 0x000fe8000f8e00ff */
[----:B------:R-:W-:Y:S01]  /*5470*/  @P2 IADD3 R22, P0, R177, UR8, RZ ;  /* 0x00000008b1162c10 */ /* 0x000fe2000ff1e0ff */
[C---:B-1----:R-:W-:Y:S01]  /*5480*/  HMMA.16816.F32 R8, R32.reuse, R28, R8 ;  /* 0x0000001c2008723c */ /* 0x042fe20000001808 */
[----:B------:R-:W-:Y:S01]  /*5490*/  IMAD.U32 R21, RZ, RZ, UR39 ;  /* 0x00000027ff157e24 */ /* 0x000fe2000f8e00ff */
[----:B------:R-:W-:Y:S03]  /*54a0*/  @UP3 UIADD3 UR8, UP1, UR8, -0x200, URZ ;  /* 0xfffffe0008083890 */ /* 0x000fe6000ff3e03f */
[----:B------:R-:W-:Y:S01]  /*54b0*/  @P2 IADD3.X R23, R178, UR9, RZ, P0, !PT ;  /* 0x00000009b2172c10 */ /* 0x000fe200087fe4ff */
[-C--:B------:R-:W-:Y:S01]  /*54c0*/  HMMA.16816.F32 R12, R32, R30.reuse, R12 ;  /* 0x0000001e200c723c */ /* 0x080fe2000000180c */
[----:B------:R-:W-:Y:S01]  /*54d0*/  IMAD.U32 R28, RZ, RZ, UR42 ;  /* 0x0000002aff1c7e24 */ /* 0x000fe2000f8e00ff */
[----:B------:R-:W-:Y:S02]  /*54e0*/  @UP3 UIADD3.X UR9, UR9, -0x1, URZ, UP1, !UPT ;  /* 0xffffffff09093890 */ /* 0x000fe40008ffe43f */
[----:B------:R-:W5:Y:S02]  /*54f0*/  @P2 LDG.E R185, desc[UR36][R22.64] ;  /* 0x0000002416b92981 */ /* 0x000f64000c1e1900 */
[----:B------:R-:W-:Y:S02]  /*5500*/  HMMA.16816.F32 R16, R24, R30, R16 ;  /* 0x0000001e1810723c */ /* 0x000fe40000001810 */
[----:B------:R-:W5:Y:S03]  /*5510*/  @P2 LDG.E R184, desc[UR36][R22.64+0x20] ;  /* 0x0000202416b82981 */ /* 0x000f66000c1e1900 */
[-C--:B------:R-:W-:Y:S01]  /*5520*/  LEA R34, P1, R20, R188.reuse, 0x2 ;  /* 0x000000bc14227211 */ /* 0x080fe200078210ff */
[----:B------:R-:W5:Y:S01]  /*5530*/  @P2 LDG.E R183, desc[UR36][R22.64+0x100] ;  /* 0x0001002416b72981 */ /* 0x000f62000c1e1900 */
[----:B------:R-:W-:Y:S01]  /*5540*/  IMAD.U32 R20, RZ, RZ, UR39 ;  /* 0x00000027ff147e24 */ /* 0x000fe2000f8e00ff */
[-C--:B------:R-:W-:Y:S02]  /*5550*/  LEA R32, P0, R21, R188.reuse, 0x2 ;  /* 0x000000bc15207211 */ /* 0x080fe400078010ff */
[----:B------:R1:W5:Y:S01]  /*5560*/  @P2 LDG.E R182, desc[UR36][R22.64+0x120] ;  /* 0x0001202416b62981 */ /* 0x000362000c1e1900 */
[-C--:B------:R-:W-:Y:S01]  /*5570*/  LEA.HI.X.SX32 R35, R28, R189.reuse, 0x2, P1 ;  /* 0x000000bd1c237211 */ /* 0x080fe200008f16ff */
[----:B------:R-:W-:Y:S01]  /*5580*/  IMAD.U32 R21, RZ, RZ, UR35 ;  /* 0x00000023ff157e24 */ /* 0x000fe2000f8e00ff */
[-C--:B------:R-:W-:Y:S01]  /*5590*/  LEA.HI.X.SX32 R33, R20, R189.reuse, 0x2, P0 ;  /* 0x000000bd14217211 */ /* 0x080fe200000f16ff */
[----:B------:R2:W-:Y:S01]  /*55a0*/  REDG.E.ADD.F32.FTZ.RN.STRONG.GPU desc[UR36][R188.64], R4 ;  /* 0x00000004bc0079a6 */ /* 0x0005e2000c10f3a4 */
[----:B------:R-:W-:Y:S02]  /*55b0*/  IMAD.U32 R20, RZ, RZ, UR35 ;  /* 0x00000023ff147e24 */ /* 0x000fe4000f8e00ff */
[-C--:B------:R-:W-:Y:S01]  /*55c0*/  LEA R26, P2, R21, R188.reuse, 0x2 ;  /* 0x000000bc151a7211 */ /* 0x080fe200078410ff */
[----:B------:R3:W-:Y:S03]  /*55d0*/  REDG.E.ADD.F32.FTZ.RN.STRONG.GPU desc[UR36][R34.64], R5 ;  /* 0x00000005220079a6 */ /* 0x0007e6000c10f3a4 */
[-C--:B------:R-:W-:Y:S01]  /*55e0*/  LEA.HI.X.SX32 R27, R20, R189.reuse, 0x2, P2 ;  /* 0x000000bd141b7211 */ /* 0x080fe200010f16ff */
[----:B------:R4:W-:Y:S01]  /*55f0*/  REDG.E.ADD.F32.FTZ.RN.STRONG.GPU desc[UR36][R32.64], R6 ;  /* 0x00000006200079a6 */ /* 0x0009e2000c10f3a4 */
[----:B-1----:R-:W-:Y:S02]  /*5600*/  IMAD.U32 R22, RZ, RZ, UR38 ;  /* 0x00000026ff167e24 */ /* 0x002fe4000f8e00ff */
[----:B--2---:R-:W-:Y:S02]  /*5610*/  IMAD.U32 R4, RZ, RZ, UR38 ;  /* 0x00000026ff047e24 */ /* 0x004fe4000f8e00ff */
[----:B---3--:R-:W-:Y:S03]  /*5620*/  IMAD.U32 R5, RZ, RZ, UR33 ;  /* 0x00000021ff057e24 */ /* 0x008fe6000f8e00ff */
[-C--:B------:R-:W-:Y:S01]  /*5630*/  LEA R24, P0, R4, R188.reuse, 0x2 ;  /* 0x000000bc04187211 */ /* 0x080fe200078010ff */
[----:B------:R-:W-:Y:S02]  /*5640*/  IMAD.U32 R4, RZ, RZ, UR34 ;  /* 0x00000022ff047e24 */ /* 0x000fe4000f8e00ff */
[----:B----4-:R-:W-:Y:S01]  /*5650*/  IMAD.U32 R6, RZ, RZ, UR34 ;  /* 0x00000022ff067e24 */ /* 0x010fe2000f8e00ff */
[-C--:B------:R-:W-:Y:S02]  /*5660*/  LEA.HI.X.SX32 R25, R22, R189.reuse, 0x2, P0 ;  /* 0x000000bd16197211 */ /* 0x080fe400000f16ff */
[-C--:B------:R-:W-:Y:S01]  /*5670*/  LEA R22, P0, R5, R188.reuse, 0x2 ;  /* 0x000000bc05167211 */ /* 0x080fe200078010ff */
[----:B------:R-:W-:Y:S01]  /*5680*/  IMAD.U32 R5, RZ, RZ, UR29 ;  /* 0x0000001dff057e24 */ /* 0x000fe2000f8e00ff */
[-C--:B------:R-:W-:Y:S01]  /*5690*/  LEA R28, P1, R6, R188.reuse, 0x2 ;  /* 0x000000bc061c7211 */ /* 0x080fe200078210ff */
[----:B------:R1:W-:Y:S01]  /*56a0*/  REDG.E.ADD.F32.FTZ.RN.STRONG.GPU desc[UR36][R24.64], R7 ;  /* 0x00000007180079a6 */ /* 0x0003e2000c10f3a4 */
[----:B------:R-:W-:Y:S02]  /*56b0*/  IMAD.U32 R6, RZ, RZ, UR33 ;  /* 0x00000021ff067e24 */ /* 0x000fe4000f8e00ff */
[-C--:B------:R-:W-:Y:S01]  /*56c0*/  LEA.HI.X.SX32 R29, R4, R189.reuse, 0x2, P1 ;  /* 0x000000bd041d7211 */ /* 0x080fe200008f16ff */
[----:B------:R2:W-:Y:S01]  /*56d0*/  REDG.E.ADD.F32.FTZ.RN.STRONG.GPU desc[UR36][R26.64], R8 ;  /* 0x000000081a0079a6 */ /* 0x0005e2000c10f3a4 */
[----:B------:R-:W-:Y:S01]  /*56e0*/  IMAD.U32 R4, RZ, RZ, UR32 ;  /* 0x00000020ff047e24 */ /* 0x000fe2000f8e00ff */
[-C--:B------:R-:W-:Y:S01]  /*56f0*/  LEA.HI.X.SX32 R23, R6, R189.reuse, 0x2, P0 ;  /* 0x000000bd06177211 */ /* 0x080fe200000f16ff */
[----:B------:R-:W-:Y:S01]  /*5700*/  IMAD.U32 R6, RZ, RZ, UR30 ;  /* 0x0000001eff067e24 */ /* 0x000fe2000f8e00ff */
[----:B------:R3:W-:Y:S02]  /*5710*/  REDG.E.ADD.F32.FTZ.RN.STRONG.GPU desc[UR36][R28.64], R9 ;  /* 0x000000091c0079a6 */ /* 0x0007e4000c10f3a4 */
[-C--:B------:R-:W-:Y:S01]  /*5720*/  LEA R20, P0, R4, R188.reuse, 0x2 ;  /* 0x000000bc04147211 */ /* 0x080fe200078010ff */
[----:B------:R-:W-:Y:S01]  /*5730*/  IMAD.U32 R4, RZ, RZ, UR30 ;  /* 0x0000001eff047e24 */ /* 0x000fe2000f8e00ff */
[----:B------:R4:W-:Y:S04]  /*5740*/  REDG.E.ADD.F32.FTZ.RN.STRONG.GPU desc[UR36][R22.64], R10 ;  /* 0x0000000a160079a6 */ /* 0x0009e8000c10f3a4 */
[----:B------:R-:W-:Y:S01]  /*5750*/  LDSM.16.MT88.4 R28, [R152+0x800] ;  /* 0x00080000981c783b */ /* 0x000fe20000004200 */
[----:B-1----:R-:W-:Y:S02]  /*5760*/  IMAD.U32 R7, RZ, RZ, UR31 ;  /* 0x0000001fff077e24 */ /* 0x002fe4000f8e00ff */
[----:B--2---:R-:W-:Y:S02]  /*5770*/  IMAD.U32 R8, RZ, RZ, UR32 ;  /* 0x00000020ff087e24 */ /* 0x004fe4000f8e00ff */
[----:B---3--:R-:W-:Y:S03]  /*5780*/  IMAD.U32 R9, RZ, RZ, UR31 ;  /* 0x0000001fff097e24 */ /* 0x008fe6000f8e00ff */
[-C--:B------:R-:W-:Y:S02]  /*5790*/  LEA.HI.X.SX32 R21, R8, R189.reuse, 0x2, P0 ;  /* 0x000000bd08157211 */ /* 0x080fe400000f16ff */
[-C--:B------:R-:W-:Y:S01]  /*57a0*/  LEA R8, P1, R6, R188.reuse, 0x2 ;  /* 0x000000bc06087211 */ /* 0x080fe200078210ff */
[----:B----4-:R-:W-:Y:S01]  /*57b0*/  IMAD.U32 R10, RZ, RZ, UR26 ;  /* 0x0000001aff0a7e24 */ /* 0x010fe2000f8e00ff */
[-C--:B------:R-:W-:Y:S01]  /*57c0*/  LEA R22, P2, R7, R188.reuse, 0x2 ;  /* 0x000000bc07167211 */ /* 0x080fe200078410ff */
[----:B------:R1:W-:Y:S01]  /*57d0*/  REDG.E.ADD.F32.FTZ.RN.STRONG.GPU desc[UR36][R20.64], R11 ;  /* 0x0000000b140079a6 */ /* 0x0003e2000c10f3a4 */
[----:B------:R-:W-:Y:S01]  /*57e0*/  IMAD.U32 R7, RZ, RZ, UR29 ;  /* 0x0000001dff077e24 */ /* 0x000fe2000f8e00ff */
[-C--:B------:R-:W-:Y:S01]  /*57f0*/  LEA R6, P0, R5, R188.reuse, 0x2 ;  /* 0x000000bc05067211 */ /* 0x080fe200078010ff */
[----:B------:R-:W-:Y:S01]  /*5800*/  IMAD.U32 R5, RZ, RZ, UR26 ;  /* 0x0000001aff057e24 */ /* 0x000fe2000f8e00ff */
[-C--:B------:R-:W-:Y:S02]  /*5810*/  LEA.HI.X.SX32 R23, R9, R189.reuse, 0x2, P2 ;  /* 0x000000bd09177211 */ /* 0x080fe400010f16ff */
[-C--:B------:R-:W-:Y:S01]  /*5820*/  LEA.HI.X.SX32 R9, R4, R189.reuse, 0x2, P1 ;  /* 0x000000bd04097211 */ /* 0x080fe200008f16ff */
[----:B------:R-:W-:Y:S01]  /*5830*/  IMAD.U32 R4, RZ, RZ, UR28 ;  /* 0x0000001cff047e24 */ /* 0x000fe2000f8e00ff */
[-C--:B------:R-:W-:Y:S01]  /*5840*/  LEA.HI.X.SX32 R7, R7, R189.reuse, 0x2, P0 ;  /* 0x000000bd07077211 */ /* 0x080fe200000f16ff */
[----:B------:R2:W-:Y:S04]  /*5850*/  REDG.E.ADD.F32.FTZ.RN.STRONG.GPU desc[UR36][R22.64], R16 ;  /* 0x00000010160079a6 */ /* 0x0005e8000c10f3a4 */
[----:B------:R3:W-:Y:S04]  /*5860*/  REDG.E.ADD.F32.FTZ.RN.STRONG.GPU desc[UR36][R8.64], R17 ;  /* 0x00000011080079a6 */ /* 0x0007e8000c10f3a4 */
[----:B------:R4:W-:Y:S01]  /*5870*/  REDG.E.ADD.F32.FTZ.RN.STRONG.GPU desc[UR36][R6.64], R18 ;  /* 0x00000012060079a6 */ /* 0x0009e2000c10f3a4 */
[----:B-1----:R-:W-:Y:S01]  /*5880*/  IMAD.U32 R11, RZ, RZ, UR28 ;  /* 0x0000001cff0b7e24 */ /* 0x002fe2000f8e00ff */
[-C--:B------:R-:W-:Y:S01]  /*5890*/  LEA R20, P0, R4, R188.reuse, 0x2 ;  /* 0x000000bc04147211 */ /* 0x080fe200078010ff */
[----:B------:R-:W-:Y:S03]  /*58a0*/  IMAD.U32 R4, RZ, RZ, UR46 ;  /* 0x0000002eff047e24 */ /* 0x000fe6000f8e00ff */
[-C--:B------:R-:W-:Y:S02]  /*58b0*/  LEA.HI.X.SX32 R21, R11, R189.reuse, 0x2, P0 ;  /* 0x000000bd0b157211 */ /* 0x080fe400000f16ff */
[-C--:B--2---:R-:W-:Y:S03]  /*58c0*/  LEA R22, P3, R5, R188.reuse, 0x2 ;  /* 0x000000bc05167211 */ /* 0x084fe600078610ff */
[----:B------:R1:W-:Y:S01]  /*58d0*/  REDG.E.ADD.F32.FTZ.RN.STRONG.GPU desc[UR36][R20.64], R19 ;  /* 0x00000013140079a6 */ /* 0x0003e2000c10f3a4 */
[----:B------:R-:W-:Y:S02]  /*58e0*/  IMAD.U32 R16, RZ, RZ, UR4 ;  /* 0x00000004ff107e24 */ /* 0x000fe4000f8e00ff */
[----:B---3--:R-:W-:Y:S01]  /*58f0*/  IMAD.U32 R9, RZ, RZ, UR23 ;  /* 0x00000017ff097e24 */ /* 0x008fe2000f8e00ff */
[-C--:B------:R-:W-:Y:S01]  /*5900*/  LEA.HI.X.SX32 R23, R10, R189.reuse, 0x2, P3 ;  /* 0x000000bd0a177211 */ /* 0x080fe200018f16ff */
[----:B------:R-:W-:Y:S02]  /*5910*/  IMAD.U32 R8, RZ, RZ, UR23 ;  /* 0x00000017ff087e24 */ /* 0x000fe4000f8e00ff */
[----:B----4-:R-:W-:Y:S01]  /*5920*/  IMAD.U32 R7, RZ, RZ, UR4 ;  /* 0x00000004ff077e24 */ /* 0x010fe2000f8e00ff */
[-C--:B------:R-:W-:Y:S01]  /*5930*/  LEA R18, P2, R9, R188.reuse, 0x2 ;  /* 0x000000bc09127211 */ /* 0x080fe200078410ff */
[----:B------:R-:W-:Y:S01]  /*5940*/  IMAD.U32 R6, RZ, RZ, UR46 ;  /* 0x0000002eff067e24 */ /* 0x000fe2000f8e00ff */
[----:B------:R-:W-:Y:S02]  /*5950*/  REDG.E.ADD.F32.FTZ.RN.STRONG.GPU desc[UR36][R22.64], R12 ;  /* 0x0000000c160079a6 */ /* 0x000fe4000c10f3a4 */
[-C--:B------:R-:W-:Y:S02]  /*5960*/  LEA R24, P1, R7, R188.reuse, 0x2 ;  /* 0x000000bc07187211 */ /* 0x080fe400078210ff */
[----:B------:R-:W-:Y:S01]  /*5970*/  LEA R6, P0, R6, R188, 0x2 ;  /* 0x000000bc06067211 */ /* 0x000fe200078010ff */
[----:B------:R-:W-:Y:S01]  /*5980*/  LDSM.16.MT88.4 R20, [R152+0x400] ;  /* 0x000400009814783b */ /* 0x000fe20000004200 */
[-C--:B------:R-:W-:Y:S02]  /*5990*/  LEA.HI.X.SX32 R25, R16, R189.reuse, 0x2, P1 ;  /* 0x000000bd10197211 */ /* 0x080fe400008f16ff */
[-C--:B------:R-:W-:Y:S02]  /*59a0*/  LEA.HI.X.SX32 R7, R4, R189.reuse, 0x2, P0 ;  /* 0x000000bd04077211 */ /* 0x080fe400000f16ff */
[----:B------:R-:W-:Y:S01]  /*59b0*/  PLOP3.LUT P1, PT, PT, PT, UP0, 0x80, 0x0 ;  /* 0x000000000000781c */ /* 0x000fe20003f2f008 */
[----:B------:R-:W-:Y:S01]  /*59c0*/  @UP3 UIADD3 UR22, UP0, UR22, -0x200, URZ ;  /* 0xfffffe0016163890 */ /* 0x000fe2000ff1e03f */
[----:B------:R-:W-:Y:S03]  /*59d0*/  PLOP3.LUT P0, PT, PT, PT, UP2, 0x80, 0x0 ;  /* 0x000000000000781c */ /* 0x000fe60003f0f028 */
[----:B------:R-:W-:Y:S01]  /*59e0*/  @UP3 UIADD3.X UR7, UR7, -0x1, URZ, UP0, !UPT ;  /* 0xffffffff07073890 */ /* 0x000fe200087fe43f */
[----:B-1----:R-:W-:Y:S02]  /*59f0*/  LEA.HI.X.SX32 R19, R8, R189, 0x2, P2 ;  /* 0x000000bd08137211 */ /* 0x002fe400010f16ff */
[----:B------:R-:W-:Y:S04]  /*5a00*/  LDSM.16.MT88.4 R8, [R152] ;  /* 0x000000009808783b */ /* 0x000fe80000004200 */
[----:B------:R-:W-:Y:S04]  /*5a10*/  REDG.E.ADD.F32.FTZ.RN.STRONG.GPU desc[UR36][R18.64], R13 ;  /* 0x0000000d120079a6 */ /* 0x000fe8000c10f3a4 */
[----:B------:R-:W-:Y:S04]  /*5a20*/  REDG.E.ADD.F32.FTZ.RN.STRONG.GPU desc[UR36][R24.64], R14 ;  /* 0x0000000e180079a6 */ /* 0x000fe8000c10f3a4 */
[----:B------:R-:W-:Y:S04]  /*5a30*/  REDG.E.ADD.F32.FTZ.RN.STRONG.GPU desc[UR36][R6.64], R15 ;  /* 0x0000000f060079a6 */ /* 0x000fe8000c10f3a4 */
[----:B------:R-:W1:Y:S04]  /*5a40*/  LDSM.16.MT88.4 R4, [R156+0x8000] ;  /* 0x008000009c04783b */ /* 0x000e680000004200 */
[----:B------:R-:W2:Y:S04]  /*5a50*/  LDSM.16.MT88.4 R12, [R156+0xc000] ;  /* 0x00c000009c0c783b */ /* 0x000ea80000004200 */
[----:B------:R-:W3:Y:S04]  /*5a60*/  LDSM.16.MT88.4 R16, [R156+0x8800] ;  /* 0x008800009c10783b */ /* 0x000ee80000004200 */
[----:B------:R-:W4:Y:S01]  /*5a70*/  LDSM.16.MT88.4 R24, [R156+0xc800] ;  /* 0x00c800009c18783b */ /* 0x000f220000004200 */
        /* <DEDUP_REMOVED lines=40> */
[----:B------:R-:W4:Y:S05]  /*5d00*/  LDSM.16.MT88.4 R16, [R156+0xf800] ;  /* 0x00f800009c10783b */ /* 0x000f2a0000004200 */
[-C--:B-1----:R-:W-:Y:S06]  /*5d10*/  HMMA.16816.F32 R84, R12, R24.reuse, R84 ;  /* 0x000000180c54723c */ /* 0x082fec0000001854 */
[C---:B--2---:R-:W-:Y:S06]  /*5d20*/  HMMA.16816.F32 R88, R4.reuse, R24, R88 ;  /* 0x000000180458723c */ /* 0x044fec0000001858 */
[-C--:B------:R-:W-:Y:S06]  /*5d30*/  HMMA.16816.F32 R92, R4, R26.reuse, R92 ;  /* 0x0000001a045c723c */ /* 0x080fec000000185c */
[----:B------:R-:W-:Y:S05]  /*5d40*/  HMMA.16816.F32 R96, R12, R26, R96 ;  /* 0x0000001a0c60723c */ /* 0x000fea0000001860 */
[C---:B------:R-:W-:Y:S01]  /*5d50*/  VIADD R4, R152.reuse, 0xffffe000 ;  /* 0xffffe00098047836 */ /* 0x040fe20000000000 */
[-C--:B---3--:R-:W-:Y:S05]  /*5d60*/  HMMA.16816.F32 R84, R8, R20.reuse, R84 ;  /* 0x000000140854723c */ /* 0x088fea0000001854 */
[----:B------:R-:W-:Y:S01]  /*5d70*/  @P1 VIADD R4, R152, 0x2000 ;  /* 0x0000200098041836 */ /* 0x000fe20000000000 */
[C---:B----4-:R-:W-:Y:S05]  /*5d80*/  HMMA.16816.F32 R88, R16.reuse, R20, R88 ;  /* 0x000000141058723c */ /* 0x050fea0000001858 */
[----:B------:R-:W-:Y:S01]  /*5d90*/  IMAD.MOV.U32 R152, RZ, RZ, R4 ;  /* 0x000000ffff987224 */ /* 0x000fe200078e0004 */
[-C--:B------:R-:W-:Y:S06]  /*5da0*/  HMMA.16816.F32 R92, R16, R22.reuse, R92 ;  /* 0x00000016105c723c */ /* 0x080fec000000185c */
[----:B------:R-:W-:Y:S01]  /*5db0*/  HMMA.16816.F32 R96, R8, R22, R96 ;  /* 0x000000160860723c */ /* 0x000fe20000001860 */
[----:B------:R-:W-:Y:S11]  /*5dc0*/  @!UPT UIADD3 URZ, URZ, URZ, URZ ;  /* 0x0000003f3f3ff290 */ /* 0x000ff6000fffe03f */
[----:B------:R-:W-:Y:S01]  /*5dd0*/  @!UPT UIADD3 URZ, URZ, URZ, URZ ;  /* 0x0000003f3f3ff290 */ /* 0x000fe2000fffe03f */
[----:B------:R-:W-:Y:S11]  /*5de0*/  @P0 BRA `(.L_x_52) ;  /* 0xffffffc400200947 */ /* 0x000ff6000383ffff */
.L_x_49:
[----:B------:R-:W-:Y:S01]  /*5df0*/  @!UPT UIADD3 URZ, URZ, URZ, URZ ;  /* 0x0000003f3f3ff290 */ /* 0x000fe2000fffe03f */
[----:B------:R-:W3:Y:S01]  /*5e00*/  S2R R4, SR_TID.X ;  /* 0x0000000000047919 */ /* 0x000ee20000002100 */
[----:B------:R-:W-:Y:S01]  /*5e10*/  ULDC UR4, c[0x0][0x390] ;  /* 0x0000e40000047ab9 */ /* 0x000fe20000000800 */
[----:B------:R-:W4:Y:S01]  /*5e20*/  LDC.64 R6, c[0x0][0x438] ;  /* 0x00010e00ff067b82 */ /* 0x000f220000000a00 */
        /* <DEDUP_REMOVED lines=18> */
[----:B------:R-:W-:-:S02]  /*5f50*/  F2FP.F16.F32.PACK_AB R86, R87, R86 ;  /* 0x000000565756723e */ /* 0x000fc400000000ff */
[----:B------:R-:W-:Y:S02]  /*5f60*/  F2FP.F16.F32.PACK_AB R96, R97, R96 ;  /* 0x000000606160723e */ /* 0x000fe400000000ff */
[----:B------:R-:W-:-:S03]  /*5f70*/  F2FP.F16.F32.PACK_AB R98, R99, R98 ;  /* 0x000000626362723e */ /* 0x000fc600000000ff */
[----:B------:R-:W1:Y:S01]  /*5f80*/  LDC.64 R8, c[0x0][0x450] ;  /* 0x00011400ff087b82 */ /* 0x000e620000000a00 */
[----:B------:R-:W-:Y:S01]  /*5f90*/  F2FP.F16.F32.PACK_AB R88, R89, R88 ;  /* 0x000000585958723e */ /* 0x000fe200000000ff */
[----:B----4-:R-:W-:Y:S01]  /*5fa0*/  IMAD R15, R6, UR15, RZ ;  /* 0x0000000f060f7c24 */ /* 0x010fe2000f8e02ff */
[----:B------:R-:W-:Y:S01]  /*5fb0*/  F2FP.F16.F32.PACK_AB R90, R91, R90 ;  /* 0x0000005a5b5a723e */ /* 0x000fe200000000ff */
[----:B------:R-:W-:Y:S01]  /*5fc0*/  ULDC.64 UR8, c[0x0][0x3f0] ;  /* 0x0000fc0000087ab9 */ /* 0x000fe20000000a00 */
[----:B------:R-:W-:Y:S01]  /*5fd0*/  F2FP.F16.F32.PACK_AB R92, R93, R92 ;  /* 0x0000005c5d5c723e */ /* 0x000fe200000000ff */
[----:B------:R-:W-:Y:S01]  /*5fe0*/  IMAD R7, R7, UR10, R15 ;  /* 0x0000000a07077c24 */ /* 0x000fe2000f8e020f */
[----:B---3--:R-:W-:Y:S01]  /*5ff0*/  SHF.R.S32.HI R14, RZ, 0x1f, R4 ;  /* 0x0000001fff0e7819 */ /* 0x008fe20000011404 */
[----:B------:R-:W3:Y:S01]  /*6000*/  LDC.64 R12, c[0x0][0x468] ;  /* 0x00011a00ff0c7b82 */ /* 0x000ee20000000a00 */
[----:B------:R-:W-:Y:S01]  /*6010*/  F2FP.F16.F32.PACK_AB R94, R95, R94 ;  /* 0x0000005e5f5e723e */ /* 0x000fe200000000ff */
[----:B------:R-:W-:Y:S01]  /*6020*/  ULDC.64 UR6, c[0x0][0x3f8] ;  /* 0x0000fe0000067ab9 */ /* 0x000fe20000000a00 */
[----:B------:R-:W-:-:S02]  /*6030*/  LEA.HI R14, R14, R4, RZ, 0x2 ;  /* 0x000000040e0e7211 */ /* 0x000fc400078f10ff */
[----:B------:R-:W-:Y:S02]  /*6040*/  F2FP.F16.F32.PACK_AB R68, R69, R68 ;  /* 0x000000444544723e */ /* 0x000fe400000000ff */
[----:B------:R-:W-:Y:S01]  /*6050*/  LOP3.LUT R5, R14, 0xfffffffc, RZ, 0xc0, !PT ;  /* 0xfffffffc0e057812 */ /* 0x000fe200078ec0ff */
[----:B--2---:R-:W2:Y:S01]  /*6060*/  LDC.64 R10, c[0x0][0x440] ;  /* 0x00011000ff0a7b82 */ /* 0x004ea20000000a00 */
[----:B------:R-:W-:Y:S01]  /*6070*/  F2FP.F16.F32.PACK_AB R70, R71, R70 ;  /* 0x000000464746723e */ /* 0x000fe200000000ff */
[----:B------:R-:W-:Y:S01]  /*6080*/  STS [R172], R84 ;  /* 0x00000054ac007388 */ /* 0x000fe20000000800 */
[----:B------:R-:W-:Y:S02]  /*6090*/  IADD3 R4, -R5, R4, RZ ;  /* 0x0000000405047210 */ /* 0x000fe40007ffe1ff */
[----:B------:R-:W-:Y:S01]  /*60a0*/  F2FP.F16.F32.PACK_AB R80, R81, R80 ;  /* 0x000000505150723e */ /* 0x000fe200000000ff */
[----:B------:R-:W-:Y:S01]  /*60b0*/  STS [R172+0x200], R86 ;  /* 0x00020056ac007388 */ /* 0x000fe20000000800 */
[----:B------:R-:W-:-:S02]  /*60c0*/  F2FP.F16.F32.PACK_AB R82, R83, R82 ;  /* 0x000000525352723e */ /* 0x000fc400000000ff */
[----:B------:R-:W-:Y:S01]  /*60d0*/  F2FP.F16.F32.PACK_AB R72, R73, R72 ;  /* 0x000000484948723e */ /* 0x000fe200000000ff */
[----:B------:R-:W-:Y:S01]  /*60e0*/  STS [R171], R96 ;  /* 0x00000060ab007388 */ /* 0x000fe20000000800 */
[----:B------:R-:W-:Y:S02]  /*60f0*/  F2FP.F16.F32.PACK_AB R74, R75, R74 ;  /* 0x0000004a4b4a723e */ /* 0x000fe400000000ff */
[----:B------:R-:W-:Y:S01]  /*6100*/  F2FP.F16.F32.PACK_AB R76, R77, R76 ;  /* 0x0000004c4d4c723e */ /* 0x000fe200000000ff */
[----:B------:R-:W-:Y:S01]  /*6110*/  STS [R171+0x200], R98 ;  /* 0x00020062ab007388 */ /* 0x000fe20000000800 */
[----:B------:R-:W-:Y:S01]  /*6120*/  F2FP.F16.F32.PACK_AB R78, R79, R78 ;  /* 0x0000004e4f4e723e */ /* 0x000fe200000000ff */
[----:B---3--:R-:W-:Y:S01]  /*6130*/  IMAD R28, R12, UR16, RZ ;  /* 0x000000100c1c7c24 */ /* 0x008fe2000f8e02ff */
[----:B------:R-:W-:Y:S01]  /*6140*/  SHF.L.U32 R16, R4, 0x3, RZ ;  /* 0x0000000304107819 */ /* 0x000fe200000006ff */
[----:B------:R-:W-:Y:S01]  /*6150*/  STS [R172+0x1000], R88 ;  /* 0x00100058ac007388 */ /* 0x000fe20000000800 */
[----:B------:R-:W3:Y:S01]  /*6160*/  LDC.64 R4, c[0x0][0x458] ;  /* 0x00011600ff047b82 */ /* 0x000ee20000000a00 */
[----:B------:R-:W-:Y:S01]  /*6170*/  SHF.R.S32.HI R14, RZ, 0x2, R14 ;  /* 0x00000002ff0e7819 */ /* 0x000fe2000001140e */
[----:B------:R-:W-:Y:S01]  /*6180*/  IMAD R28, R13, UR11, R28 ;  /* 0x0000000b0d1c7c24 */ /* 0x000fe2000f8e021c */
[----:B------:R-:W-:Y:S01]  /*6190*/  STS [R172+0x1200], R90 ;  /* 0x0012005aac007388 */ /* 0x000fe20000000800 */
[----:B------:R-:W-:Y:S01]  /*61a0*/  SHF.R.S32.HI R17, RZ, 0x1f, R16 ;  /* 0x0000001fff117819 */ /* 0x000fe20000011410 */
[----:B--2---:R-:W-:Y:S01]  /*61b0*/  IMAD R29, R10, UR15, RZ ;  /* 0x0000000f0a1d7c24 */ /* 0x004fe2000f8e02ff */
[----:B------:R-:W-:Y:S01]  /*61c0*/  SHF.R.S32.HI R15, RZ, 0x1f, R14 ;  /* 0x0000001fff0f7819 */ /* 0x000fe2000001140e */
[----:B------:R-:W-:Y:S01]  /*61d0*/  STS [R171+0x1000], R92 ;  /* 0x0010005cab007388 */ /* 0x000fe20000000800 */
[----:B-1----:R-:W-:-:S03]  /*61e0*/  IMAD.WIDE.U32 R30, R14, R8, RZ ;  /* 0x000000080e1e7225 */ /* 0x002fc600078e00ff */
[----:B------:R-:W-:Y:S01]  /*61f0*/  STS [R171+0x1200], R94 ;  /* 0x0012005eab007388 */ /* 0x000fe20000000800 */
[----:B------:R-:W-:-:S03]  /*6200*/  IMAD.WIDE.U32 R34, R6, UR10, R16 ;  /* 0x0000000a06227c25 */ /* 0x000fc6000f8e0010 */
[----:B------:R-:W-:Y:S01]  /*6210*/  STS [R172+0x2000], R68 ;  /* 0x00200044ac007388 */ /* 0x000fe20000000800 */
[----:B------:R-:W-:Y:S01]  /*6220*/  IMAD R18, R15, R8, RZ ;  /* 0x000000080f127224 */ /* 0x000fe200078e02ff */
[----:B------:R-:W-:Y:S01]  /*6230*/  IADD3 R35, R35, R7, RZ ;  /* 0x0000000723237210 */ /* 0x000fe20007ffe0ff */
[----:B------:R-:W-:Y:S01]  /*6240*/  IMAD R29, R11, UR10, R29 ;  /* 0x0000000a0b1d7c24 */ /* 0x000fe2000f8e021d */
[----:B------:R-:W-:Y:S01]  /*6250*/  STS [R172+0x2200], R70 ;  /* 0x00220046ac007388 */ /* 0x000fe20000000800 */
[----:B------:R-:W1:Y:S01]  /*6260*/  LDC.64 R6, c[0x0][0x470] ;  /* 0x00011c00ff067b82 */ /* 0x000e620000000a00 */
[----:B------:R-:W-:Y:S02]  /*6270*/  IMAD R18, R14, R9, R18 ;  /* 0x000000090e127224 */ /* 0x000fe400078e0212 */
[----:B------:R-:W-:Y:S01]  /*6280*/  STS [R171+0x2000], R80 ;  /* 0x00200050ab007388 */ /* 0x000fe20000000800 */
[----:B------:R-:W-:Y:S01]  /*6290*/  IMAD.WIDE.U32 R34, R12, UR11, R34 ;  /* 0x0000000b0c227c25 */ /* 0x000fe2000f8e0022 */
[----:B------:R-:W-:-:S02]  /*62a0*/  LEA R12, R162, UR5, 0x1 ;  /* 0x00000005a20c7c11 */ /* 0x000fc4000f8e08ff */
[----:B------:R-:W-:Y:S01]  /*62b0*/  STS [R171+0x2200], R82 ;  /* 0x00220052ab007388 */ /* 0x000fe20000000800 */
[----:B---3--:R-:W-:Y:S01]  /*62c0*/  IMAD R15, R15, R4, RZ ;  /* 0x000000040f0f7224 */ /* 0x008fe200078e02ff */
[----:B------:R-:W-:Y:S01]  /*62d0*/  IADD3 R31, R31, R18, RZ ;  /* 0x000000121f1f7210 */ /* 0x000fe20007ffe0ff */
[----:B------:R-:W-:Y:S01]  /*62e0*/  IMAD.WIDE.U32 R36, R10, UR10, R16 ;  /* 0x0000000a0a247c25 */ /* 0x000fe2000f8e0010 */
[----:B------:R-:W-:Y:S01]  /*62f0*/  STS [R172+0x3000], R72 ;  /* 0x00300048ac007388 */ /* 0x000fe20000000800 */
[----:B------:R-:W-:Y:S02]  /*6300*/  IADD3 R28, R35, R28, RZ ;  /* 0x0000001c231c7210 */ /* 0x000fe40007ffe0ff */
[C---:B------:R-:W-:Y:S01]  /*6310*/  IMAD R11, R14.reuse, R5, R15 ;  /* 0x000000050e0b7224 */ /* 0x040fe200078e020f */
[----:B------:R-:W-:Y:S01]  /*6320*/  STS [R172+0x3200], R74 ;  /* 0x0032004aac007388 */ /* 0x000fe20000000800 */
[----:B------:R-:W-:Y:S01]  /*6330*/  IMAD.WIDE.U32 R32, R14, R4, RZ ;  /* 0x000000040e207225 */ /* 0x000fe200078e00ff */
[----:B------:R-:W-:-:S02]  /*6340*/  IADD3 R37, R37, R29, RZ ;  /* 0x0000001d25257210 */ /* 0x000fc40007ffe0ff */
[----:B------:R-:W-:Y:S01]  /*6350*/  STS [R171+0x3000], R76 ;  /* 0x0030004cab007388 */ /* 0x000fe20000000800 */
[C---:B------:R-:W-:Y:S01]  /*6360*/  IMAD.WIDE.U32 R30, R8.reuse, UR20, R30 ;  /* 0x00000014081e7c25 */ /* 0x040fe2000f8e001e */
[----:B------:R-:W-:Y:S02]  /*6370*/  IADD3 R33, R33, R11, RZ ;  /* 0x0000000b21217210 */ /* 0x000fe40007ffe0ff */
[----:B------:R-:W-:Y:S01]  /*6380*/  STS [R171+0x3200], R78 ;  /* 0x0032004eab007388 */ /* 0x000fe20000000800 */
[----:B------:R-:W-:Y:S01]  /*6390*/  IMAD R11, R8, UR19, RZ ;  /* 0x00000013080b7c24 */ /* 0x000fe2000f8e02ff */
[----:B------:R-:W-:Y:S01]  /*63a0*/  BAR.SYNC.DEFER_BLOCKING 0x0 ;  /* 0x0000000000007b1d */ /* 0x000fe20000010000 */
[----:B-1----:R-:W-:Y:S01]  /*63b0*/  IMAD R10, R6, UR16, RZ ;  /* 0x00000010060a7c24 */ /* 0x002fe2000f8e02ff */
[----:B------:R-:W-:Y:S01]  /*63c0*/  IADD3 R29, P0, R34, R30, RZ ;  /* 0x0000001e221d7210 */ /* 0x000fe20007f1e0ff */
[----:B------:R-:W-:Y:S02]  /*63d0*/  IMAD R11, R9, UR20, R11 ;  /* 0x00000014090b7c24 */ /* 0x000fe4000f8e020b */
[----:B------:R-:W-:-:S03]  /*63e0*/  IMAD.WIDE.U32 R36, R6, UR11, R36 ;  /* 0x0000000b06247c25 */ /* 0x000fc6000f8e0024 */
[----:B------:R-:W-:Y:S01]  /*63f0*/  IADD3.X R11, R28, R31, R11, P0, !PT ;  /* 0x0000001f1c0b7210 */ /* 0x000fe200007fe40b */
[----:B------:R-:W-:Y:S01]  /*6400*/  IMAD R7, R7, UR11, R10 ;  /* 0x0000000b07077c24 */ /* 0x000fe2000f8e020a */
[----:B------:R-:W-:Y:S01]  /*6410*/  LEA R28, P1, R29, UR8, 0x1 ;  /* 0x000000081d1c7c11 */ /* 0x000fe2000f8208ff */
[C---:B------:R-:W-:Y:S02]  /*6420*/  IMAD R6, R4.reuse, UR19, RZ ;  /* 0x0000001304067c24 */ /* 0x040fe4000f8e02ff */
[----:B------:R-:W-:Y:S01]  /*6430*/  IMAD.WIDE.U32 R32, R4, UR20, R32 ;  /* 0x0000001404207c25 */ /* 0x000fe2000f8e0020 */
[----:B------:R-:W-:Y:S02]  /*6440*/  IADD3 R7, R37, R7, RZ ;  /* 0x0000000725077210 */ /* 0x000fe40007ffe0ff */
[----:B------:R-:W-:Y:S01]  /*6450*/  LEA.HI.X R29, R29, UR9, R11, 0x1, P1 ;  /* 0x000000091d1d7c11 */ /* 0x000fe200088f0c0b */
[----:B------:R-:W-:Y:S01]  /*6460*/  IMAD R6, R5, UR20, R6 ;  /* 0x0000001405067c24 */ /* 0x000fe2000f8e0206 */
[----:B------:R-:W-:-:S02]  /*6470*/  IADD3 R10, P0, R36, R32, RZ ;  /* 0x00000020240a7210 */ /* 0x000fc40007f1e0ff */
[----:B------:R-:W-:Y:S02]  /*6480*/  LEA R32, P1, R8, R28, 0x7 ;  /* 0x0000001c08207211 */ /* 0x000fe400078238ff */
[----:B------:R-:W-:Y:S01]  /*6490*/  IADD3.X R6, R7, R33, R6, P0, !PT ;  /* 0x0000002107067210 */ /* 0x000fe200007fe406 */
[----:B------:R-:W1:Y:S01]  /*64a0*/  LDS.128 R24, [R12+0x6000] ;  /* 0x006000000c187984 */ /* 0x000e620000000c00 */
[----:B------:R-:W-:Y:S02]  /*64b0*/  LEA R30, P0, R10, UR6, 0x1 ;  /* 0x000000060a1e7c11 */ /* 0x000fe4000f8008ff */
[----:B------:R-:W-:Y:S01]  /*64c0*/  LEA.HI.X R33, R8, R29, R9, 0x7, P1 ;  /* 0x0000001d08217211 */ /* 0x000fe200008f3c09 */
[----:B------:R-:W2:Y:S01]  /*64d0*/  LDS.128 R20, [R12+0x7000] ;  /* 0x007000000c147984 */ /* 0x000ea20000000c00 */
[----:B------:R-:W-:Y:S02]  /*64e0*/  LEA.HI.X R31, R10, UR7, R6, 0x1, P0 ;  /* 0x000000070a1f7c11 */ /* 0x000fe400080f0c06 */
[C---:B------:R-:W-:Y:S01]  /*64f0*/  LEA R6, P0, R4.reuse, R30, 0x7 ;  /* 0x0000001e04067211 */ /* 0x040fe200078038ff */
[----:B------:R-:W3:Y:S03]  /*6500*/  LDS.128 R16, [R12+0x8000] ;  /* 0x008000000c107984 */ /* 0x000ee60000000c00 */
[----:B------:R-:W-:Y:S01]  /*6510*/  LEA.HI.X R7, R4, R31, R5, 0x7, P0 ;  /* 0x0000001f04077211 */ /* 0x000fe200000f3c05 */
[----:B------:R-:W4:Y:S04]  /*6520*/  LDS.128 R12, [R12+0x9000] ;  /* 0x009000000c0c7984 */ /* 0x000f280000000c00 */
[----:B-1----:R1:W-:Y:S04]  /*6530*/  STG.E.128 desc[UR36][R28.64], R24 ;  /* 0x000000181c007986 */ /* 0x0023e8000c101d24 */
[----:B--2---:R1:W-:Y:S04]  /*6540*/  STG.E.128 desc[UR36][R32.64], R20 ;  /* 0x0000001420007986 */ /* 0x0043e8000c101d24 */
[----:B---3--:R1:W-:Y:S04]  /*6550*/  STG.E.128 desc[UR36][R30.64], R16 ;  /* 0x000000101e007986 */ /* 0x0083e8000c101d24 */
[----:B----4-:R1:W-:Y:S02]  /*6560*/  STG.E.128 desc[UR36][R6.64], R12 ;  /* 0x0000000c06007986 */ /* 0x0103e4000c101d24 */
.L_x_46:
        /* <DEDUP_REMOVED lines=11> */
.L_x_53:
[----:B------:R-:W-:Y:S05]  /*6620*/  EXIT ;  /* 0x000000000000794d */ /* 0x000fea0003800000 */
.L_x_55:
        /* <DEDUP_REMOVED lines=13> */
.L_x_689:


//--------------------- .text._ZN5flash44flash_bwd_dq_dk_dv_loop_seqk_parallel_kernelI23Flash_bwd_kernel_traitsILi32ELi128ELi128ELi8ELi4ELi4ELi4ELb1ELb0EN7cutlass6half_tE19Flash_kernel_traitsILi32ELi128ELi128ELi8ES3_EELb0ELb1ELb0ELb0ELb0ELb1ELb0EEEvNS_16Flash_bwd_paramsE --------------------------
	.section	.text._ZN5flash44flash_bwd_dq_dk_dv_loop_seqk_parallel_kernelI23Flash_bwd_kernel_traitsILi32ELi128ELi128ELi8ELi4ELi4ELi4ELb1ELb0EN7cutlass6half_tE19Flash_kernel_traitsILi32ELi128ELi128ELi8ES3_EELb0ELb1ELb0ELb0ELb0ELb1ELb0EEEvNS_16Flash_bwd_paramsE,"ax",@progbits
	.align	128
        .global         _ZN5flash44flash_bwd_dq_dk_dv_loop_seqk_parallel_kernelI23Flash_bwd_kernel_traitsILi32ELi128ELi128ELi8ELi4ELi4ELi4ELb1ELb0EN7cutlass6half_tE19Flash_kernel_traitsILi32ELi128ELi128ELi8ES3_EELb0ELb1ELb0ELb0ELb0ELb1ELb0EEEvNS_16Flash_bwd_paramsE
        .type           _ZN5flash44flash_bwd_dq_dk_dv_loop_seqk_parallel_kernelI23Flash_bwd_kernel_traitsILi32ELi128ELi128ELi8ELi4ELi4ELi4ELb1ELb0EN7cutlass6half_tE19Flash_kernel_traitsILi32ELi128ELi128ELi8ES3_EELb0ELb1ELb0ELb0ELb0ELb1ELb0EEEvNS_16Flash_bwd_paramsE,@function
        .size           _ZN5flash44flash_bwd_dq_dk_dv_loop_seqk_parallel_kernelI23Flash_bwd_kernel_traitsILi32ELi128ELi128ELi8ELi4ELi4ELi4ELb1ELb0EN7cutlass6half_tE19Flash_kernel_traitsILi32ELi128ELi128ELi8ES3_EELb0ELb1ELb0ELb0ELb0ELb1ELb0EEEvNS_16Flash_bwd_paramsE,(.L_x_690 - _ZN5flash44flash_bwd_dq_dk_dv_loop_seqk_parallel_kernelI23Flash_bwd_kernel_traitsILi32ELi128ELi128ELi8ELi4ELi4ELi4ELb1ELb0EN7cutlass6half_tE19Flash_kernel_traitsILi32ELi128ELi128ELi8ES3_EELb0ELb1ELb0ELb0ELb0ELb1ELb0EEEvNS_16Flash_bwd_paramsE)
        .other          _ZN5flash44flash_bwd_dq_dk_dv_loop_seqk_parallel_kernelI23Flash_bwd_kernel_traitsILi32ELi128ELi128ELi8ELi4ELi4ELi4ELb1ELb0EN7cutlass6half_tE19Flash_kernel_traitsILi32ELi128ELi128ELi8ES3_EELb0ELb1ELb0ELb0ELb0ELb1ELb0EEEvNS_16Flash_bwd_paramsE,@"STO_CUDA_ENTRY STV_DEFAULT"
_ZN5flash44flash_bwd_dq_dk_dv_loop_seqk_parallel_kernelI23Flash_bwd_kernel_traitsILi32ELi128ELi128ELi8ELi4ELi4ELi4ELb1ELb0EN7cutlass6half_tE19Flash_kernel_traitsILi32ELi128ELi128ELi8ES3_EELb0ELb1ELb0ELb0ELb0ELb1ELb0EEEvNS_16Flash_bwd_paramsE:
.text._ZN5flash44flash_bwd_dq_dk_dv_loop_seqk_parallel_kernelI23Flash_bwd_kernel_traitsILi32ELi128ELi128ELi8ELi4ELi4ELi4ELb1ELb0EN7cutlass6half_tE19Flash_kernel_traitsILi32ELi128ELi128ELi8ES3_EELb0ELb1ELb0ELb0ELb0ELb1ELb0EEEvNS_16Flash_bwd_paramsE:
        /* <DEDUP_REMOVED lines=13> */
[----:B------:R-:W-:Y:S01]  /*00d0*/  IMAD.MOV.U32 R203, RZ, RZ, -0x10 ;  /* 0xfffffff0ffcb7424 */ /* 0x000fe200078e00ff */
[----:B------:R-:W-:Y:S01]  /*00e0*/  ULDC.64 UR8, c[0x0][0x208] ;  /* 0x0000820000087ab9 */ /* 0x000fe20000000a00 */
[----:B------:R-:W-:Y:S02]  /*00f0*/  IMAD.MOV.U32 R155, RZ, RZ, 0x20 ;  /* 0x00000020ff9b7424 */ /* 0x000fe400078e00ff */
[----:B------:R-:W-:Y:S02]  /*0100*/  IMAD.MOV.U32 R152, RZ, RZ, 0x40 ;  /* 0x00000040ff987424 */ /* 0x000fe400078e00ff */
[----:B------:R-:W3:Y:S08]  /*0110*/  S2UR UR59, SR_CTAID.Z ;  /* 0x00000000003b79c3 */ /* 0x000ef00000002700 */
[----:B------:R-:W4:Y:S01]  /*0120*/  S2UR UR50, SR_CTAID.Y ;  /* 0x00000000003279c3 */ /* 0x000f220000002600 */
[----:B--2---:R-:W-:Y:S01]  /*0130*/  ULEA UR4, UR4, UR5, 0x18 ;  /* 0x0000000504047291 */ /* 0x004fe2000f8ec03f */
[----:B-1----:R-:W-:Y:S01]  /*0140*/  SHF.R.S32.HI R11, RZ, 0x1f, R20 ;  /* 0x0000001fff0b7819 */ /* 0x002fe20000011414 */
[----:B---3--:R-:W-:Y:S01]  /*0150*/  USHF.R.S32.HI UR5, URZ, 0x1f, UR59 ;  /* 0x0000001f3f057899 */ /* 0x008fe2000801143b */
[----:B------:R-:W-:-:S02]  /*0160*/  IMAD.SHL.U32 R247, R20, 0x2, RZ ;  /* 0x0000000214f77824 */ /* 0x000fc400078e00ff */
[CC--:B------:R-:W-:Y:S02]  /*0170*/  LEA.HI R3, R11.reuse, R20.reuse, RZ, 0x2 ;  /* 0x000000140b037211 */ /* 0x0c0fe400078f10ff */
[----:B------:R-:W-:Y:S02]  /*0180*/  LEA.HI R10, R11, R20, RZ, 0x5 ;  /* 0x000000140b0a7211 */ /* 0x000fe400078f28ff */
[--C-:B------:R-:W-:Y:S01]  /*0190*/  SHF.R.S32.HI R4, RZ, 0x2, R3.reuse ;  /* 0x00000002ff047819 */ /* 0x100fe20000011403 */
[----:B----4-:R-:W-:Y:S01]  /*01a0*/  USHF.L.U32 UR6, UR50, 0x7, URZ ;  /* 0x0000000732067899 */ /* 0x010fe2000800063f */
[----:B------:R-:W-:Y:S02]  /*01b0*/  SHF.R.S32.HI R0, RZ, 0x1f, R3 ;  /* 0x0000001fff007819 */ /* 0x000fe40000011403 */
[-C--:B------:R-:W-:Y:S02]  /*01c0*/  LEA.HI R2, R3, R4.reuse, RZ, 0x1 ;  /* 0x0000000403027211 */ /* 0x080fe400078f08ff */
[----:B------:R-:W-:-:S02]  /*01d0*/  LEA.HI R0, R0, R4, RZ, 0x3 ;  /* 0x0000000400007211 */ /* 0x000fc400078f18ff */
[----:B------:R-:W-:Y:S02]  /*01e0*/  LOP3.LUT R2, R2, 0x7fffffe, RZ, 0xc0, !PT ;  /* 0x07fffffe02027812 */ /* 0x000fe400078ec0ff */
[----:B------:R-:W-:Y:S02]  /*01f0*/  LOP3.LUT R0, R0, 0xfffffff8, RZ, 0xc0, !PT ;  /* 0xfffffff800007812 */ /* 0x000fe400078ec0ff */
[----:B------:R-:W-:Y:S01]  /*0200*/  LOP3.LUT R5, R10, 0xffffffe0, RZ, 0xc0, !PT ;  /* 0xffffffe00a057812 */ /* 0x000fe200078ec0ff */
[C---:B------:R-:W-:Y:S01]  /*0210*/  IMAD.IADD R9, R4.reuse, 0x1, -R2 ;  /* 0x0000000104097824 */ /* 0x040fe200078e0a02 */
[CC--:B------:R-:W-:Y:S01]  /*0220*/  LEA.HI R21, R11.reuse, R20.reuse, RZ, 0x3 ;  /* 0x000000140b157211 */ /* 0x0c0fe200078f18ff */
[----:B------:R-:W-:Y:S01]  /*0230*/  IMAD.IADD R7, R4, 0x1, -R0 ;  /* 0x0000000104077824 */ /* 0x000fe200078e0a00 */
[----:B------:R-:W-:Y:S01]  /*0240*/  LEA.HI R6, R11, R20, RZ, 0x4 ;  /* 0x000000140b067211 */ /* 0x000fe200078f20ff */
[----:B------:R-:W-:Y:S01]  /*0250*/  IMAD.IADD R0, R20, 0x1, -R5 ;  /* 0x0000000114007824 */ /* 0x000fe200078e0a05 */
[----:B------:R-:W-:-:S02]  /*0260*/  SHF.R.S32.HI R2, RZ, 0x3, R21 ;  /* 0x00000003ff027819 */ /* 0x000fc40000011415 */
[----:B------:R-:W-:Y:S02]  /*0270*/  LOP3.LUT R3, R3, 0xfffffffc, RZ, 0xc0, !PT ;  /* 0xfffffffc03037812 */ /* 0x000fe400078ec0ff */
[----:B------:R-:W-:Y:S01]  /*0280*/  SHF.R.S32.HI R8, RZ, 0x4, R6 ;  /* 0x00000004ff087819 */ /* 0x000fe20000011406 */
[----:B------:R-:W-:Y:S01]  /*0290*/  IMAD.SHL.U32 R2, R2, 0x40, RZ ;  /* 0x0000004002027824 */ /* 0x000fe200078e00ff */
[----:B------:R-:W-:Y:S01]  /*02a0*/  SHF.R.S32.HI R4, RZ, 0x1f, R0 ;  /* 0x0000001fff047819 */ /* 0x000fe20000011400 */
[----:B------:R-:W-:Y:S01]  /*02b0*/  IMAD.IADD R13, R20, 0x1, -R3 ;  /* 0x00000001140d7824 */ /* 0x000fe200078e0a03 */
[----:B------:R-:W-:Y:S02]  /*02c0*/  LEA.HI R3, R6, R8, RZ, 0x1 ;  /* 0x0000000806037211 */ /* 0x000fe400078f08ff */
[----:B------:R-:W-:Y:S01]  /*02d0*/  LEA.HI R248, R4, R0, RZ, 0x2 ;  /* 0x0000000004f87211 */ /* 0x000fe200078f10ff */
[----:B------:R-:W-:Y:S01]  /*02e0*/  IMAD.SHL.U32 R5, R13, 0x8, RZ ;  /* 0x000000080d057824 */ /* 0x000fe200078e00ff */
[----:B------:R-:W-:-:S02]  /*02f0*/  LOP3.LUT R0, R2, 0xc0, RZ, 0xc0, !PT ;  /* 0x000000c002007812 */ /* 0x000fc400078ec0ff */
[----:B------:R-:W-:Y:S02]  /*0300*/  LOP3.LUT R2, R3, 0xfffffffe, RZ, 0xc0, !PT ;  /* 0xfffffffe03027812 */ /* 0x000fe400078ec0ff */
[----:B------:R-:W-:Y:S02]  /*0310*/  LOP3.LUT R5, R0, 0x18, R5, 0xf8, !PT ;  /* 0x0000001800057812 */ /* 0x000fe400078ef805 */
[----:B------:R-:W-:Y:S01]  /*0320*/  SHF.R.U32.HI R0, RZ, 0x3, R0 ;  /* 0x00000003ff007819 */ /* 0x000fe20000011600 */
[----:B------:R-:W-:Y:S01]  /*0330*/  IMAD.IADD R14, R8, 0x1, -R2 ;  /* 0x00000001080e7824 */ /* 0x000fe200078e0a02 */
[----:B------:R-:W-:Y:S02]  /*0340*/  LOP3.LUT R8, R21, 0xfffffff8, RZ, 0xc0, !PT ;  /* 0xfffffff815087812 */ /* 0x000fe400078ec0ff */
[--C-:B------:R-:W-:Y:S02]  /*0350*/  SHF.R.S32.HI R4, RZ, 0x5, R10.reuse ;  /* 0x00000005ff047819 */ /* 0x100fe4000001140a */
[----:B------:R-:W-:Y:S01]  /*0360*/  SHF.R.S32.HI R3, RZ, 0x1f, R10 ;  /* 0x0000001fff037819 */ /* 0x000fe2000001140a */
[----:B------:R-:W-:Y:S01]  /*0370*/  IMAD.IADD R8, R20, 0x1, -R8 ;  /* 0x0000000114087824 */ /* 0x000fe200078e0a08 */
[----:B------:R-:W-:-:S02]  /*0380*/  LOP3.LUT R246, R5, R0, RZ, 0x3c, !PT ;  /* 0x0000000005f67212 */ /* 0x000fc400078e3cff */
[----:B------:R-:W-:Y:S01]  /*0390*/  LOP3.LUT R0, R6, 0xfffffff0, RZ, 0xc0, !PT ;  /* 0xfffffff006007812 */ /* 0x000fe200078ec0ff */
[----:B------:R-:W-:Y:S01]  /*03a0*/  IMAD R6, R4, 0x8, R9 ;  /* 0x0000000804067824 */ /* 0x000fe200078e0209 */
[----:B------:R-:W-:Y:S02]  /*03b0*/  LEA.HI R2, R3, R4, RZ, 0x2 ;  /* 0x0000000403027211 */ /* 0x000fe400078f10ff */
[----:B------:R-:W-:Y:S01]  /*03c0*/  LEA.HI R10, R8, R8, RZ, 0x1 ;  /* 0x00000008080a7211 */ /* 0x000fe200078f08ff */
[----:B------:R-:W-:Y:S01]  /*03d0*/  IMAD.IADD R0, R20, 0x1, -R0 ;  /* 0x0000000114007824 */ /* 0x000fe200078e0a00 */
[----:B------:R-:W-:Y:S01]  /*03e0*/  LEA.HI R11, R11, R20, RZ, 0x7 ;  /* 0x000000140b0b7211 */ /* 0x000fe200078f38ff */
[----:B------:R-:W-:Y:S01]  /*03f0*/  IMAD.U32 R246, R6, 0x20, R246 ;  /* 0x0000002006f67824 */ /* 0x000fe200078e00f6 */
[----:B------:R-:W-:Y:S02]  /*0400*/  LOP3.LUT R2, R2, 0xfffffffc, RZ, 0xc0, !PT ;  /* 0xfffffffc02027812 */ /* 0x000fe400078ec0ff */
[----:B------:R-:W-:-:S02]  /*0410*/  LOP3.LUT R3, R10, 0x3fffffe, RZ, 0xc0, !PT ;  /* 0x03fffffe0a037812 */ /* 0x000fc400078ec0ff */
[----:B------:R-:W-:Y:S01]  /*0420*/  SHF.R.S32.HI R11, RZ, 0x7, R11 ;  /* 0x00000007ff0b7819 */ /* 0x000fe2000001140b */
[----:B------:R-:W-:Y:S01]  /*0430*/  IMAD.IADD R161, R4, 0x1, -R2 ;  /* 0x0000000104a17824 */ /* 0x000fe200078e0a02 */
[----:B------:R-:W-:Y:S01]  /*0440*/  SHF.R.S32.HI R12, RZ, 0x1f, R0 ;  /* 0x0000001fff0c7819 */ /* 0x000fe20000011400 */
[----:B------:R-:W-:Y:S01]  /*0450*/  IMAD.IADD R4, R8, 0x1, -R3 ;  /* 0x0000000108047824 */ /* 0x000fe200078e0a03 */
[-C--:B------:R-:W-:Y:S01]  /*0460*/  LEA.HI R2, R0, R0.reuse, RZ, 0x1 ;  /* 0x0000000000027211 */ /* 0x080fe200078f08ff */
[----:B------:R-:W-:Y:S01]  /*0470*/  IMAD R3, R11, 0x8, R14 ;  /* 0x000000080b037824 */ /* 0x000fe200078e020e */
[----:B------:R-:W-:Y:S02]  /*0480*/  LEA.HI R12, R12, R0, RZ, 0x3 ;  /* 0x000000000c0c7211 */ /* 0x000fe400078f18ff */
[----:B------:R-:W-:Y:S01]  /*0490*/  SHF.R.S32.HI R9, RZ, 0x1, R2 ;  /* 0x00000001ff097819 */ /* 0x000fe20000011402 */
[----:B------:R-:W-:Y:S01]  /*04a0*/  IMAD R18, R3, 0x8, R4 ;  /* 0x0000000803127824 */ /* 0x000fe200078e0204 */
[----:B------:R-:W-:-:S02]  /*04b0*/  SHF.R.S32.HI R5, RZ, 0x1f, R2 ;  /* 0x0000001fff057819 */ /* 0x000fc40000011402 */
[----:B------:R-:W-:Y:S02]  /*04c0*/  LOP3.LUT R4, R2, 0x7fffffe, RZ, 0xc0, !PT ;  /* 0x07fffffe02047812 */ /* 0x000fe400078ec0ff */
[----:B------:R-:W-:Y:S02]  /*04d0*/  LOP3.LUT R2, R12, 0xfffffff8, RZ, 0xc0, !PT ;  /* 0xfffffff80c027812 */ /* 0x000fe400078ec0ff */
[----:B------:R-:W-:Y:S01]  /*04e0*/  LEA.HI R5, R5, R9, RZ, 0x2 ;  /* 0x0000000905057211 */ /* 0x000fe200078f10ff */
[C---:B------:R-:W-:Y:S01]  /*04f0*/  IMAD.IADD R17, R0.reuse, 0x1, -R4 ;  /* 0x0000000100117824 */ /* 0x040fe200078e0a04 */
[----:B------:R-:W-:Y:S01]  /*0500*/  LOP3.LUT R3, R7, 0x1, RZ, 0xc0, !PT ;  /* 0x0000000107037812 */ /* 0x000fe200078ec0ff */
[----:B------:R-:W-:Y:S01]  /*0510*/  IMAD.IADD R16, R0, 0x1, -R2 ;  /* 0x0000000100107824 */ /* 0x000fe200078e0a02 */
[----:B------:R-:W-:Y:S01]  /*0520*/  LOP3.LUT R5, R5, 0xfffffffc, RZ, 0xc0, !PT ;  /* 0xfffffffc05057812 */ /* 0x000fe200078ec0ff */
[----:B------:R-:W-:Y:S01]  /*0530*/  IMAD.SHL.U32 R0, R8, 0x40, RZ ;  /* 0x0000004008007824 */ /* 0x000fe200078e00ff */
[----:B------:R-:W-:Y:S01]  /*0540*/  ISETP.NE.U32.AND P6, PT, R3, 0x1, PT ;  /* 0x000000010300780c */ /* 0x000fe20003fc5070 */
[----:B------:R-:W-:Y:S01]  /*0550*/  IMAD.SHL.U32 R8, R13, 0x2, RZ ;  /* 0x000000020d087824 */ /* 0x000fe200078e00ff */
[----:B------:R-:W-:Y:S01]  /*0560*/  LEA.HI R13, R7, R7, RZ, 0x1 ;  /* 0x00000007070d7211 */ /* 0x000fe200078f08ff */
[----:B------:R-:W-:Y:S01]  /*0570*/  IMAD.IADD R15, R9, 0x1, -R5 ;  /* 0x00000001090f7824 */ /* 0x000fe200078e0a05 */
[----:B------:R-:W-:Y:S01]  /*0580*/  LOP3.LUT R9, R0, 0x1c0, RZ, 0xc0, !PT ;  /* 0x000001c000097812 */ /* 0x000fe200078ec0ff */
[----:B------:R-:W-:Y:S01]  /*0590*/  IMAD.SHL.U32 R3, R7, 0x40, RZ ;  /* 0x0000004007037824 */ /* 0x000fe200078e00ff */
[----:B------:R-:W-:Y:S01]  /*05a0*/  LOP3.LUT R0, R13, 0x3fffffe, RZ, 0xc0, !PT ;  /* 0x03fffffe0d007812 */ /* 0x000fe200078ec0ff */
[----:B------:R-:W-:Y:S01]  /*05b0*/  IMAD R19, R11, 0x2000, R8 ;  /* 0x000020000b137824 */ /* 0x000fe200078e0208 */
[----:B------:R-:W-:-:S02]  /*05c0*/  SHF.R.S32.HI R2, RZ, 0x1, R10 ;  /* 0x00000001ff027819 */ /* 0x000fc4000001140a */
[----:B------:R-:W-:Y:S01]  /*05d0*/  SHF.R.S32.HI R4, RZ, 0x3, R12 ;  /* 0x00000003ff047819 */ /* 0x000fe2000001140c */
[----:B------:R-:W-:Y:S01]  /*05e0*/  IMAD.IADD R10, R7, 0x1, -R0 ;  /* 0x00000001070a7824 */ /* 0x000fe200078e0a00 */
[C---:B------:R-:W-:Y:S01]  /*05f0*/  LOP3.LUT P0, RZ, R2.reuse, 0x2, RZ, 0xc0, !PT ;  /* 0x0000000202ff7812 */ /* 0x040fe2000780c0ff */
[----:B------:R-:W-:Y:S01]  /*0600*/  IMAD.SHL.U32 R6, R2, 0x40, RZ ;  /* 0x0000004002067824 */ /* 0x000fe200078e00ff */
[----:B------:R-:W-:Y:S01]  /*0610*/  LOP3.LUT R2, R3, 0x1c0, RZ, 0xc0, !PT ;  /* 0x000001c003027812 */ /* 0x000fe200078ec0ff */
[----:B------:R-:W-:Y:S01]  /*0620*/  IMAD.SHL.U32 R0, R161, 0x10, RZ ;  /* 0x00000010a1007824 */ /* 0x000fe200078e00ff */
[----:B------:R-:W-:Y:S01]  /*0630*/  LOP3.LUT P5, RZ, R7, 0x2, RZ, 0xc0, !PT ;  /* 0x0000000207ff7812 */ /* 0x000fe200078ac0ff */
[----:B------:R-:W-:Y:S01]  /*0640*/  IMAD.SHL.U32 R3, R161, 0x400, RZ ;  /* 0x00000400a1037824 */ /* 0x000fe200078e00ff */
[----:B------:R-:W-:Y:S01]  /*0650*/  LEA.HI R2, R2, R2, RZ, 0x1d ;  /* 0x0000000202027211 */ /* 0x000fe200078fe8ff */
[----:B------:R-:W-:Y:S01]  /*0660*/  IMAD R17, R4, 0x8, R17 ;  /* 0x0000000804117824 */ /* 0x000fe200078e0211 */
[----:B------:R-:W-:Y:S01]  /*0670*/  LEA.HI.SX32 R248, R248, R0, 0x1e ;  /* 0x00000000f8f87211 */ /* 0x000fe200078ff2ff */
[--C-:B------:R-:W-:Y:S01]  /*0680*/  IMAD R12, R4, 0x200, R3.reuse ;  /* 0x00000200040c7824 */ /* 0x100fe200078e0203 */
[----:B------:R-:W-:Y:S01]  /*0690*/  LOP3.LUT R5, R9, 0x30, R0, 0xf8, !PT ;  /* 0x0000003009057812 */ /* 0x000fe200078ef800 */
[----:B------:R-:W-:Y:S01]  /*06a0*/  IMAD.SHL.U32 R4, R16, 0x40, RZ ;  /* 0x0000004010047824 */ /* 0x000fe200078e00ff */
[----:B------:R-:W-:Y:S01]  /*06b0*/  LOP3.LUT R0, R6, 0xc0, RZ, 0xc0, !PT ;  /* 0x000000c006007812 */ /* 0x000fe200078ec0ff */
[----:B------:R-:W-:Y:S01]  /*06c0*/  IMAD.SHL.U32 R6, R14, 0x8, RZ ;  /* 0x000000080e067824 */ /* 0x000fe200078e00ff */
[----:B------:R-:W-:-:S02]  /*06d0*/  IADD3 R19, R2, R19, R3 ;  /* 0x0000001302137210 */ /* 0x000fc40007ffe003 */
[--C-:B------:R-:W-:Y:S02]  /*06e0*/  LOP3.LUT R3, R0, 0x8, R21.reuse, 0xf8, !PT ;  /* 0x0000000800037812 */ /* 0x100fe400078ef815 */
[----:B------:R-:W-:Y:S01]  /*06f0*/  SHF.R.U32.HI R149, RZ, 0x3, R0 ;  /* 0x00000003ff957819 */ /* 0x000fe20000011600 */
[----:B------:R-:W-:Y:S01]  /*0700*/  IMAD R0, R161, 0x200, R8 ;  /* 0x00000200a1007824 */ /* 0x000fe200078e0208 */
[----:B------:R-:W-:Y:S02]  /*0710*/  LOP3.LUT P4, RZ, R7, 0x4, RZ, 0xc0, !PT ;  /* 0x0000000407ff7812 */ /* 0x000fe4000788c0ff */
[----:B------:R-:W-:Y:S01]  /*0720*/  LOP3.LUT R5, R5, 0x8, R21, 0xf8, !PT ;  /* 0x0000000805057812 */ /* 0x000fe200078ef815 */
[----:B------:R-:W-:Y:S01]  /*0730*/  IMAD R10, R10, 0x20, R0 ;  /* 0x000000200a0a7824 */ /* 0x000fe200078e0200 */
[----:B------:R-:W-:Y:S01]  /*0740*/  SHF.R.U32.HI R2, RZ, 0x3, R9 ;  /* 0x00000003ff027819 */ /* 0x000fe20000011609 */
[----:B------:R-:W-:Y:S01]  /*0750*/  IMAD.SHL.U32 R0, R11, 0x8, RZ ;  /* 0x000000080b007824 */ /* 0x000fe200078e00ff */
[----:B------:R-:W-:Y:S01]  /*0760*/  LOP3.LUT R149, R3, R149, RZ, 0x3c, !PT ;  /* 0x0000009503957212 */ /* 0x000fe200078e3cff */
[----:B------:R-:W-:Y:S01]  /*0770*/  IMAD.SHL.U32 R9, R14, 0x10, RZ ;  /* 0x000000100e097824 */ /* 0x000fe200078e00ff */
[----:B------:R-:W-:Y:S01]  /*0780*/  LOP3.LUT R3, R5, R2, RZ, 0x3c, !PT ;  /* 0x0000000205037212 */ /* 0x000fe200078e3cff */
[----:B------:R-:W-:Y:S01]  /*0790*/  IMAD.SHL.U32 R2, R15, 0x40, RZ ;  /* 0x000000400f027824 */ /* 0x000fe200078e00ff */
[----:B------:R-:W-:Y:S01]  /*07a0*/  LOP3.LUT R7, R0, 0x8, RZ, 0xc0, !PT ;  /* 0x0000000800077812 */ /* 0x000fe200078ec0ff */
[----:B------:R-:W-:Y:S01]  /*07b0*/  IMAD.U32 R149, R18, 0x20, R149 ;  /* 0x0000002012957824 */ /* 0x000fe200078e0095 */
[----:B------:R-:W-:Y:S01]  /*07c0*/  SHF.R.S32.HI R0, RZ, 0x1, R13 ;  /* 0x00000001ff007819 */ /* 0x000fe2000001140d */
[----:B------:R-:W-:Y:S01]  /*07d0*/  IMAD R3, R14, 0x200, R3 ;  /* 0x000002000e037824 */ /* 0x000fe200078e0203 */
[----:B------:R-:W-:-:S02]  /*07e0*/  R2P PR, R16, 0x6 ;  /* 0x0000000610007804 */ /* 0x000fc40000000000 */
[C---:B------:R-:W-:Y:S01]  /*07f0*/  LOP3.LUT P3, RZ, R0.reuse, 0x2, RZ, 0xc0, !PT ;  /* 0x0000000200ff7812 */ /* 0x040fe2000786c0ff */
[----:B------:R-:W-:Y:S01]  /*0800*/  IMAD.SHL.U32 R0, R0, 0x40, RZ ;  /* 0x0000004000007824 */ /* 0x000fe200078e00ff */
[----:B------:R-:W-:Y:S02]  /*0810*/  LOP3.LUT R4, R4, 0x1c0, RZ, 0xc0, !PT ;  /* 0x000001c004047812 */ /* 0x000fe400078ec0ff */
[----:B------:R-:W-:Y:S02]  /*0820*/  LOP3.LUT R2, R2, 0xc0, RZ, 0xc0, !PT ;  /* 0x000000c002027812 */ /* 0x000fe400078ec0ff */
[----:B------:R-:W-:Y:S02]  /*0830*/  LOP3.LUT R0, R0, 0xc0, RZ, 0xc0, !PT ;  /* 0x000000c000007812 */ /* 0x000fe400078ec0ff */
[----:B------:R-:W-:Y:S02]  /*0840*/  LOP3.LUT R6, R6, 0x8, RZ, 0xc0, !PT ;  /* 0x0000000806067812 */ /* 0x000fe400078ec0ff */
[----:B------:R-:W-:-:S02]  /*0850*/  SHF.R.U32.HI R151, RZ, 0x3, R4 ;  /* 0x00000003ff977819 */ /* 0x000fc40000011604 */
        /* <DEDUP_REMOVED lines=18> */
[----:B------:R-:W-:Y:S01]  /*0980*/  IMAD.U32 R2, RZ, RZ, UR5 ;  /* 0x00000005ff027e24 */ /* 0x000fe2000f8e00ff */
[----:B------:R-:W-:Y:S01]  /*0990*/  UIADD3 UR5, UR4, 0x8000, URZ ;  /* 0x0000800004057890 */ /* 0x000fe2000fffe03f */
[----:B------:R-:W-:Y:S01]  /*09a0*/  IMAD.IADD R8, R8, 0x1, R10 ;  /* 0x0000000108087824 */ /* 0x000fe200078e020a */
[----:B------:R-:W-:Y:S01]  /*09b0*/  SEL R152, R152, 0xffffffc0, !P2 ;  /* 0xffffffc098987807 */ /* 0x000fe20005000000 */
[----:B------:R-:W-:Y:S01]  /*09c0*/  VIADD R204, R209, 0x40 ;  /* 0x00000040d1cc7836 */ /* 0x000fe20000000000 */
[----:B------:R-:W-:Y:S01]  /*09d0*/  LOP3.LUT R247, R247, 0x6, RZ, 0xc0, !PT ;  /* 0x00000006f7f77812 */ /* 0x000fe200078ec0ff */
[----:B------:R-:W-:Y:S01]  /*09e0*/  IMAD.U32 R0, RZ, RZ, UR6 ;  /* 0x00000006ff007e24 */ /* 0x000fe2000f8e00ff */
[----:B------:R-:W-:Y:S01]  /*09f0*/  UIADD3 UR6, UR4, 0x6000, URZ ;  /* 0x0000600004067890 */ /* 0x000fe2000fffe03f */
[----:B------:R-:W-:Y:S01]  /*0a00*/  LEA R151, R151, UR5, 0x1 ;  /* 0x0000000597977c11 */ /* 0x000fe2000f8e08ff */
[----:B------:R-:W-:Y:S01]  /*0a10*/  @P4 VIADD R204, R209, 0xffffffc0 ;  /* 0xffffffc0d1cc4836 */ /* 0x000fe20000000000 */
[----:B------:R-:W-:Y:S01]  /*0a20*/  SEL R150, R155, 0xffffffe0, !P0 ;  /* 0xffffffe09b967807 */ /* 0x000fe20004000000 */
[----:B------:R-:W-:Y:S01]  /*0a30*/  IMAD.IADD R208, R209, 0x1, R203 ;  /* 0x00000001d1d07824 */ /* 0x000fe200078e02cb */
[----:B------:R-:W-:Y:S01]  /*0a40*/  LEA R149, R149, UR4, 0x1 ;  /* 0x0000000495957c11 */ /* 0x000fe2000f8e08ff */
[----:B------:R-:W-:Y:S01]  /*0a50*/  VIADD R157, R151, 0x20 ;  /* 0x00000020979d7836 */ /* 0x000fe20000000000 */
[----:B------:R-:W-:Y:S01]  /*0a60*/  LEA R249, R8, UR6, 0x1 ;  /* 0x0000000608f97c11 */ /* 0x000fe2000f8e08ff */
[----:B------:R-:W-:Y:S01]  /*0a70*/  IMAD.IADD R203, R203, 0x1, R204 ;  /* 0x00000001cbcb7824 */ /* 0x000fe200078e02cc */
[----:B------:R-:W-:Y:S01]  /*0a80*/  LOP3.LUT P0, RZ, R15, 0x2, RZ, 0xc0, !PT ;  /* 0x000000020fff7812 */ /* 0x000fe2000780c0ff */
[----:B------:R-:W-:Y:S01]  /*0a90*/  @P1 VIADD R157, R151, 0xffffffe0 ;  /* 0xffffffe0979d1836 */ /* 0x000fe20000000000 */
[----:B------:R-:W-:Y:S01]  /*0aa0*/  LEA R2, R3, UR4, 0x1 ;  /* 0x0000000403027c11 */ /* 0x000fe2000f8e08ff */
[--C-:B------:R-:W-:Y:S01]  /*0ab0*/  IMAD.IADD R210, R209, 0x1, R205.reuse ;  /* 0x00000001d1d27824 */ /* 0x100fe200078e02cd */
[----:B------:R-:W-:Y:S01]  /*0ac0*/  SEL R155, R155, 0xffffffe0, !P0 ;  /* 0xffffffe09b9b7807 */ /* 0x000fe20004000000 */
[----:B------:R-:W-:-:S02]  /*0ad0*/  IMAD.IADD R207, R208, 0x1, R205 ;  /* 0x00000001d0cf7824 */ /* 0x000fc400078e02cd */
[----:B------:R-:W-:Y:S02]  /*0ae0*/  IMAD.IADD R206, R205, 0x1, R204 ;  /* 0x00000001cdce7824 */ /* 0x000fe400078e02cc */
[----:B------:R-:W-:Y:S02]  /*0af0*/  VIADD R250, R249, 0x20 ;  /* 0x00000020f9fa7836 */ /* 0x000fe40000000000 */
[----:B------:R-:W-:Y:S02]  /*0b00*/  IMAD.IADD R153, R151, 0x1, R152 ;  /* 0x0000000197997824 */ /* 0x000fe400078e0298 */
[----:B------:R-:W-:Y:S02]  /*0b10*/  IMAD R247, R11, 0x40, R247 ;  /* 0x000000400bf77824 */ /* 0x000fe400078e02f7 */
[----:B------:R-:W-:Y:S02]  /*0b20*/  IMAD.IADD R161, R161, 0x1, R6 ;  /* 0x00000001a1a17824 */ /* 0x000fe400078e0206 */
[----:B------:R-:W-:-:S02]  /*0b30*/  IMAD.IADD R150, R150, 0x1, R149 ;  /* 0x0000000196967824 */ /* 0x000fc400078e0295 */
[----:B------:R-:W-:Y:S02]  /*0b40*/  IMAD.IADD R205, R205, 0x1, R203 ;  /* 0x00000001cdcd7824 */ /* 0x000fe400078e02cb */
[----:B------:R-:W-:Y:S02]  /*0b50*/  @P3 VIADD R250, R249, 0xffffffe0 ;  /* 0xffffffe0f9fa3836 */ /* 0x000fe40000000000 */
[----:B------:R-:W-:Y:S02]  /*0b60*/  IMAD.IADD R152, R152, 0x1, R157 ;  /* 0x0000000198987824 */ /* 0x000fe400078e029d */
[C---:B------:R-:W-:Y:S02]  /*0b70*/  VIADD R160, R157.reuse, 0x2000 ;  /* 0x000020009da07836 */ /* 0x040fe40000000000 */
[C---:B------:R-:W-:Y:S02]  /*0b80*/  VIADD R159, R157.reuse, 0x4000 ;  /* 0x000040009d9f7836 */ /* 0x040fe40000000000 */
[----:B------:R-:W-:-:S07]  /*0b90*/  VIADD R158, R157, 0x6000 ;  /* 0x000060009d9e7836 */ /* 0x000fce0000000000 */
.L_x_84:
        /* <DEDUP_REMOVED lines=16> */
[----:B--2---:R-:W-:Y:S01]  /*0ca0*/  IMAD.U32 R4, RZ, RZ, UR10 ;  /* 0x0000000aff047e24 */ /* 0x004fe2000f8e00ff */
        /* <DEDUP_REMOVED lines=12> */
[----:B-1-3--:R-:W2:Y:S02]  /*0d70*/  @P1 LDG.E R8, desc[UR8][R6.64] ;  /* 0x0000000806081981 */ /* 0x00aea4000c1e1900 */
[----:B------:R-:W-:-:S02]  /*0d80*/  UISETP.EQ.OR.EX UP4, UPT, UR7, URZ, !UP1, UP4 ;  /* 0x0000003f0700728c */ /* 0x000fc4000cf82740 */
[----:B------:R-:W-:-:S04]  /*0d90*/  UIADD3 UR10, UP0, UR17, UR6, URZ ;  /* 0x00000006110a7290 */ /* 0x000fc8000ff1e03f */
[----:B------:R-:W-:Y:S01]  /*0da0*/  PLOP3.LUT P2, PT, PT, PT, UP4, 0x80, 0x0 ;  /* 0x000000000000781c */ /* 0x000fe20003f4f048 */
[----:B------:R-:W-:Y:S01]  /*0db0*/  UIADD3.X UR5, UR5, UR7, URZ, UP0, !UPT ;  /* 0x0000000705057290 */ /* 0x000fe200087fe43f */
[----:B------:R1:W3:Y:S02]  /*0dc0*/  @P0 LDG.E R6, desc[UR8][R4.64] ;  /* 0x0000000804060981 */ /* 0x0002e4000c1e1900 */
[----:B-1----:R-:W-:Y:S02]  /*0dd0*/  IMAD.U32 R4, RZ, RZ, UR16 ;  /* 0x00000010ff047e24 */ /* 0x002fe4000f8e00ff */
[----:B------:R-:W-:-:S05]  /*0de0*/  IMAD.U32 R5, RZ, RZ, UR14 ;  /* 0x0000000eff057e24 */ /* 0x000fca000f8e00ff */
[----:B----4-:R-:W4:Y:S04]  /*0df0*/  @P3 LDG.E R7, desc[UR8][R4.64] ;  /* 0x0000000804073981 */ /* 0x010f28000c1e1900 */
[----:B-----5:R1:W5:Y:S02]  /*0e00*/  @P3 LDG.E R0, desc[UR8][R4.64+0x4] ;  /* 0x0000040804003981 */ /* 0x020364000c1e1900 */
[----:B-1----:R-:W-:Y:S01]  /*0e10*/  IMAD.U32 R4, RZ, RZ, UR10 ;  /* 0x0000000aff047e24 */ /* 0x002fe2000f8e00ff */
[----:B------:R-:W-:Y:S01]  /*0e20*/  UMOV UR35, URZ ;  /* 0x0000003f00237c82 */ /* 0x000fe20008000000 */
[----:B------:R-:W-:Y:S01]  /*0e30*/  IMAD.U32 R5, RZ, RZ, UR5 ;  /* 0x00000005ff057e24 */ /* 0x000fe2000f8e00ff */
[----:B------:R-:W-:Y:S01]  /*0e40*/  @!UP3 ULDC.64 UR10, c[0x0][0x318] ;  /* 0x0000c600000abab9 */ /* 0x000fe20000000a00 */
[----:B------:R-:W-:-:S03]  /*0e50*/  @!UP3 ULDC UR5, c[0x0][0x2cc] ;  /* 0x0000b3000005bab9 */ /* 0x000fc60000000800 */
[----:B------:R-:W5:Y:S01]  /*0e60*/  @!P2 LDG.E R3, desc[UR8][R4.64] ;  /* 0x000000080403a981 */ /* 0x000f62000c1e1900 */
[----:B------:R-:W-:Y:S01]  /*0e70*/  @!UP3 UISETP.NE.U32.AND UP0, UPT, UR10, URZ, UPT ;  /* 0x0000003f0a00b28c */ /* 0x000fe2000bf05070 */
[----:B------:R-:W-:Y:S01]  /*0e80*/  UMOV UR14, 0xffffffff ;  /* 0xffffffff000e7882 */ /* 0x000fe20000000000 */
[----:B------:R-:W-:Y:S02]  /*0e90*/  UMOV UR36, 0xffffffff ;  /* 0xffffffff00247882 */ /* 0x000fe40000000000 */
[----:B------:R-:W-:Y:S02]  /*0ea0*/  @!UP3 UISETP.NE.AND.EX UP0, UPT, UR11, URZ, UPT, UP0 ;  /* 0x0000003f0b00b28c */ /* 0x000fe4000bf05300 */
[----:B------:R-:W-:Y:S01]  /*0eb0*/  USHF.L.U32 UR28, UR33, 0x7, URZ ;  /* 0x00000007211c7899 */ /* 0x000fe2000800063f */
[----:B--2---:R-:W-:Y:S02]  /*0ec0*/  @P1 R2UR UR35, R8 ;  /* 0x00000000082312ca */ /* 0x004fe400000e0000 */
[----:B---3--:R-:W-:-:S02]  /*0ed0*/  @P0 R2UR UR12, R6 ;  /* 0x00000000060c02ca */ /* 0x008fc400000e0000 */
[----:B------:R-:W-:Y:S01]  /*0ee0*/  ISETP.NE.U32.AND P0, PT, RZ, UR6, PT ;  /* 0x00000006ff007c0c */ /* 0x000fe2000bf05070 */
[----:B------:R-:W-:-:S03]  /*0ef0*/  @!UP3 USEL UR6, UR5, URZ, UP0 ;  /* 0x0000003f0506b287 */ /* 0x000fc60008000000 */
[----:B------:R-:W-:Y:S01]  /*0f00*/  ISETP.NE.AND.EX P0, PT, RZ, UR7, PT, P0 ;  /* 0x00000007ff007c0c */ /* 0x000fe2000bf05300 */
[----:B------:R-:W-:-:S06]  /*0f10*/  ULDC UR5, c[0x0][0x2c8] ;  /* 0x0000b20000057ab9 */ /* 0x000fcc0000000800 */
[----:B------:R-:W-:Y:S01]  /*0f20*/  @UP3 UIADD3 UR7, UR12, -UR35, URZ ;  /* 0x800000230c073290 */ /* 0x000fe2000fffe03f */
[----:B----4-:R-:W-:Y:S02]  /*0f30*/  @P3 R2UR UR14, R7 ;  /* 0x00000000070e32ca */ /* 0x010fe400000e0000 */
        /* <DEDUP_REMOVED lines=9> */
.L_x_56:
        /* <DEDUP_REMOVED lines=8> */
[----:B------:R-:W-:Y:S01]  /*1050*/  ULDC.64 UR10, c[0x0][0x228] ;  /* 0x00008a00000a7ab9 */ /* 0x000fe20000000a00 */
[----:B------:R-:W-:Y:S01]  /*1060*/  ULDC.64 UR12, c[0x0][0x488] ;  /* 0x00012200000c7ab9 */ /* 0x000fe20000000a00 */
[----:B------:R-:W-:Y:S02]  /*1070*/  UIMAD.WIDE.U32 UR18, UR50, UR10, URZ ;  /* 0x0000000a321272a5 */ /* 0x000fe4000f8e003f */
[----:B------:R-:W-:Y:S02]  /*1080*/  UIMAD UR10, UR61, UR10, URZ ;  /* 0x0000000a3d0a72a4 */ /* 0x000fe4000f8e023f */
        /* <DEDUP_REMOVED lines=48> */
[----:B------:R-:W-:Y:S01]  /*1390*/  ULDC.U8 UR24, c[0x0][0x3d8] ;  /* 0x0000f60000187ab9 */ /* 0x000fe20000000000 */
[----:B------:R-:W-:Y:S01]  /*13a0*/  IMAD R3, R0, R6, RZ ;  /* 0x0000000600037224 */ /* 0x000fe200078e02ff */
[----:B------:R-:W-:Y:S01]  /*13b0*/  IABS R0, UR59 ;  /* 0x0000003b00007c13 */ /* 0x000fe20008000000 */
[----:B------:R-:W-:-:S02]  /*13c0*/  ULOP3.LUT UR6, UR20, 0xffffff80, URZ, 0xc0, !UPT ;  /* 0xffffff8014067892 */ /* 0x000fc4000f8ec03f */
[----:B------:R-:W-:Y:S01]  /*13d0*/  IMAD.HI.U32 R3, R5, R3, R4 ;  /* 0x0000000305037227 */ /* 0x000fe200078e0004 */
[----:B------:R-:W-:Y:S02]  /*13e0*/  UISETP.NE.AND UP3, UPT, UR24, URZ, UPT ;  /* 0x0000003f1800728c */ /* 0x000fe4000bf65270 */
[----:B------:R-:W-:Y:S02]  /*13f0*/  UIADD3 UR48, UR17, UR5, URZ ;  /* 0x0000000511307290 */ /* 0x000fe4000fffe03f */
[----:B------:R-:W-:Y:S01]  /*1400*/  USHF.L.U64.HI UR15, UR50, 0x7, UR61 ;  /* 0x00000007320f7899 */ /* 0x000fe2000801023d */
[----:B------:R-:W-:Y:S01]  /*1410*/  IMAD.HI.U32 R3, R3, R0, RZ ;  /* 0x0000000003037227 */ /* 0x000fe200078e00ff */
[----:B------:R-:W-:Y:S02]  /*1420*/  UIMAD.WIDE.U32 UR12, UR10, UR14, URZ ;  /* 0x0000000e0a0c72a5 */ /* 0x000fe4000f8e003f */
[----:B------:R-:W-:Y:S01]  /*1430*/  UIMAD UR5, UR11, UR14, URZ ;  /* 0x0000000e0b0572a4 */ /* 0x000fe2000f8e023f */
[----:B------:R-:W-:Y:S01]  /*1440*/  IMAD.MOV R4, RZ, RZ, -R3 ;  /* 0x000000ffff047224 */ /* 0x000fe200078e0a03 */
[----:B------:R-:W-:-:S02]  /*1450*/  UIADD3 UR17, UR6, -0x80, URZ ;  /* 0xffffff8006117890 */ /* 0x000fc4000fffe03f */
[----:B------:R-:W-:Y:S01]  /*1460*/  USEL UR15, UR15, URZ, UP2 ;  /* 0x0000003f0f0f7287 */ /* 0x000fe20009000000 */
[C---:B------:R-:W-:Y:S01]  /*1470*/  IMAD R0, R6.reuse, R4, R0 ;  /* 0x0000000406007224 */ /* 0x040fe200078e0200 */
[----:B------:R-:W-:Y:S02]  /*1480*/  USEL UR58, UR16, UR12, !UP1 ;  /* 0x0000000c103a7287 */ /* 0x000fe4000c800000 */
[----:B------:R-:W-:Y:S02]  /*1490*/  @UP1 UIADD3 UR48, UR13, UR5, URZ ;  /* 0x000000050d301290 */ /* 0x000fe4000fffe03f */
[----:B------:R-:W-:Y:S01]  /*14a0*/  ISETP.GT.U32.AND P1, PT, R6, R0, PT ;  /* 0x000000000600720c */ /* 0x000fe20003f24070 */
[----:B------:R-:W-:Y:S02]  /*14b0*/  USHF.R.S32.HI UR16, URZ, 0x1f, UR17 ;  /* 0x0000001f3f107899 */ /* 0x000fe40008011411 */
[----:B------:R-:W-:Y:S01]  /*14c0*/  UIADD3 UR5, UP2, UR17, UR30, URZ ;  /* 0x0000001e11057290 */ /* 0x000fe2000ff5e03f */
[----:B------:R-:W-:Y:S01]  /*14d0*/  ULDC.U8 UR25, c[0x0][0x480] ;  /* 0x0001200000197ab9 */ /* 0x000fe20000000000 */
[----:B------:R-:W-:Y:S01]  /*14e0*/  ULDC UR46, c[0x0][0x2c4] ;  /* 0x0000b100002e7ab9 */ /* 0x000fe20000000800 */
[----:B------:R-:W-:-:S02]  /*14f0*/  @UP0 UIADD3 UR21, UR35, UR36, URZ ;  /* 0x0000002423150290 */ /* 0x000fc4000fffe03f */
[----:B------:R-:W-:Y:S02]  /*1500*/  UIADD3.X UR15, UR16, UR15, URZ, UP2, !UPT ;  /* 0x0000000f100f7290 */ /* 0x000fe400097fe43f */
[----:B------:R-:W-:-:S03]  /*1510*/  UIMAD UR6, UR11, UR5, URZ ;  /* 0x000000050b0672a4 */ /* 0x000fc6000f8e023f */
[-C--:B------:R-:W-:Y:S01]  /*1520*/  @!P1 IADD3 R0, R0, -R6.reuse, RZ ;  /* 0x8000000600009210 */ /* 0x080fe20007ffe0ff */
[----:B------:R-:W-:Y:S01]  /*1530*/  @!P1 VIADD R3, R3, 0x1 ;  /* 0x0000000103039836 */ /* 0x000fe20000000000 */
[----:B------:R-:W-:Y:S01]  /*1540*/  PLOP3.LUT P1, PT, PT, PT, UP0, 0x80, 0x0 ;  /* 0x000000000000781c */ /* 0x000fe20003f2f008 */
[----:B------:R-:W-:Y:S01]  /*1550*/  UISETP.NE.AND UP5, UPT, UR25, URZ, UPT ;  /* 0x0000003f1900728c */ /* 0x000fe2000bfa5270 */
[----:B------:R-:W-:Y:S01]  /*1560*/  ISETP.GE.U32.AND P0, PT, R0, R6, PT ;  /* 0x000000060000720c */ /* 0x000fe20003f06070 */
[----:B------:R-:W-:Y:S01]  /*1570*/  @UP3 UIMAD UR11, UR50, UR46, URZ ;  /* 0x0000002e320b32a4 */ /* 0x000fe2000f8e023f */
[----:B------:R-:W-:Y:S01]  /*1580*/  LOP3.LUT R0, R7, UR59, RZ, 0x3c, !PT ;  /* 0x0000003b07007c12 */ /* 0x000fe2000f8e3cff */
[----:B------:R-:W-:Y:S01]  /*1590*/  @UP0 ULDC.64 UR24, c[0x0][0x250] ;  /* 0x0000940000180ab9 */ /* 0x000fe20000000a00 */
[----:B------:R-:W-:Y:S02]  /*15a0*/  @!UP1 UIADD3 UR54, UR39, UR31, URZ ;  /* 0x0000001f27369290 */ /* 0x000fe4000fffe03f */
[----:B------:R-:W-:Y:S01]  /*15b0*/  ISETP.GE.AND P2, PT, R0, RZ, PT ;  /* 0x000000ff0000720c */ /* 0x000fe20003f46270 */
[----:B------:R-:W-:-:S02]  /*15c0*/  @UP0 UIMAD.WIDE.U32 UR12, UR21, UR24, URZ ;  /* 0x00000018150c02a5 */ /* 0x000fc4000f8e003f */
[----:B------:R-:W-:Y:S02]  /*15d0*/  UIMAD UR15, UR10, UR15, UR6 ;  /* 0x0000000f0a0f72a4 */ /* 0x000fe4000f8e0206 */
[----:B------:R-:W-:Y:S02]  /*15e0*/  UIMAD.WIDE.U32 UR30, UR10, UR5, URZ ;  /* 0x000000050a1e72a5 */ /* 0x000fe4000f8e003f */
[----:B------:R-:W-:Y:S01]  /*15f0*/  @UP3 USEL UR10, UR11, UR14, !UP1 ;  /* 0x0000000e0b0a3287 */ /* 0x000fe2000c800000 */
[----:B------:R-:W-:Y:S01]  /*1600*/  @P0 VIADD R3, R3, 0x1 ;  /* 0x0000000103030836 */ /* 0x000fe20000000000 */
[----:B------:R-:W-:Y:S01]  /*1610*/  @!UP3 UIMAD UR6, UR50, UR34, UR59 ;  /* 0x000000223206b2a4 */ /* 0x000fe2000f8e023b */
[----:B------:R-:W-:Y:S01]  /*1620*/  PLOP3.LUT P0, PT, PT, PT, UP3, 0x80, 0x0 ;  /* 0x000000000000781c */ /* 0x000fe20003f0f038 */
[----:B------:R-:W-:Y:S01]  /*1630*/  @UP0 UIMAD UR21, UR21, UR25, URZ ;  /* 0x00000019151502a4 */ /* 0x000fe2000f8e023f */
[----:B------:R-:W-:Y:S01]  /*1640*/  @UP3 ULDC UR5, c[0x0][0x2e4] ;  /* 0x0000b90000053ab9 */ /* 0x000fe20000000800 */
[----:B------:R-:W-:Y:S01]  /*1650*/  USEL UR55, UR44, URZ, UP5 ;  /* 0x0000003f2c377287 */ /* 0x000fe2000a800000 */
[----:B------:R-:W-:Y:S01]  /*1660*/  @!P2 IADD3 R3, -R3, RZ, RZ ;  /* 0x000000ff0303a210 */ /* 0x000fe20007ffe1ff */
[----:B------:R-:W-:Y:S01]  /*1670*/  @UP3 UIMAD UR32, UR59, UR5, UR10 ;  /* 0x000000053b2032a4 */ /* 0x000fe2000f8e020a */
[----:B------:R-:W-:Y:S01]  /*1680*/  @!P3 LOP3.LUT R3, RZ, R7, RZ, 0x33, !PT ;  /* 0x00000007ff03b212 */ /* 0x000fe200078e33ff */
[----:B------:R-:W-:-:S02]  /*1690*/  @!UP3 UIMAD UR32, UR6, UR46, URZ ;  /* 0x0000002e0620b2a4 */ /* 0x000fc4000f8e023f */
[----:B------:R-:W-:Y:S02]  /*16a0*/  USHF.R.S32.HI UR45, URZ, 0x1f, UR28 ;  /* 0x0000001f3f2d7899 */ /* 0x000fe4000801141c */
[----:B------:R-:W-:Y:S02]  /*16b0*/  USEL UR57, UR22, URZ, UP5 ;  /* 0x0000003f16397287 */ /* 0x000fe4000a800000 */
[----:B------:R-:W-:Y:S02]  /*16c0*/  USHF.R.S32.HI UR56, URZ, 0x1f, UR51 ;  /* 0x0000001f3f387899 */ /* 0x000fe40008011433 */
[----:B------:R-:W-:Y:S02]  /*16d0*/  USHF.R.S32.HI UR34, URZ, 0x7, UR20 ;  /* 0x000000073f227899 */ /* 0x000fe40008011414 */
[----:B------:R-:W-:Y:S02]  /*16e0*/  @UP0 UIADD3 UR49, UR13, UR21, URZ ;  /* 0x000000150d310290 */ /* 0x000fe4000fffe03f */
[----:B------:R-:W-:-:S02]  /*16f0*/  UIADD3 UR53, UR31, UR15, URZ ;  /* 0x0000000f1f357290 */ /* 0x000fc4000fffe03f */
        /* <DEDUP_REMOVED lines=16> */
.L_x_58:
        /* <DEDUP_REMOVED lines=13> */
.L_x_59:
[----:B------:R-:W-:Y:S01]  /*18d0*/  @UP1 UMOV UR11, UR40 ;  /* 0x00000028000b1c82 */ /* 0x000fe20008000000 */
[----:B------:R-:W-:Y:S01]  /*18e0*/  @!UP1 UMOV UR11, UR38 ;  /* 0x00000026000b9c82 */ /* 0x000fe20008000000 */
[----:B------:R-:W-:Y:S01]  /*18f0*/  SHF.R.S32.HI R16, RZ, 0x1f, R3 ;  /* 0x0000001fff107819 */ /* 0x000fe20000011403 */
[----:B------:R-:W-:Y:S06]  /*1900*/  @!P0 BRA `(.L_x_60) ;  /* 0x0000000000208947 */ /* 0x000fec0003800000 */
[----:B------:R-:W-:Y:S01]  /*1910*/  ULDC UR6, c[0x0][0x2d4] ;  /* 0x0000b50000067ab9 */ /* 0x000fe20000000800 */
[----:B------:R-:W-:Y:S01]  /*1920*/  ULDC UR5, c[0x0][0x2c0] ;  /* 0x0000b00000057ab9 */ /* 0x000fe20000000800 */
[----:B------:R-:W-:-:S03]  /*1930*/  @!UP1 UIMAD UR14, UR50, UR6, URZ ;  /* 0x00000006320e92a4 */ /* 0x000fc6000f8e023f */
[----:B------:R-:W-:Y:S02]  /*1940*/  ULDC UR6, c[0x0][0x2e4] ;  /* 0x0000b90000067ab9 */ /* 0x000fe40000000800 */
[----:B------:R-:W-:Y:S02]  /*1950*/  ULEA UR6, UR5, UR6, 0x7 ;  /* 0x0000000605067291 */ /* 0x000fe4000f8e383f */
[----:B------:R-:W-:-:S04]  /*1960*/  ULEA UR5, UR50, UR14, 0x7 ;  /* 0x0000000e32057291 */ /* 0x000fc8000f8e383f */
[----:B------:R-:W-:Y:S01]  /*1970*/  UIMAD UR5, UR6, UR59, UR5 ;  /* 0x0000003b060572a4 */ /* 0x000fe2000f8e0205 */
[----:B------:R-:W-:Y:S11]  /*1980*/  BRA `(.L_x_61) ;  /* 0x0000000000107947 */ /* 0x000ff60003800000 */
.L_x_60:
[----:B------:R-:W-:Y:S01]  /*1990*/  ULDC UR5, c[0x0][0x270] ;  /* 0x00009c0000057ab9 */ /* 0x000fe20000000800 */
[----:B------:R-:W-:Y:S01]  /*19a0*/  ULDC UR6, c[0x0][0x2d4] ;  /* 0x0000b50000067ab9 */ /* 0x000fe20000000800 */
[----:B------:R-:W-:-:S04]  /*19b0*/  UIMAD UR5, UR50, UR5, UR59 ;  /* 0x00000005320572a4 */ /* 0x000fc8000f8e023b */
[----:B------:R-:W-:-:S12]  /*19c0*/  UIMAD UR5, UR5, UR6, URZ ;  /* 0x00000006050572a4 */ /* 0x000fd8000f8e023f */
.L_x_61:
[----:B------:R-:W1:Y:S01]  /*19d0*/  S2R R6, SR_TID.X ;  /* 0x0000000000067919 */ /* 0x000e620000002100 */
[----:B------:R-:W2:Y:S01]  /*19e0*/  LDC.64 R12, c[0x0][0x420] ;  /* 0x00010800ff0c7b82 */ /* 0x000ea20000000a00 */
[----:B------:R-:W-:Y:S01]  /*19f0*/  ULDC UR10, c[0x0][0x270] ;  /* 0x00009c00000a7ab9 */ /* 0x000fe20000000800 */
[----:B------:R-:W-:Y:S01]  /*1a00*/  ULDC UR6, c[0x0][0x2dc] ;  /* 0x0000b70000067ab9 */ /* 0x000fe20000000800 */
[----:B------:R-:W-:Y:S01]  /*1a10*/  UIADD3 UR19, UR17, UR5, URZ ;  /* 0x0000000511137290 */ /* 0x000fe2000fffe03f */
[----:B------:R-:W-:Y:S01]  /*1a20*/  BSSY B1, `(.L_x_57) ;  /* 0x0000637000017945 */ /* 0x000fe20003800000 */
[----:B------:R-:W-:Y:S02]  /*1a30*/  UIMAD UR18, UR6, UR10, URZ ;  /* 0x0000000a061272a4 */ /* 0x000fe4000f8e023f */
[----:B------:R-:W-:Y:S02]  /*1a40*/  UIADD3 UR5, -UR7, UR37, UR28 ;  /* 0x0000002507057290 */ /* 0x000fe4000fffe11c */
[----:B------:R-:W-:Y:S01]  /*1a50*/  USHF.L.U32 UR29, UR18, 0x7, URZ ;  /* 0x00000007121d7899 */ /* 0x000fe2000800063f */
[----:B------:R-:W-:Y:S01]  /*1a60*/  ULDC UR6, c[0x0][0x398] ;  /* 0x0000e60000067ab9 */ /* 0x000fe20000000800 */
[----:B------:R-:W-:Y:S01]  /*1a70*/  ULDC.64 UR22, c[0x0][0x400] ;  /* 0x0001000000167ab9 */ /* 0x000fe20000000a00 */
[----:B------:R-:W-:-:S02]  /*1a80*/  UIADD3 UR5, UR5, -UR6, URZ ;  /* 0x8000000605057290 */ /* 0x000fc4000fffe03f */
[----:B------:R-:W-:Y:S02]  /*1a90*/  UIADD3 UR6, UP4, UP3, UR30, UR29, UR51 ;  /* 0x0000001d1e067290 */ /* 0x000fe4000fb9e033 */
[----:B------:R-:W-:Y:S02]  /*1aa0*/  USHF.R.S32.HI UR10, URZ, 0x1f, UR29 ;  /* 0x0000001f3f0a7899 */ /* 0x000fe4000801141d */
[----:B------:R-:W-:Y:S02]  /*1ab0*/  UIADD3 UR12, UP2, UP1, UR57, UR6, UR58 ;  /* 0x00000006390c7290 */ /* 0x000fe4000f95e03a */
[----:B------:R-:W-:Y:S02]  /*1ac0*/  UIADD3.X UR6, UR53, UR10, UR56, UP4, UP3 ;  /* 0x0000000a35067290 */ /* 0x000fe4000a7e6438 */
[----:B------:R-:W-:Y:S01]  /*1ad0*/  USHF.R.S32.HI UR38, URZ, 0x1f, UR59 ;  /* 0x0000001f3f267899 */ /* 0x000fe2000801143b */
[----:B--2---:R-:W-:Y:S01]  /*1ae0*/  IMAD R7, R12, UR16, RZ ;  /* 0x000000100c077c24 */ /* 0x004fe2000f8e02ff */
[----:B------:R-:W-:Y:S01]  /*1af0*/  UIADD3.X UR6, UR55, UR6, UR48, UP2, UP1 ;  /* 0x0000000637067290 */ /* 0x000fe200097e2430 */
[----:B------:R-:W-:-:S02]  /*1b00*/  ULDC.64 UR20, c[0x0][0x258] ;  /* 0x0000960000147ab9 */ /* 0x000fc40000000a00 */
[----:B------:R-:W-:Y:S01]  /*1b10*/  IMAD R14, R13, UR17, R7 ;  /* 0x000000110d0e7c24 */ /* 0x000fe2000f8e0207 */
[----:B------:R-:W-:Y:S01]  /*1b20*/  ULDC.64 UR14, c[0x0][0x428] ;  /* 0x00010a00000e7ab9 */ /* 0x000fe20000000a00 */
[----:B------:R-:W-:Y:S01]  /*1b30*/  UIADD3 UR10, UR17, UR32, URZ ;  /* 0x00000020110a7290 */ /* 0x000fe2000fffe03f */
[----:B-1----:R-:W-:Y:S01]  /*1b40*/  SHF.R.S32.HI R0, RZ, 0x1f, R6 ;  /* 0x0000001fff007819 */ /* 0x002fe20000011406 */
[----:B------:R-:W-:-:S03]  /*1b50*/  UIMAD UR13, UR38, UR14, URZ ;  /* 0x0000000e260d72a4 */ /* 0x000fc6000f8e023f */
[CC--:B------:R-:W-:Y:S02]  /*1b60*/  LEA.HI R10, R0.reuse, R6.reuse, RZ, 0x5 ;  /* 0x00000006000a7211 */ /* 0x0c0fe400078f28ff */
[----:B------:R-:W-:Y:S02]  /*1b70*/  LEA.HI R0, R0, R6, RZ, 0x2 ;  /* 0x0000000600007211 */ /* 0x000fe400078f10ff */
[----:B------:R-:W-:Y:S02]  /*1b80*/  LOP3.LUT R4, R10, 0xffffffe0, RZ, 0xc0, !PT ;  /* 0xffffffe00a047812 */ /* 0x000fe400078ec0ff */
[----:B------:R-:W-:Y:S02]  /*1b90*/  LOP3.LUT R5, R0, 0xfffffffc, RZ, 0xc0, !PT ;  /* 0xfffffffc00057812 */ /* 0x000fe400078ec0ff */
[----:B------:R-:W-:Y:S01]  /*1ba0*/  SHF.R.S32.HI R0, RZ, 0x2, R0 ;  /* 0x00000002ff007819 */ /* 0x000fe20000011400 */
[C---:B------:R-:W-:Y:S01]  /*1bb0*/  IMAD.IADD R4, R6.reuse, 0x1, -R4 ;  /* 0x0000000106047824 */ /* 0x040fe200078e0a04 */
[----:B------:R-:W-:Y:S01]  /*1bc0*/  SHF.R.S32.HI R10, RZ, 0x5, R10 ;  /* 0x00000005ff0a7819 */ /* 0x000fe2000001140a */
[----:B------:R-:W-:Y:S01]  /*1bd0*/  IMAD.IADD R5, R6, 0x1, -R5 ;  /* 0x0000000106057824 */ /* 0x000fe200078e0a05 */
[----:B------:R-:W-:-:S02]  /*1be0*/  SHF.R.S32.HI R24, RZ, 0x1f, R0 ;  /* 0x0000001fff187819 */ /* 0x000fc40000011400 */
[----:B------:R-:W-:Y:S01]  /*1bf0*/  IADD3 R8, P0, R0, UR17, RZ ;  /* 0x0000001100087c10 */ /* 0x000fe2000ff1e0ff */
[----:B------:R-:W-:Y:S02]  /*1c00*/  IMAD R10, R10, UR18, R4 ;  /* 0x000000120a0a7c24 */ /* 0x000fe4000f8e0204 */
[----:B------:R-:W-:Y:S01]  /*1c10*/  IMAD.SHL.U32 R4, R5, 0x8, RZ ;  /* 0x0000000805047824 */ /* 0x000fe200078e00ff */
[----:B------:R-:W-:Y:S01]  /*1c20*/  IADD3.X R9, R24, UR16, RZ, P0, !PT ;  /* 0x0000001018097c10 */ /* 0x000fe200087fe4ff */
[----:B------:R-:W-:-:S03]  /*1c30*/  USHF.R.S32.HI UR16, URZ, 0x1f, UR5 ;  /* 0x0000001f3f107899 */ /* 0x000fc60008011405 */
[--C-:B------:R-:W-:Y:S01]  /*1c40*/  SHF.R.S32.HI R5, RZ, 0x1f, R4.reuse ;  /* 0x0000001fff057819 */ /* 0x100fe20000011404 */
[----:B------:R-:W-:Y:S01]  /*1c50*/  IMAD R9, R9, UR42, RZ ;  /* 0x0000002a09097c24 */ /* 0x000fe2000f8e02ff */
[----:B------:R-:W-:Y:S01]  /*1c60*/  IADD3 R6, P0, R4, UR11, RZ ;  /* 0x0000000b04067c10 */ /* 0x000fe2000ff1e0ff */
[----:B------:R-:W-:Y:S02]  /*1c70*/  ULEA.HI UR16, UR16, UR5, URZ, 0x7 ;  /* 0x0000000510107291 */ /* 0x000fe4000f8f383f */
[C---:B------:R-:W-:Y:S01]  /*1c80*/  IMAD R15, R8.reuse, UR43, R9 ;  /* 0x0000002b080f7c24 */ /* 0x040fe2000f8e0209 */
[----:B------:R-:W-:Y:S01]  /*1c90*/  IADD3.X R7, R5, UR54, RZ, P0, !PT ;  /* 0x0000003605077c10 */ /* 0x000fe200087fe4ff */
[----:B------:R-:W-:Y:S01]  /*1ca0*/  IMAD.WIDE.U32 R8, R8, UR42, R4 ;  /* 0x0000002a08087c25 */ /* 0x000fe2000f8e0004 */
[----:B------:R-:W-:Y:S01]  /*1cb0*/  IADD3 R11, P0, R10, UR12, RZ ;  /* 0x0000000c0a0b7c10 */ /* 0x000fe2000ff1e0ff */
[----:B------:R-:W-:Y:S02]  /*1cc0*/  USHF.R.S32.HI UR16, URZ, 0x7, UR16 ;  /* 0x000000073f107899 */ /* 0x000fe40008011410 */
[----:B------:R-:W-:Y:S01]  /*1cd0*/  IMAD.WIDE.U32 R6, R12, UR17, R6 ;  /* 0x000000110c067c25 */ /* 0x000fe2000f8e0006 */
[----:B------:R-:W-:Y:S01]  /*1ce0*/  LEA.HI.X.SX32 R10, R10, UR6, 0x1, P0 ;  /* 0x000000060a0a7c11 */ /* 0x000fe200080f0eff */
[----:B------:R-:W-:Y:S01]  /*1cf0*/  UIMAD UR6, UR38, UR20, URZ ;  /* 0x00000014260672a4 */ /* 0x000fe2000f8e023f */
[C---:B------:R-:W-:Y:S01]  /*1d00*/  LEA R224, P0, R11.reuse, UR22, 0x2 ;  /* 0x000000160be07c11 */ /* 0x040fe2000f8010ff */
[----:B------:R-:W-:Y:S01]  /*1d10*/  UISETP.LT.AND UP1, UPT, URZ, UR16, UPT ;  /* 0x000000103f00728c */ /* 0x000fe2000bf21270 */
[----:B------:R-:W-:Y:S01]  /*1d20*/  IADD3 R8, P2, R8, UR60, RZ ;  /* 0x0000003c08087c10 */ /* 0x000fe2000ff5e0ff */
[----:B------:R-:W-:Y:S01]  /*1d30*/  UIMAD UR6, UR59, UR21, UR6 ;  /* 0x000000153b0672a4 */ /* 0x000fe2000f8e0206 */
[----:B------:R-:W-:Y:S01]  /*1d40*/  LEA.HI.X R223, R11, UR23, R10, 0x2, P0 ;  /* 0x000000170bdf7c11 */ /* 0x000fe200080f140a */
[----:B------:R-:W-:Y:S01]  /*1d50*/  IMAD.U32 R11, RZ, RZ, UR20 ;  /* 0x00000014ff0b7e24 */ /* 0x000fe2000f8e00ff */
[----:B------:R-:W-:Y:S01]  /*1d60*/  IADD3.X R9, R9, UR52, R15, P2, !PT ;  /* 0x0000003409097c10 */ /* 0x000fe200097fe40f */
[----:B------:R-:W-:Y:S01]  /*1d70*/  USEL UR16, URZ, UR16, !UP1 ;  /* 0x000000103f107287 */ /* 0x000fe2000c800000 */
[----:B------:R-:W-:Y:S01]  /*1d80*/  IMAD.IADD R7, R7, 0x1, R14 ;  /* 0x0000000107077824 */ /* 0x000fe200078e020e */
[----:B------:R-:W-:Y:S01]  /*1d90*/  UIMAD UR11, UR59, UR15, UR13 ;  /* 0x0000000f3b0b72a4 */ /* 0x000fe2000f8e020d */
[----:B------:R-:W-:Y:S01]  /*1da0*/  IMAD.U32 R10, RZ, RZ, UR14 ;  /* 0x0000000eff0a7e24 */ /* 0x000fe2000f8e00ff */
[----:B------:R-:W-:Y:S01]  /*1db0*/  UISETP.GT.AND UP1, UPT, UR34, UR16, UPT ;  /* 0x000000102200728c */ /* 0x000fe2000bf24270 */
[----:B------:R-:W-:Y:S01]  /*1dc0*/  IMAD.WIDE.U32 R8, R11, UR59, R8 ;  /* 0x0000003b0b087c25 */ /* 0x000fe2000f8e0008 */
[----:B------:R-:W-:Y:S01]  /*1dd0*/  ULDC.64 UR12, c[0x0][0x210] ;  /* 0x00008400000c7ab9 */ /* 0x000fe20000000a00 */
[----:B------:R-:W-:Y:S01]  /*1de0*/  ULDC.64 UR22, c[0x0][0x2b0] ;  /* 0x0000ac0000167ab9 */ /* 0x000fe20000000a00 */
[----:B------:R-:W-:Y:S01]  /*1df0*/  ULDC.64 UR14, c[0x0][0x478] ;  /* 0x00011e00000e7ab9 */ /* 0x000fe20000000a00 */
[----:B------:R-:W-:Y:S01]  /*1e00*/  VIADD R9, R9, UR6 ;  /* 0x0000000609097c36 */ /* 0x000fe20008000000 */
[----:B------:R-:W-:Y:S01]  /*1e10*/  LEA R218, P0, R8, UR12, 0x1 ;  /* 0x0000000c08da7c11 */ /* 0x000fe2000f8008ff */
[----:B------:R-:W-:Y:S01]  /*1e20*/  IMAD.WIDE.U32 R6, R10, UR59, R6 ;  /* 0x0000003b0a067c25 */ /* 0x000fe2000f8e0006 */
[----:B------:R-:W-:-:S02]  /*1e30*/  UIMAD.WIDE UR14, UR19, 0x4, UR14 ;  /* 0x00000004130e78a5 */ /* 0x000fc4000f8e020e */
[----:B------:R-:W-:Y:S01]  /*1e40*/  LEA.HI.X R219, R8, UR13, R9, 0x1, P0 ;  /* 0x0000000d08db7c11 */ /* 0x000fe200080f0c09 */
[----:B------:R-:W-:Y:S01]  /*1e50*/  VIADD R7, R7, UR11 ;  /* 0x0000000b07077c36 */ /* 0x000fe20008000000 */
[----:B------:R-:W-:Y:S01]  /*1e60*/  PLOP3.LUT P0, PT, PT, PT, UP1, 0x80, 0x0 ;  /* 0x000000000000781c */ /* 0x000fe20003f0f018 */
[-C--:B------:R-:W-:Y:S01]  /*1e70*/  IMAD R10, R24, R12.reuse, RZ ;  /* 0x0000000c180a7224 */ /* 0x080fe200078e02ff */
[----:B------:R-:W-:Y:S01]  /*1e80*/  UIMAD.WIDE UR10, UR10, 0x4, UR22 ;  /* 0x000000040a0a78a5 */ /* 0x000fe2000f8e0216 */
[C---:B------:R-:W-:Y:S01]  /*1e90*/  IMAD.WIDE.U32 R6, R0.reuse, R12, R6 ;  /* 0x0000000c00067225 */ /* 0x040fe200078e0006 */
[----:B------:R-:W-:Y:S01]  /*1ea0*/  ULDC.64 UR20, c[0x0][0x3e0] ;  /* 0x0000f80000147ab9 */ /* 0x000fe20000000a00 */
[----:B------:R-:W-:Y:S02]  /*1eb0*/  UIADD3 UR6, UR34, -0x1, URZ ;  /* 0xffffffff22067890 */ /* 0x000fe4000fffe03f */
        /* <DEDUP_REMOVED lines=26> */
.L_x_63:
        /* <DEDUP_REMOVED lines=19> */
.L_x_64:
        /* <DEDUP_REMOVED lines=8> */
[----:B------:R-:W-:Y:S01]  /*2210*/  ULDC.64 UR14, c[0x0][0x468] ;  /* 0x00011a00000e7ab9 */ /* 0x000fe20000000a00 */
[----:B------:R-:W-:Y:S02]  /*2220*/  ISETP.GE.AND P1, PT, R0, UR7, PT ;  /* 0x0000000700007c0c */ /* 0x000fe4000bf26270 */
[----:B------:R-:W-:Y:S01]  /*2230*/  MOV R3, UR5 ;  /* 0x0000000500037c02 */ /* 0x000fe20008000f00 */
[----:B------:R-:W-:Y:S01]  /*2240*/  UIMAD UR5, UR19, UR14, URZ ;  /* 0x0000000e130572a4 */ /* 0x000fe2000f8e023f */
[----:B------:R-:W-:-:S03]  /*2250*/  IADD3 R6, P0, R6, UR6, RZ ;  /* 0x0000000606067c10 */ /* 0x000fc6000ff1e0ff */
[----:B------:R-:W-:Y:S01]  /*2260*/  UIMAD UR15, UR59, UR15, UR5 ;  /* 0x0000000f3b0f72a4 */ /* 0x000fe2000f8e0205 */
[----:B------:R-:W-:Y:S02]  /*2270*/  IADD3.X R7, R7, UR18, R3, P0, !PT ;  /* 0x0000001207077c10 */ /* 0x000fe400087fe403 */
[----:B------:R-:W-:Y:S02]  /*2280*/  MOV R3, UR14 ;  /* 0x0000000e00037c02 */ /* 0x000fe40008000f00 */
[----:B------:R-:W-:-:S03]  /*2290*/  ISETP.GE.AND P0, PT, R8, UR7, PT ;  /* 0x0000000708007c0c */ /* 0x000fc6000bf06270 */
[----:B------:R-:W-:-:S04]  /*22a0*/  IMAD.WIDE.U32 R6, R3, UR59, R6 ;  /* 0x0000003b03067c25 */ /* 0x000fc8000f8e0006 */
[----:B------:R-:W-:Y:S01]  /*22b0*/  VIADD R12, R7, UR15 ;  /* 0x0000000f070c7c36 */ /* 0x000fe20008000000 */
[----:B------:R-:W-:Y:S06]  /*22c0*/  @P1 BRA `(.L_x_66) ;  /* 0x0000000000281947 */ /* 0x000fec0003800000 */
        /* <DEDUP_REMOVED lines=10> */
.L_x_66:
[----:B------:R-:W-:Y:S05]  /*2370*/  BSYNC B0 ;  /* 0x0000000000007941 */ /* 0x000fea0003800000 */
.L_x_65:
        /* <DEDUP_REMOVED lines=14> */
.L_x_68:
[----:B------:R-:W-:Y:S05]  /*2460*/  BSYNC B0 ;  /* 0x0000000000007941 */ /* 0x000fea0003800000 */
.L_x_67:
[----:B------:R-:W-:Y:S01]  /*2470*/  UIMAD UR5, UR45, UR12, URZ ;  /* 0x0000000c2d0572a4 */ /* 0x000fe2000f8e023f */
[----:B------:R-:W-:Y:S01]  /*2480*/  IMAD.U32 R3, RZ, RZ, UR12 ;  /* 0x0000000cff037e24 */ /* 0x000fe2000f8e00ff */
        /* <DEDUP_REMOVED lines=24> */
.L_x_70:
[----:B------:R-:W-:Y:S05]  /*2610*/  BSYNC B0 ;  /* 0x0000000000007941 */ /* 0x000fea0003800000 */
.L_x_69:
        /* <DEDUP_REMOVED lines=14> */
.L_x_62:
[----:B------:R-:W-:Y:S01]  /*2700*/  UIMAD UR10, UR33, -0x80, UR7 ;  /* 0xffffff80210a78a4 */ /* 0x000fe2000f8e0207 */
[C---:B------:R-:W-:Y:S01]  /*2710*/  VIADD R11, R0.reuse, 0x40 ;  /* 0x00000040000b7836 */ /* 0x040fe20000000000 */
[----:B------:R-:W-:Y:S01]  /*2720*/  UIMAD UR15, UR45, UR24, URZ ;  /* 0x000000182d0f72a4 */ /* 0x000fe2000f8e023f */
[----:B------:R-:W-:Y:S01]  /*2730*/  IMAD.U32 R6, RZ, RZ, UR24 ;  /* 0x00000018ff067e24 */ /* 0x000fe2000f8e00ff */
[----:B------:R-:W-:Y:S01]  /*2740*/  UIMAD UR17, UR45, UR26, URZ ;  /* 0x0000001a2d1172a4 */ /* 0x000fe2000f8e023f */
[----:B------:R-:W-:Y:S01]  /*2750*/  IMAD.U32 R8, RZ, RZ, UR26 ;  /* 0x0000001aff087e24 */ /* 0x000fe2000f8e00ff */
[----:B------:R-:W-:Y:S01]  /*2760*/  ISETP.GE.AND P4, PT, R0, UR10, PT ;  /* 0x0000000a00007c0c */ /* 0x000fe2000bf86270 */
[----:B------:R-:W-:Y:S01]  /*2770*/  UIMAD UR19, UR28, UR25, UR15 ;  /* 0x000000191c1372a4 */ /* 0x000fe2000f8e020f */
[----:B------:R-:W-:Y:S01]  /*2780*/  ISETP.GE.AND P3, PT, R11, UR10, PT ;  /* 0x0000000a0b007c0c */ /* 0x000fe2000bf66270 */
[----:B------:R-:W-:Y:S01]  /*2790*/  IMAD.WIDE.U32 R6, R6, UR28, R4 ;  /* 0x0000001c06067c25 */ /* 0x000fe2000f8e0004 */
[----:B------:R-:W-:-:S02]  /*27a0*/  UIMAD UR15, UR28, UR27, UR17 ;  /* 0x0000001b1c0f72a4 */ /* 0x000fc4000f8e0211 */
[----:B------:R-:W-:Y:S01]  /*27b0*/  UIMAD UR5, UR6, -0x80, UR37 ;  /* 0xffffff80060578a4 */ /* 0x000fe2000f8e0225 */
[----:B------:R-:W-:Y:S01]  /*27c0*/  IMAD.WIDE.U32 R4, R8, UR28, R4 ;  /* 0x0000001c08047c25 */ /* 0x000fe2000f8e0004 */
[----:B------:R-:W-:Y:S01]  /*27d0*/  IADD3 R6, P1, R6, UR44, RZ ;  /* 0x0000002c06067c10 */ /* 0x000fe2000ff3e0ff */
[----:B------:R-:W-:Y:S01]  /*27e0*/  ULDC.64 UR20, c[0x0][0x268] ;  /* 0x00009a0000147ab9 */ /* 0x000fe20000000a00 */
[----:B------:R-:W-:Y:S01]  /*27f0*/  ULDC.64 UR22, c[0x0][0x260] ;  /* 0x0000980000167ab9 */ /* 0x000fe20000000a00 */
[----:B------:R-:W-:Y:S01]  /*2800*/  IMAD.U32 R8, RZ, RZ, UR19 ;  /* 0x00000013ff087e24 */ /* 0x000fe2000f8e00ff */
[----:B------:R-:W-:Y:S01]  /*2810*/  IADD3 R10, P0, R4, UR46, RZ ;  /* 0x0000002e040a7c10 */ /* 0x000fe2000ff1e0ff */
[----:B------:R-:W-:Y:S01]  /*2820*/  IMAD.U32 R9, RZ, RZ, UR15 ;  /* 0x0000000fff097e24 */ /* 0x000fe2000f8e00ff */
[----:B------:R-:W1:Y:S01]  /*2830*/  @!P4 LDC.64 R20, c[0x0][0x220] ;  /* 0x00008800ff14cb82 */ /* 0x000e620000000a00 */
[----:B------:R-:W-:Y:S01]  /*2840*/  IMAD R4, R16, UR20, RZ ;  /* 0x0000001410047c24 */ /* 0x000fe2000f8e02ff */
[----:B------:R-:W-:Y:S01]  /*2850*/  IADD3.X R7, R7, UR49, R8, P1, !PT ;  /* 0x0000003107077c10 */ /* 0x000fe20008ffe408 */
[----:B------:R-:W-:Y:S01]  /*2860*/  IMAD.SHL.U32 R19, R13, 0x80, RZ ;  /* 0x000000800d137824 */ /* 0x000fe200078e00ff */
[----:B------:R-:W-:Y:S01]  /*2870*/  ISETP.GE.AND P1, PT, R11, UR5, PT ;  /* 0x000000050b007c0c */ /* 0x000fe2000bf26270 */
[----:B------:R-:W-:Y:S01]  /*2880*/  IMAD R8, R3, UR21, R4 ;  /* 0x0000001503087c24 */ /* 0x000fe2000f8e0204 */
[----:B------:R-:W-:Y:S01]  /*2890*/  IADD3.X R11, R5, UR47, R9, P0, !PT ;  /* 0x0000002f050b7c10 */ /* 0x000fe200087fe409 */
[C---:B------:R-:W-:Y:S01]  /*28a0*/  IMAD.WIDE.U32 R4, R3.reuse, UR20, R6 ;  /* 0x0000001403047c25 */ /* 0x040fe2000f8e0006 */
[----:B------:R-:W2:Y:S01]  /*28b0*/  @!P3 LDC.64 R22, c[0x0][0x220] ;  /* 0x00008800ff16bb82 */ /* 0x000ea20000000a00 */
[----:B------:R-:W-:Y:S01]  /*28c0*/  @!P3 IADD3 R6, P0, R0, 0x40, RZ ;  /* 0x000000400006b810 */ /* 0x000fe20007f1e0ff */
[----:B------:R-:W-:Y:S01]  /*28d0*/  ULEA.HI UR10, UR6, UR6, URZ, 0x1 ;  /* 0x00000006060a7291 */ /* 0x000fe2000f8f083f */
[----:B------:R-:W-:Y:S01]  /*28e0*/  IMAD R7, R16, UR22, RZ ;  /* 0x0000001610077c24 */ /* 0x000fe2000f8e02ff */
[----:B------:R-:W-:Y:S01]  /*28f0*/  USHF.L.U32 UR15, UR43, 0x7, URZ ;  /* 0x000000072b0f7899 */ /* 0x000fe2000800063f */
[----:B------:R-:W-:Y:S01]  /*2900*/  IMAD.WIDE.U32 R10, R3, UR22, R10 ;  /* 0x00000016030a7c25 */ /* 0x000fe2000f8e000a */
[----:B------:R-:W-:-:S02]  /*2910*/  ULOP3.LUT UR10, UR10, 0xfffffffe, URZ, 0xc0, !UPT ;  /* 0xfffffffe0a0a7892 */ /* 0x000fc4000f8ec03f */
[----:B------:R-:W-:Y:S01]  /*2920*/  UIMAD.WIDE.U32 UR20, UR42, 0x80, URZ ;  /* 0x000000802a1478a5 */ /* 0x000fe2000f8e003f */
[----:B------:R-:W-:Y:S01]  /*2930*/  IMAD R18, R3, UR23, R7 ;  /* 0x0000001703127c24 */ /* 0x000fe2000f8e0207 */
[----:B------:R-:W-:Y:S01]  /*2940*/  UIADD3 UR10, UR6, -UR10, URZ ;  /* 0x8000000a060a7290 */ /* 0x000fe2000fffe03f */
[----:B------:R-:W-:Y:S02]  /*2950*/  @!P3 IMAD.X R3, RZ, RZ, R24, P0 ;  /* 0x000000ffff03b224 */ /* 0x000fe400000e0618 */
[----:B------:R-:W-:Y:S01]  /*2960*/  IMAD.IADD R5, R5, 0x1, R8 ;  /* 0x0000000105057824 */ /* 0x000fe200078e0208 */
[----:B------:R-:W-:Y:S01]  /*2970*/  UISETP.NE.AND UP0, UPT, UR10, 0x1, UPT ;  /* 0x000000010a00788c */ /* 0x000fe2000bf05270 */
[----:B------:R-:W-:-:S04]  /*2980*/  IMAD.WIDE.U32 R16, R12, 0x80, RZ ;  /* 0x000000800c107825 */ /* 0x000fc800078e00ff */
[----:B------:R-:W-:Y:S01]  /*2990*/  @!P4 IMAD R7, R24, UR24, RZ ;  /* 0x000000181807cc24 */ /* 0x000fe2000f8e02ff */
[----:B------:R-:W-:Y:S01]  /*29a0*/  @!P1 IADD3 R16, P0, R216, R16, RZ ;  /* 0x00000010d8109210 */ /* 0x000fe20007f1e0ff */
[----:B------:R-:W-:Y:S02]  /*29b0*/  @!P3 IMAD R3, R3, UR24, RZ ;  /* 0x000000180303bc24 */ /* 0x000fe4000f8e02ff */
[----:B------:R-:W-:Y:S01]  /*29c0*/  @!P3 IMAD.MOV.U32 R14, RZ, RZ, R4 ;  /* 0x000000ffff0eb224 */ /* 0x000fe200078e0004 */
[----:B------:R-:W-:Y:S01]  /*29d0*/  @!P1 IADD3.X R17, R217, R17, R19, P0, !PT ;  /* 0x00000011d9119210 */ /* 0x000fe200007fe413 */
[----:B------:R-:W-:Y:S02]  /*29e0*/  @!P3 IMAD.MOV.U32 R15, RZ, RZ, R5 ;  /* 0x000000ffff0fb224 */ /* 0x000fe400078e0005 */
[----:B------:R-:W-:Y:S02]  /*29f0*/  VIADD R12, R248, 0x8 ;  /* 0x00000008f80c7836 */ /* 0x000fe40000000000 */
[----:B------:R-:W-:-:S02]  /*2a00*/  @!P4 IMAD R13, R0, UR25, R7 ;  /* 0x00000019000dcc24 */ /* 0x000fc4000f8e0207 */
[----:B------:R-:W-:Y:S01]  /*2a10*/  @!P3 IMAD R3, R6, UR25, R3 ;  /* 0x000000190603bc24 */ /* 0x000fe2000f8e0203 */
[----:B------:R-:W-:Y:S01]  /*2a20*/  ISETP.GE.AND P6, PT, R12, UR5, PT ;  /* 0x000000050c007c0c */ /* 0x000fe2000bfc6270 */
[----:B------:R-:W-:-:S04]  /*2a30*/  @!P4 IMAD.WIDE.U32 R8, R0, UR24, R4 ;  /* 0x000000180008cc25 */ /* 0x000fc8000f8e0004 */
[----:B------:R-:W-:Y:S01]  /*2a40*/  @!P3 IMAD.WIDE.U32 R6, R6, UR24, R14 ;  /* 0x000000180606bc25 */ /* 0x000fe2000f8e000e */
[----:B-1----:R-:W-:-:S03]  /*2a50*/  @!P4 LEA R14, P2, R8, R20, 0x1 ;  /* 0x00000014080ec211 */ /* 0x002fc600078408ff */
[----:B------:R-:W-:Y:S01]  /*2a60*/  @!P4 IMAD.IADD R13, R9, 0x1, R13 ;  /* 0x00000001090dc824 */ /* 0x000fe200078e020d */
[----:B--2---:R-:W-:Y:S01]  /*2a70*/  @!P3 LEA R12, P0, R6, R22, 0x1 ;  /* 0x00000016060cb211 */ /* 0x004fe200078008ff */
[----:B------:R-:W-:Y:S02]  /*2a80*/  @!P3 IMAD.IADD R3, R7, 0x1, R3 ;  /* 0x000000010703b824 */ /* 0x000fe400078e0203 */
[----:B------:R-:W-:Y:S01]  /*2a90*/  IMAD.IADD R5, R11, 0x1, R18 ;  /* 0x000000010b057824 */ /* 0x000fe200078e0212 */
[----:B------:R-:W-:Y:S01]  /*2aa0*/  @!P4 LEA.HI.X R15, R8, R21, R13, 0x1, P2 ;  /* 0x00000015080fc211 */ /* 0x000fe200010f0c0d */
[----:B------:R-:W-:Y:S01]  /*2ab0*/  @!P4 IMAD.MOV.U32 R4, RZ, RZ, R10 ;  /* 0x000000ffff04c224 */ /* 0x000fe200078e000a */
[----:B------:R-:W-:Y:S01]  /*2ac0*/  @!P3 LEA.HI.X R13, R6, R23, R3, 0x1, P0 ;  /* 0x00000017060db211 */ /* 0x000fe200000f0c03 */
[----:B------:R-:W-:Y:S01]  /*2ad0*/  @!P4 IMAD R3, R24, UR26, RZ ;  /* 0x0000001a1803cc24 */ /* 0x000fe2000f8e02ff */
[----:B------:R-:W-:Y:S01]  /*2ae0*/  PLOP3.LUT P0, PT, PT, PT, UP5, 0x80, 0x0 ;  /* 0x000000000000781c */ /* 0x000fe20003f0f058 */
[----:B------:R-:W-:Y:S01]  /*2af0*/  @!P3 IMAD.MOV.U32 R11, RZ, RZ, R5 ;  /* 0x000000ffff0bb224 */ /* 0x000fe200078e0005 */
[C---:B------:R-:W-:Y:S01]  /*2b00*/  @!P3 IADD3 R6, P2, R0.reuse, 0x40, RZ ;  /* 0x000000400006b810 */ /* 0x040fe20007f5e0ff */
[C---:B------:R-:W-:Y:S01]  /*2b10*/  @!P4 IMAD R9, R0.reuse, UR27, R3 ;  /* 0x0000001b0009cc24 */ /* 0x040fe2000f8e0203 */
[----:B------:R-:W1:Y:S01]  /*2b20*/  @!P4 LDC.64 R18, c[0x0][0x218] ;  /* 0x00008600ff12cb82 */ /* 0x000e620000000a00 */
[----:B------:R-:W-:-:S04]  /*2b30*/  @!P4 IMAD.WIDE.U32 R4, R0, UR26, R4 ;  /* 0x0000001a0004cc25 */ /* 0x000fc8000f8e0004 */
[----:B------:R-:W-:Y:S01]  /*2b40*/  @!P3 IMAD.X R7, RZ, RZ, R24, P2 ;  /* 0x000000ffff07b224 */ /* 0x000fe200010e0618 */
[----:B------:R-:W-:Y:S01]  /*2b50*/  ISETP.GE.AND P2, PT, R0, UR5, PT ;  /* 0x0000000500007c0c */ /* 0x000fe2000bf46270 */
[C---:B------:R-:W-:Y:S01]  /*2b60*/  VIADD R8, R246.reuse, 0x1000 ;  /* 0x00001000f6087836 */ /* 0x040fe20000000000 */
[----:B------:R-:W-:Y:S01]  /*2b70*/  LEA R0, R246, UR4, 0x1 ;  /* 0x00000004f6007c11 */ /* 0x000fe2000f8e08ff */
[----:B------:R-:W-:Y:S01]  /*2b80*/  @P0 BAR.SYNC.DEFER_BLOCKING 0x0 ;  /* 0x0000000000000b1d */ /* 0x000fe20000010000 */
[----:B------:R-:W-:Y:S01]  /*2b90*/  @!P3 IMAD R3, R7, UR26, RZ ;  /* 0x0000001a0703bc24 */ /* 0x000fe2000f8e02ff */
[----:B------:R-:W-:Y:S01]  /*2ba0*/  PLOP3.LUT P0, PT, PT, PT, UP0, 0x80, 0x0 ;  /* 0x000000000000781c */ /* 0x000fe20003f0f008 */
[----:B------:R-:W-:Y:S02]  /*2bb0*/  IMAD.MOV.U32 R239, RZ, RZ, 0x7f800000 ;  /* 0x7f800000ffef7424 */ /* 0x000fe400078e00ff */
[C---:B------:R-:W-:Y:S02]  /*2bc0*/  @!P3 IMAD R20, R6.reuse, UR27, R3 ;  /* 0x0000001b0614bc24 */ /* 0x040fe4000f8e0203 */
[----:B------:R-:W-:Y:S01]  /*2bd0*/  @!P3 IMAD.WIDE.U32 R6, R6, UR26, R10 ;  /* 0x0000001a0606bc25 */ /* 0x000fe2000f8e000a */
[----:B------:R-:W-:-:S03]  /*2be0*/  @!P1 IADD3 R10, P5, R218, UR20, RZ ;  /* 0x00000014da0a9c10 */ /* 0x000fc6000ffbe0ff */
[----:B------:R-:W-:Y:S02]  /*2bf0*/  IMAD.U32 R3, RZ, RZ, UR15 ;  /* 0x0000000fff037e24 */ /* 0x000fe4000f8e00ff */
[----:B------:R-:W-:Y:S02]  /*2c00*/  @!P3 IMAD.IADD R7, R7, 0x1, R20 ;  /* 0x000000010707b824 */ /* 0x000fe400078e0214 */
[----:B------:R-:W-:Y:S01]  /*2c10*/  IMAD.MOV.U32 R240, RZ, RZ, 0x7f800000 ;  /* 0x7f800000fff07424 */ /* 0x000fe200078e00ff */
[----:B------:R-:W-:Y:S01]  /*2c20*/  @!P1 IADD3.X R11, R219, UR21, R3, P5, !PT ;  /* 0x00000015db0b9c10 */ /* 0x000fe2000affe403 */
[----:B------:R-:W-:Y:S02]  /*2c30*/  @!P4 IMAD.IADD R3, R5, 0x1, R9 ;  /* 0x000000010503c824 */ /* 0x000fe400078e0209 */
[----:B------:R-:W-:Y:S02]  /*2c40*/  VIADD R5, R248, 0x40 ;  /* 0x00000040f8057836 */ /* 0x000fe40000000000 */
[----:B------:R-:W-:-:S02]  /*2c50*/  IMAD.MOV.U32 R237, RZ, RZ, 0x7f800000 ;  /* 0x7f800000ffed7424 */ /* 0x000fc400078e00ff */
[----:B------:R-:W-:Y:S01]  /*2c60*/  IMAD.MOV.U32 R238, RZ, RZ, 0x7f800000 ;  /* 0x7f800000ffee7424 */ /* 0x000fe200078e00ff */
[----:B------:R-:W-:Y:S04]  /*2c70*/  @P4 STS [R0+0x8000], RZ ;  /* 0x008000ff00004388 */ /* 0x000fe80000000800 */
[----:B------:R-:W-:Y:S04]  /*2c80*/  @P4 STS [R0+0x8004], RZ ;  /* 0x008004ff00004388 */ /* 0x000fe80000000800 */
[----:B------:R-:W-:Y:S04]  /*2c90*/  @P4 STS.64 [R0+0x8008], RZ ;  /* 0x008008ff00004388 */ /* 0x000fe80000000a00 */
[----:B------:R-:W-:Y:S01]  /*2ca0*/  @!PT LDS RZ, [RZ] ;  /* 0x00000000fffff984 */ /* 0x000fe20000000800 */
[----:B------:R-:W-:Y:S01]  /*2cb0*/  @!PT LDS RZ, [RZ] ;  /* 0x00000000fffff984 */ /* 0x000fe20000000800 */
[----:B------:R-:W-:Y:S01]  /*2cc0*/  @!PT LDS RZ, [RZ] ;  /* 0x00000000fffff984 */ /* 0x000fe20000000800 */
[----:B------:R2:W-:Y:S04]  /*2cd0*/  @!P4 LDGSTS.E.BYPASS.LTC128B.128 [R0+0x8000], desc[UR8][R14.64] ;  /* 0x080000000e00cfae */ /* 0x0005e8000b901d48 */
[----:B------:R-:W-:Y:S04]  /*2ce0*/  @P3 STS.128 [R0+0x9000], RZ ;  /* 0x009000ff00003388 */ /* 0x000fe80000000c00 */
[----:B------:R-:W-:Y:S01]  /*2cf0*/  @!PT LDS RZ, [RZ] ;  /* 0x00000000fffff984 */ /* 0x000fe20000000800 */
[----:B------:R-:W-:Y:S01]  /*2d00*/  @!PT LDS RZ, [RZ] ;  /* 0x00000000fffff984 */ /* 0x000fe20000000800 */
[----:B------:R-:W-:Y:S01]  /*2d10*/  @!PT LDS RZ, [RZ] ;  /* 0x00000000fffff984 */ /* 0x000fe20000000800 */
[----:B------:R3:W-:Y:S04]  /*2d20*/  @!P3 LDGSTS.E.BYPASS.LTC128B.128 [R0+0x9000], desc[UR8][R12.64] ;  /* 0x090000000c00bfae */ /* 0x0007e8000b901d48 */
[----:B------:R-:W0:Y:S04]  /*2d30*/  LDGDEPBAR ;  /* 0x00000000000079af */ /* 0x000e280000000000 */
[----:B------:R-:W-:Y:S04]  /*2d40*/  @P2 STS [R0+0x4000], RZ ;  /* 0x004000ff00002388 */ /* 0x000fe80000000800 */
[----:B------:R-:W-:Y:S04]  /*2d50*/  @P2 STS [R0+0x4004], RZ ;  /* 0x004004ff00002388 */ /* 0x000fe80000000800 */
[----:B------:R-:W-:Y:S01]  /*2d60*/  @P2 STS.64 [R0+0x4008], RZ ;  /* 0x004008ff00002388 */ /* 0x000fe20000000a00 */
[----:B--2---:R-:W2:Y:S03]  /*2d70*/  @!P3 LDC.64 R14, c[0x0][0x218] ;  /* 0x00008600ff0ebb82 */ /* 0x004ea60000000a00 */
[----:B------:R-:W-:Y:S01]  /*2d80*/  @!PT LDS RZ, [RZ] ;  /* 0x00000000fffff984 */ /* 0x000fe20000000800 */
[----:B------:R-:W-:Y:S01]  /*2d90*/  @!PT LDS RZ, [RZ] ;  /* 0x00000000fffff984 */ /* 0x000fe20000000800 */
[----:B------:R-:W-:Y:S01]  /*2da0*/  @!PT LDS RZ, [RZ] ;  /* 0x00000000fffff984 */ /* 0x000fe20000000800 */
[----:B------:R-:W-:Y:S04]  /*2db0*/  @!P2 LDGSTS.E.BYPASS.LTC128B.128 [R0+0x4000], desc[UR8][R216.64] ;  /* 0x04000000d800afae */ /* 0x000fe8000b901d48 */
[----:B------:R-:W-:Y:S01]  /*2dc0*/  @P1 STS.128 [R0+0x5000], RZ ;  /* 0x005000ff00001388 */ /* 0x000fe20000000c00 */
[----:B---3--:R-:W-:-:S03]  /*2dd0*/  SEL R12, R8, R246, !P0 ;  /* 0x000000f6080c7207 */ /* 0x008fc60004000000 */
[----:B------:R-:W-:Y:S01]  /*2de0*/  @!PT LDS RZ, [RZ] ;  /* 0x00000000fffff984 */ /* 0x000fe20000000800 */
[----:B------:R-:W-:Y:S01]  /*2df0*/  @!PT LDS RZ, [RZ] ;  /* 0x00000000fffff984 */ /* 0x000fe20000000800 */
[----:B------:R-:W-:Y:S01]  /*2e00*/  @!PT LDS RZ, [RZ] ;  /* 0x00000000fffff984 */ /* 0x000fe20000000800 */
[----:B------:R-:W-:Y:S01]  /*2e10*/  @!P1 LDGSTS.E.BYPASS.LTC128B.128 [R0+0x5000], desc[UR8][R16.64] ;  /* 0x0500000010009fae */ /* 0x000fe2000b901d48 */
[----:B-1----:R-:W-:Y:S02]  /*2e20*/  @!P4 LEA R8, P5, R4, R18, 0x1 ;  /* 0x000000120408c211 */ /* 0x002fe400078a08ff */
[----:B------:R-:W-:Y:S02]  /*2e30*/  LEA R220, R12, UR4, 0x1 ;  /* 0x000000040cdc7c11 */ /* 0x000fe4000f8e08ff */
[----:B------:R-:W-:Y:S01]  /*2e40*/  @!P4 LEA.HI.X R9, R4, R19, R3, 0x1, P5 ;  /* 0x000000130409c211 */ /* 0x000fe200028f0c03 */
[C---:B------:R-:W-:Y:S01]  /*2e50*/  VIADD R3, R248.reuse, 0x48 ;  /* 0x00000048f8037836 */ /* 0x040fe20000000000 */
[----:B------:R-:W-:Y:S01]  /*2e60*/  ISETP.GE.AND P5, PT, R248, UR5, PT ;  /* 0x00000005f8007c0c */ /* 0x000fe2000bfa6270 */
[----:B------:R-:W-:Y:S04]  /*2e70*/  @P2 STS [R220], RZ ;  /* 0x000000ffdc002388 */ /* 0x000fe80000000800 */
[----:B------:R-:W-:Y:S04]  /*2e80*/  @P2 STS [R220+0x4], RZ ;  /* 0x000004ffdc002388 */ /* 0x000fe80000000800 */
[----:B------:R-:W-:Y:S04]  /*2e90*/  @P2 STS [R220+0x8], RZ ;  /* 0x000008ffdc002388 */ /* 0x000fe80000000800 */
[----:B------:R-:W-:Y:S04]  /*2ea0*/  @P2 STS [R220+0xc], RZ ;  /* 0x00000cffdc002388 */ /* 0x000fe80000000800 */
[----:B------:R-:W-:Y:S01]  /*2eb0*/  @!PT LDS RZ, [RZ] ;  /* 0x00000000fffff984 */ /* 0x000fe20000000800 */
[----:B------:R-:W-:Y:S01]  /*2ec0*/  @!PT LDS RZ, [RZ] ;  /* 0x00000000fffff984 */ /* 0x000fe20000000800 */
[----:B------:R-:W-:Y:S01]  /*2ed0*/  @!PT LDS RZ, [RZ] ;  /* 0x00000000fffff984 */ /* 0x000fe20000000800 */
[----:B------:R-:W-:Y:S01]  /*2ee0*/  @!P2 LDGSTS.E.BYPASS.LTC128B.128 [R220], desc[UR8][R218.64] ;  /* 0x00000000dadcafae */ /* 0x000fe2000b901d48 */
[----:B--2---:R-:W-:-:S03]  /*2ef0*/  @!P3 LEA R4, P2, R6, R14, 0x1 ;  /* 0x0000000e0604b211 */ /* 0x004fc600078408ff */
[----:B------:R-:W-:Y:S04]  /*2f00*/  @P1 STS [R220+0x1000], RZ ;  /* 0x001000ffdc001388 */ /* 0x000fe80000000800 */
[----:B------:R-:W-:Y:S04]  /*2f10*/  @P1 STS [R220+0x1004], RZ ;  /* 0x001004ffdc001388 */ /* 0x000fe80000000800 */
[----:B------:R-:W-:Y:S04]  /*2f20*/  @P1 STS [R220+0x1008], RZ ;  /* 0x001008ffdc001388 */ /* 0x000fe80000000800 */
[----:B------:R-:W-:Y:S04]  /*2f30*/  @P1 STS [R220+0x100c], RZ ;  /* 0x00100cffdc001388 */ /* 0x000fe80000000800 */
[----:B------:R-:W-:Y:S01]  /*2f40*/  @!PT LDS RZ, [RZ] ;  /* 0x00000000fffff984 */ /* 0x000fe20000000800 */
[----:B------:R-:W-:Y:S01]  /*2f50*/  @!PT LDS RZ, [RZ] ;  /* 0x00000000fffff984 */ /* 0x000fe20000000800 */
[----:B------:R-:W-:Y:S01]  /*2f60*/  @!PT LDS RZ, [RZ] ;  /* 0x00000000fffff984 */ /* 0x000fe20000000800 */
[----:B------:R-:W-:Y:S01]  /*2f70*/  @!P1 LDGSTS.E.BYPASS.LTC128B.128 [R220+0x1000], desc[UR8][R10.64] ;  /* 0x010000000adc9fae */ /* 0x000fe2000b901d48 */
[----:B------:R-:W-:-:S02]  /*2f80*/  ISETP.GE.AND P1, PT, R5, UR5, PT ;  /* 0x0000000505007c0c */ /* 0x000fc4000bf26270 */
[----:B------:R-:W-:Y:S01]  /*2f90*/  @!P3 LEA.HI.X R5, R6, R15, R7, 0x1, P2 ;  /* 0x0000000f0605b211 */ /* 0x000fe200010f0c07 */
[----:B------:R-:W-:Y:S01]  /*2fa0*/  @P4 STS [R0+0x6000], RZ ;  /* 0x006000ff00004388 */ /* 0x000fe20000000800 */
[----:B------:R-:W-:Y:S01]  /*2fb0*/  ISETP.GE.AND P2, PT, R3, UR5, PT ;  /* 0x0000000503007c0c */ /* 0x000fe2000bf46270 */
[C---:B------:R-:W-:Y:S02]  /*2fc0*/  IMAD.SHL.U32 R6, R248.reuse, 0x4, RZ ;  /* 0x00000004f8067824 */ /* 0x040fe400078e00ff */
[C---:B------:R-:W-:Y:S01]  /*2fd0*/  VIADD R148, R161.reuse, 0x1000 ;  /* 0x00001000a1947836 */ /* 0x040fe20000000000 */
[----:B------:R-:W-:Y:S01]  /*2fe0*/  @P4 STS [R0+0x6004], RZ ;  /* 0x006004ff00004388 */ /* 0x000fe20000000800 */
[----:B------:R-:W-:Y:S01]  /*2ff0*/  UIADD3 UR34, UR37, 0x80, UR28 ;  /* 0x0000008025227890 */ /* 0x000fe2000fffe01c */
[----:B------:R-:W-:Y:S01]  /*3000*/  IMAD.SHL.U32 R244, R248, 0x4, RZ ;  /* 0x00000004f8f47824 */ /* 0x000fe200078e00ff */
[----:B------:R-:W-:Y:S01]  /*3010*/  CS2R R94, SRZ ;  /* 0x00000000005e7805 */ /* 0x000fe2000001ff00 */
[----:B------:R-:W-:Y:S01]  /*3020*/  @P4 STS.64 [R0+0x6008], RZ ;  /* 0x006008ff00004388 */ /* 0x000fe20000000a00 */
[----:B------:R-:W-:Y:S01]  /*3030*/  IMAD.MOV.U32 R252, RZ, RZ, 0x40 ;  /* 0x00000040fffc7424 */ /* 0x000fe200078e00ff */
[----:B------:R-:W-:Y:S01]  /*3040*/  CS2R R92, SRZ ;  /* 0x00000000005c7805 */ /* 0x000fe2000001ff00 */
[----:B------:R-:W-:Y:S01]  /*3050*/  IMAD.MOV.U32 R251, RZ, RZ, 0x48 ;  /* 0x00000048fffb7424 */ /* 0x000fe200078e00ff */
[----:B------:R-:W-:Y:S01]  /*3060*/  @!PT LDS RZ, [RZ] ;  /* 0x00000000fffff984 */ /* 0x000fe20000000800 */
[----:B------:R-:W-:Y:S01]  /*3070*/  @!PT LDS RZ, [RZ] ;  /* 0x00000000fffff984 */ /* 0x000fe20000000800 */
[----:B------:R-:W-:Y:S01]  /*3080*/  @!PT LDS RZ, [RZ] ;  /* 0x00000000fffff984 */ /* 0x000fe20000000800 */
[----:B------:R1:W-:Y:S01]  /*3090*/  @!P4 LDGSTS.E.BYPASS.LTC128B.128 [R0+0x6000], desc[UR8][R8.64] ;  /* 0x060000000800cfae */ /* 0x0003e2000b901d48 */
[----:B------:R-:W-:Y:S01]  /*30a0*/  IMAD.SHL.U32 R154, R161, 0x2, RZ ;  /* 0x00000002a19a7824 */ /* 0x000fe200078e00ff */
[----:B------:R-:W-:-:S02]  /*30b0*/  CS2R R98, SRZ ;  /* 0x0000000000627805 */ /* 0x000fc4000001ff00 */
[----:B------:R-:W-:Y:S01]  /*30c0*/  CS2R R96, SRZ ;  /* 0x0000000000607805 */ /* 0x000fe2000001ff00 */
[----:B------:R2:W-:Y:S01]  /*30d0*/  @P3 STS.128 [R0+0x7000], RZ ;  /* 0x007000ff00003388 */ /* 0x0005e20000000c00 */
[----:B------:R-:W-:Y:S02]  /*30e0*/  CS2R R90, SRZ ;  /* 0x00000000005a7805 */ /* 0x000fe4000001ff00 */
[----:B------:R-:W-:Y:S02]  /*30f0*/  CS2R R88, SRZ ;  /* 0x0000000000587805 */ /* 0x000fe4000001ff00 */
[----:B------:R-:W-:Y:S01]  /*3100*/  CS2R R86, SRZ ;  /* 0x0000000000567805 */ /* 0x000fe2000001ff00 */
[----:B------:R-:W-:Y:S01]  /*3110*/  @!PT LDS RZ, [RZ] ;  /* 0x00000000fffff984 */ /* 0x000fe20000000800 */
[----:B------:R-:W-:Y:S01]  /*3120*/  @!PT LDS RZ, [RZ] ;  /* 0x00000000fffff984 */ /* 0x000fe20000000800 */
[----:B------:R-:W-:Y:S01]  /*3130*/  @!PT LDS RZ, [RZ] ;  /* 0x00000000fffff984 */ /* 0x000fe20000000800 */
[----:B------:R3:W-:Y:S01]  /*3140*/  @!P3 LDGSTS.E.BYPASS.LTC128B.128 [R0+0x7000], desc[UR8][R4.64] ;  /* 0x070000000400bfae */ /* 0x0007e2000b901d48 */
[----:B------:R-:W-:Y:S02]  /*3150*/  CS2R R84, SRZ ;  /* 0x0000000000547805 */ /* 0x000fe4000001ff00 */
[----:B------:R-:W-:-:S02]  /*3160*/  CS2R R78, SRZ ;  /* 0x00000000004e7805 */ /* 0x000fc4000001ff00 */
[----:B------:R-:W-:Y:S01]  /*3170*/  CS2R R76, SRZ ;  /* 0x00000000004c7805 */ /* 0x000fe2000001ff00 */
[----:B------:R-:W0:Y:S01]  /*3180*/  LDGDEPBAR ;  /* 0x00000000000079af */ /* 0x000e220000000000 */
[----:B------:R-:W-:Y:S02]  /*3190*/  CS2R R82, SRZ ;  /* 0x0000000000527805 */ /* 0x000fe4000001ff00 */
[----:B------:R-:W-:Y:S02]  /*31a0*/  CS2R R80, SRZ ;  /* 0x0000000000507805 */ /* 0x000fe4000001ff00 */
[----:B------:R-:W-:Y:S02]  /*31b0*/  CS2R R74, SRZ ;  /* 0x00000000004a7805 */ /* 0x000fe4000001ff00 */
[----:B------:R-:W-:Y:S02]  /*31c0*/  CS2R R72, SRZ ;  /* 0x0000000000487805 */ /* 0x000fe4000001ff00 */
[----:B------:R-:W-:-:S02]  /*31d0*/  CS2R R70, SRZ ;  /* 0x0000000000467805 */ /* 0x000fc4000001ff00 */
[----:B------:R-:W-:Y:S01]  /*31e0*/  CS2R R68, SRZ ;  /* 0x0000000000447805 */ /* 0x000fe2000001ff00 */
[----:B------:R-:W-:Y:S02]  /*31f0*/  UIADD3 UR17, -UR29, URZ, URZ ;  /* 0x0000003f1d117290 */ /* 0x000fe4000fffe13f */
[----:B------:R-:W-:Y:S02]  /*3200*/  USHF.L.U32 UR32, UR18, 0x3, URZ ;  /* 0x0000000312207899 */ /* 0x000fe4000800063f */
[----:B------:R-:W-:Y:S02]  /*3210*/  USHF.L.U32 UR31, UR18, 0x4, URZ ;  /* 0x00000004121f7899 */ /* 0x000fe4000800063f */
[----:B------:R-:W-:Y:S01]  /*3220*/  UIMAD UR30, UR18, 0x18, URZ ;  /* 0x00000018121e78a4 */ /* 0x000fe2000f8e023f */
[----:B-1----:R-:W-:Y:S01]  /*3230*/  SHF.R.S32.HI R8, RZ, 0x1f, R248 ;  /* 0x0000001fff087819 */ /* 0x002fe200000114f8 */
[----:B------:R-:W-:Y:S02]  /*3240*/  UIMAD UR27, UR18, 0x30, URZ ;  /* 0x00000030121b78a4 */ /* 0x000fe4000f8e023f */
[----:B------:R-:W-:-:S02]  /*3250*/  UIMAD UR26, UR18, 0x38, URZ ;  /* 0x00000038121a78a4 */ /* 0x000fc4000f8e023f */
[----:B------:R-:W-:Y:S02]  /*3260*/  USHF.L.U32 UR25, UR18, 0x6, URZ ;  /* 0x0000000612197899 */ /* 0x000fe4000800063f */
[----:B------:R-:W-:Y:S01]  /*3270*/  UIMAD UR24, UR18, 0x48, URZ ;  /* 0x00000048121878a4 */ /* 0x000fe2000f8e023f */
[----:B---3--:R-:W-:Y:S01]  /*3280*/  IADD3 R4, P4, R6, UR12, RZ ;  /* 0x0000000c06047c10 */ /* 0x008fe2000ff9e0ff */
[----:B------:R-:W-:-:S04]  /*3290*/  DEPBAR.LE SB0, 0x1 ;  /* 0x000080400000791a */ /* 0x000fc80000000000 */
[----:B--2---:R-:W-:Y:S01]  /*32a0*/  SHF.R.S32.HI R0, RZ, 0x1f, R3 ;  /* 0x0000001fff007819 */ /* 0x004fe20000011403 */
[----:B------:R-:W-:Y:S01]  /*32b0*/  UIMAD UR23, UR18, 0x50, URZ ;  /* 0x00000050121778a4 */ /* 0x000fe2000f8e023f */
[C---:B------:R-:W-:Y:S01]  /*32c0*/  @!P2 LEA R6, P3, R3.reuse, UR12, 0x2 ;  /* 0x0000000c0306ac11 */ /* 0x040fe2000f8610ff */
[----:B------:R-:W-:Y:S01]  /*32d0*/  UIMAD UR22, UR18, 0x58, URZ ;  /* 0x00000058121678a4 */ /* 0x000fe2000f8e023f */
[----:B------:R-:W-:Y:S01]  /*32e0*/  SHF.L.U64.HI R5, R248, 0x2, R8 ;  /* 0x00000002f8057819 */ /* 0x000fe20000010208 */
[----:B------:R-:W-:Y:S01]  /*32f0*/  UIMAD UR21, UR18, 0x60, URZ ;  /* 0x00000060121578a4 */ /* 0x000fe2000f8e023f */
[----:B------:R-:W-:Y:S01]  /*3300*/  @!P2 LEA.HI.X R7, R3, UR11, R0, 0x2, P3 ;  /* 0x0000000b0307ac11 */ /* 0x000fe200098f1400 */
[----:B------:R-:W-:Y:S01]  /*3310*/  UIMAD UR20, UR18, 0x68, URZ ;  /* 0x00000068121478a4 */ /* 0x000fe2000f8e023f */
[----:B------:R-:W-:Y:S01]  /*3320*/  IADD3.X R5, R5, UR11, RZ, P4, !PT ;  /* 0x0000000b05057c10 */ /* 0x000fe2000a7fe4ff */
[----:B------:R-:W-:Y:S02]  /*3330*/  UIMAD UR19, UR18, 0x70, URZ ;  /* 0x00000070121378a4 */ /* 0x000fe4000f8e023f */
[----:B------:R-:W5:Y:S01]  /*3340*/  @!P2 LDG.E R238, desc[UR8][R6.64] ;  /* 0x0000000806eea981 */ /* 0x000f62000c1e1900 */
[----:B------:R-:W-:-:S03]  /*3350*/  ULDC UR5, c[0x0][0x2ec] ;  /* 0x0000bb0000057ab9 */ /* 0x000fc60000000800 */
[----:B------:R-:W5:Y:S04]  /*3360*/  @!P5 LDG.E R239, desc[UR8][R4.64] ;  /* 0x0000000804efd981 */ /* 0x000f68000c1e1900 */
[----:B------:R-:W5:Y:S04]  /*3370*/  @!P6 LDG.E R240, desc[UR8][R4.64+0x20] ;  /* 0x0000200804f0e981 */ /* 0x000f68000c1e1900 */
[----:B------:R1:W5:Y:S01]  /*3380*/  @!P1 LDG.E R237, desc[UR8][R4.64+0x100] ;  /* 0x0001000804ed9981 */ /* 0x000362000c1e1900 */
[----:B------:R-:W-:Y:S01]  /*3390*/  BAR.SYNC.DEFER_BLOCKING 0x0 ;  /* 0x0000000000007b1d */ /* 0x000fe20000010000 */
[----:B------:R-:W-:-:S02]  /*33a0*/  VIADD R3, R248, 0x1 ;  /* 0x00000001f8037836 */ /* 0x000fc40000000000 */
[----:B------:R-:W-:-:S03]  /*33b0*/  IMAD.U32 R0, RZ, RZ, UR37 ;  /* 0x00000025ff007e24 */ /* 0x000fc6000f8e00ff */
[----:B------:R2:W3:Y:S04]  /*33c0*/  LDSM.16.M88.4 R116, [R149+0x8000] ;  /* 0x008000009574783b */ /* 0x0004e80000000200 */
[----:B------:R2:W4:Y:S04]  /*33d0*/  LDSM.16.M88.4 R120, [R149+0x8400] ;  /* 0x008400009578783b */ /* 0x0005280000000200 */
[----:B------:R2:W2:Y:S04]  /*33e0*/  LDSM.16.M88.4 R124, [R149+0x8800] ;  /* 0x00880000957c783b */ /* 0x0004a80000000200 */
[----:B------:R2:W2:Y:S04]  /*33f0*/  LDSM.16.M88.4 R128, [R149+0x8c00] ;  /* 0x008c00009580783b */ /* 0x0004a80000000200 */
[----:B------:R2:W2:Y:S04]  /*3400*/  LDSM.16.M88.4 R132, [R150+0x8000] ;  /* 0x008000009684783b */ /* 0x0004a80000000200 */
[----:B------:R2:W2:Y:S04]  /*3410*/  LDSM.16.M88.4 R136, [R150+0x8400] ;  /* 0x008400009688783b */ /* 0x0004a80000000200 */
[----:B------:R2:W2:Y:S04]  /*3420*/  LDSM.16.M88.4 R140, [R150+0x8800] ;  /* 0x00880000968c783b */ /* 0x0004a80000000200 */
[----:B------:R2:W2:Y:S01]  /*3430*/  LDSM.16.M88.4 R144, [R150+0x8c00] ;  /* 0x008c00009690783b */ /* 0x0004a20000000200 */
[----:B------:R-:W-:Y:S01]  /*3440*/  IADD3 R245, R3, UR7, -R0 ;  /* 0x0000000703f57c10 */ /* 0x000fe2000fffe800 */
[----:B------:R-:W-:-:S02]  /*3450*/  VIADD R0, R248, 0xffffff80 ;  /* 0xffffff80f8007836 */ /* 0x000fc40000000000 */
[----:B-1----:R-:W-:-:S03]  /*3460*/  VIADD R4, R156, 0x1000 ;  /* 0x000010009c047836 */ /* 0x002fc60000000000 */
[----:B------:R-:W-:Y:S02]  /*3470*/  SHF.R.S32.HI R3, RZ, 0x1f, R0 ;  /* 0x0000001fff037819 */ /* 0x000fe40000011400 */
[----:B------:R-:W-:Y:S02]  /*3480*/  SEL R148, R148, R161, !P0 ;  /* 0x000000a194947207 */ /* 0x000fe40004000000 */
[----:B------:R-:W-:Y:S02]  /*3490*/  SHF.L.U64.HI R242, R0, 0x2, R3 ;  /* 0x0000000200f27819 */ /* 0x000fe40000010203 */
[----:B------:R-:W-:Y:S01]  /*34a0*/  SEL R3, R4, R156, !P0 ;  /* 0x0000009c04037207 */ /* 0x000fe20004000000 */
[----:B------:R-:W-:Y:S01]  /*34b0*/  IMAD.SHL.U32 R241, R0, 0x4, RZ ;  /* 0x0000000400f17824 */ /* 0x000fe200078e00ff */
[----:B------:R-:W-:Y:S02]  /*34c0*/  SHF.L.U64.HI R243, R248, 0x2, R8 ;  /* 0x00000002f8f37819 */ /* 0x000fe40000010208 */
[----:B------:R-:W-:-:S02]  /*34d0*/  LEA R148, R148, UR4, 0x1 ;  /* 0x0000000494947c11 */ /* 0x000fc4000f8e08ff */
[----:B------:R-:W-:Y:S01]  /*34e0*/  LEA R3, R3, UR4, 0x1 ;  /* 0x0000000403037c11 */ /* 0x000fe2000f8e08ff */
[----:B------:R-:W-:Y:S02]  /*34f0*/  USHF.L.U32 UR29, UR18, 0x5, URZ ;  /* 0x00000005121d7899 */ /* 0x000fe4000800063f */
[----:B------:R-:W-:Y:S02]  /*3500*/  UIMAD UR28, UR18, 0x28, URZ ;  /* 0x00000028121c78a4 */ /* 0x000fe4000f8e023f */
[----:B------:R-:W-:Y:S02]  /*3510*/  UIMAD UR18, UR18, 0x78, URZ ;  /* 0x00000078121278a4 */ /* 0x000fe4000f8e023f */
[----:B---34-:R-:W-:-:S12]  /*3520*/  UIADD3 UR34, UR34, -UR7, URZ ;  /* 0x8000000722227290 */ /* 0x018fd8000fffe03f */
.L_x_74:
        /* <DEDUP_REMOVED lines=48> */
[----:B------:R-:W-:Y:S01]  /*3830*/  @!P0 ISETP.GE.AND P2, PT, R0, R162, PT ;  /* 0x000000a20000820c */ /* 0x000fe20003f46270 */
[C---:B---3--:R-:W-:Y:S05]  /*3840*/  HMMA.16816.F32 R8, R112.reuse, R108, R8 ;  /* 0x0000006c7008723c */ /* 0x048fea0000001808 */
[----:B------:R-:W-:Y:S01]  /*3850*/  @!P0 VIADDMNMX R103, R100, R165, UR7, PT ;  /* 0x0000000764678e46 */ /* 0x000fe2000b8001a5 */
[-C--:B------:R-:W-:Y:S05]  /*3860*/  HMMA.16816.F32 R12, R112, R110.reuse, R12 ;  /* 0x0000006e700c723c */ /* 0x080fea000000180c */
[----:B------:R-:W-:Y:S01]  /*3870*/  FMUL.FTZ R109, R240, 1.4426950216293334961 ;  /* 0x3fb8aa3bf06d7820 */ /* 0x000fe20000410000 */
[----:B------:R-:W-:Y:S01]  /*3880*/  FMUL.FTZ R108, R237, 1.4426950216293334961 ;  /* 0x3fb8aa3bed6c7820 */ /* 0x000fe20000410000 */
[----:B------:R-:W-:Y:S01]  /*3890*/  @!P0 VIADDMNMX R102, R100, R252, UR7, PT ;  /* 0x0000000764668e46 */ /* 0x000fe2000b8001fc */
[C---:B------:R-:W-:Y:S04]  /*38a0*/  HMMA.16816.F32 R16, R104.reuse, R110, R16 ;  /* 0x0000006e6810723c */ /* 0x040fe80000001810 */
[----:B------:R-:W-:Y:S02]  /*38b0*/  @!P0 FSEL R4, R4, -INF , !P2 ;  /* 0xff80000004048808 */ /* 0x000fe40005000000 */
[C---:B------:R-:W-:Y:S02]  /*38c0*/  @!P0 ISETP.GE.AND P2, PT, R164.reuse, R162, PT ;  /* 0x000000a2a400820c */ /* 0x040fe40003f46270 */
[----:B------:R-:W-:Y:S02]  /*38d0*/  FSEL R109, R109, RZ, P1 ;  /* 0x000000ff6d6d7208 */ /* 0x000fe40000800000 */
[-C--:B------:R-:W-:Y:S01]  /*38e0*/  @!P0 ISETP.GE.AND P1, PT, R164, R103.reuse, PT ;  /* 0x00000067a400820c */ /* 0x080fe20003f26270 */
[--C-:B------:R-:W-:Y:S01]  /*38f0*/  FFMA.FTZ R4, R4, UR5, -R163.reuse ;  /* 0x0000000504047c23 */ /* 0x100fe200080108a3 */
[----:B------:R-:W-:Y:S02]  /*3900*/  @!P0 FSEL R5, R5, -INF , !P2 ;  /* 0xff80000005058808 */ /* 0x000fe40005000000 */
[----:B------:R-:W-:Y:S01]  /*3910*/  @!P0 ISETP.GE.AND P2, PT, R0, R103, PT ;  /* 0x000000670000820c */ /* 0x000fe20003f46270 */
[----:B------:R-:W-:Y:S01]  /*3920*/  MUFU.EX2 R236, R4 ;  /* 0x0000000400ec7308 */ /* 0x000fe20000000800 */
[----:B------:R-:W-:Y:S01]  /*3930*/  @!P0 FSEL R7, R7, -INF , !P1 ;  /* 0xff80000007078808 */ /* 0x000fe20004800000 */
[----:B------:R-:W-:Y:S01]  /*3940*/  FFMA.FTZ R5, R5, UR5, -R163 ;  /* 0x0000000505057c23 */ /* 0x000fe200080108a3 */
[----:B------:R-:W-:Y:S02]  /*3950*/  @!P0 FSEL R6, R6, -INF , !P2 ;  /* 0xff80000006068808 */ /* 0x000fe40005000000 */
[----:B------:R-:W-:Y:S01]  /*3960*/  FSETP.NEU.FTZ.AND P1, PT, R237, -INF , PT ;  /* 0xff800000ed00780b */ /* 0x000fe20003f3d000 */
[--C-:B------:R-:W-:Y:S01]  /*3970*/  FFMA.FTZ R7, R7, UR5, -R109.reuse ;  /* 0x0000000507077c23 */ /* 0x100fe2000801086d */
[-C--:B------:R-:W-:Y:S03]  /*3980*/  @!P0 ISETP.GE.AND P2, PT, R0, R102.reuse, PT ;  /* 0x000000660000820c */ /* 0x080fe60003f46270 */
[----:B------:R-:W1:Y:S01]  /*3990*/  MUFU.EX2 R235, R5 ;  /* 0x0000000500eb7308 */ /* 0x000e620000000800 */
[----:B------:R-:W-:Y:S01]  /*39a0*/  FFMA.FTZ R6, R6, UR5, -R109 ;  /* 0x0000000506067c23 */ /* 0x000fe2000801086d */
[----:B------:R-:W-:Y:S02]  /*39b0*/  @!P0 VIADDMNMX R100, R100, R251, UR7, PT ;  /* 0x0000000764648e46 */ /* 0x000fe4000b8001fb */
[----:B------:R-:W-:Y:S02]  /*39c0*/  FSEL R108, R108, RZ, P1 ;  /* 0x000000ff6c6c7208 */ /* 0x000fe40000800000 */
[----:B------:R-:W-:Y:S04]  /*39d0*/  @!P0 ISETP.GE.AND P1, PT, R164, R102, PT ;  /* 0x00000066a400820c */ /* 0x000fe80003f26270 */
        /* <DEDUP_REMOVED lines=193> */
[-C--:B------:R-:W-:Y:S01]  /*45f0*/  @!P0 ISETP.GE.AND P1, PT, R12, R103.reuse, PT ;  /* 0x000000670c00820c */ /* 0x080fe20003f26270 */
        /* <DEDUP_REMOVED lines=15> */
[-C--:B------:R-:W-:Y:S01]  /*46f0*/  @!P0 ISETP.GE.AND P1, PT, R9, R103.reuse, PT ;  /* 0x000000670900820c */ /* 0x080fe20003f26270 */
        /* <DEDUP_REMOVED lines=25> */
[-C--:B------:R-:W-:Y:S01]  /*4890*/  @!P0 ISETP.GE.AND P4, PT, R4, R103.reuse, PT ;  /* 0x000000670400820c */ /* 0x080fe20003f86270 */
        /* <DEDUP_REMOVED lines=140> */
[----:B------:R-:W-:Y:S01]  /*5160*/  FADD.FTZ R6, -R164, R6 ;  /* 0x00000006a4067221 */ /* 0x000fe20000010100 */
[-C--:B------:R-:W-:Y:S05]  /*5170*/  HMMA.16816.F32 R36, R100, R140.reuse, R36 ;  /* 0x0000008c6424723c */ /* 0x080fea0000001824 */
[C---:B------:R-:W-:Y:S01]  /*5180*/  FADD.FTZ R5, -R165.reuse, R20 ;  /* 0x00000014a5057221 */ /* 0x040fe20000010100 */
[C---:B------:R-:W-:Y:S05]  /*5190*/  HMMA.16816.F32 R40, R104.reuse, R140, R40 ;  /* 0x0000008c6828723c */ /* 0x040fea0000001828 */
[C---:B------:R-:W-:Y:S01]  /*51a0*/  FADD.FTZ R21, -R165.reuse, R21 ;  /* 0x00000015a5157221 */ /* 0x040fe20000010100 */
[-C--:B------:R-:W-:Y:S05]  /*51b0*/  HMMA.16816.F32 R44, R104, R142.reuse, R44 ;  /* 0x0000008e682c723c */ /* 0x080fea000000182c */
[----:B------:R-:W-:Y:S01]  /*51c0*/  FMUL.FTZ R5, R232, R5 ;  /* 0x00000005e8057220 */ /* 0x000fe20000410000 */
[C---:B------:R-:W-:Y:S05]  /*51d0*/  HMMA.16816.F32 R48, R100.reuse, R142, R48 ;  /* 0x0000008e6430723c */ /* 0x040fea0000001830 */
[C---:B------:R-:W-:Y:S01]  /*51e0*/  FADD.FTZ R32, -R165.reuse, R32 ;  /* 0x00000020a5207221 */ /* 0x040fe20000010100 */
[-C--:B------:R-:W-:Y:S05]  /*51f0*/  HMMA.16816.F32 R52, R100, R144.reuse, R52 ;  /* 0x000000906434723c */ /* 0x080fea0000001834 */
[----:B------:R-:W-:Y:S01]  /*5200*/  FADD.FTZ R37, -R165, R37 ;  /* 0x00000025a5257221 */ /* 0x000fe20000010100 */
[C---:B------:R-:W-:Y:S05]  /*5210*/  HMMA.16816.F32 R56, R104.reuse, R144, R56 ;  /* 0x000000906838723c */ /* 0x040fea0000001838 */
[----:B------:R-:W-:Y:S01]  /*5220*/  FMUL.FTZ R37, R227, R37 ;  /* 0x00000025e3257220 */ /* 0x000fe20000410000 */
[-C--:B------:R-:W-:Y:S05]  /*5230*/  HMMA.16816.F32 R60, R104, R146.reuse, R60 ;  /* 0x00000092683c723c */ /* 0x080fea000000183c */
[----:B------:R-:W-:Y:S01]  /*5240*/  FADD.FTZ R7, -R164, R7 ;  /* 0x00000007a4077221 */ /* 0x000fe20000010100 */
[----:B------:R-:W-:Y:S05]  /*5250*/  HMMA.16816.F32 R64, R100, R146, R64 ;  /* 0x000000926440723c */ /* 0x000fea0000001840 */
[C---:B------:R-:W-:Y:S02]  /*5260*/  FADD.FTZ R20, -R165.reuse, R48 ;  /* 0x00000030a5147221 */ /* 0x040fe40000010100 */
[----:B------:R-:W-:Y:S01]  /*5270*/  FMUL.FTZ R101, R236, R4 ;  /* 0x00000004ec657220 */ /* 0x000fe20000410000 */
[C---:B------:R-:W-:Y:S03]  /*5280*/  FADD.FTZ R4, -R165.reuse, R16 ;  /* 0x00000010a5047221 */ /* 0x040fe60000010100 */
[----:B------:R-:W-:Y:S01]  /*5290*/  FADD.FTZ R16, -R165, R17 ;  /* 0x00000011a5107221 */ /* 0x000fe20000010100 */
[----:B------:R-:W-:Y:S01]  /*52a0*/  F2FP.F16.F32.PACK_AB R0, R0, R101 ;  /* 0x000000650000723e */ /* 0x000fe200000000ff */
[----:B------:R-:W-:Y:S01]  /*52b0*/  FMUL.FTZ R4, R234, R4 ;  /* 0x00000004ea047220 */ /* 0x000fe20000410000 */
[----:B------:R-:W-:Y:S01]  /*52c0*/  FMUL.FTZ R100, R231, R21 ;  /* 0x00000015e7647220 */ /* 0x000fe20000410000 */
[----:B------:R-:W-:Y:S01]  /*52d0*/  FMUL.FTZ R16, R233, R16 ;  /* 0x00000010e9107220 */ /* 0x000fe20000410000 */
[C---:B------:R-:W-:Y:S01]  /*52e0*/  FADD.FTZ R21, -R165.reuse, R33 ;  /* 0x00000021a5157221 */ /* 0x040fe20000010100 */
        /* <DEDUP_REMOVED lines=24> */
[----:B------:R-:W-:Y:S01]  /*5470*/  ULOP3.LUT UR10, UR6, 0x1, URZ, 0xc0, !UPT ;  /* 0x00000001060a7892 */ /* 0x000fe2000f8ec03f */
[----:B------:R-:W-:Y:S03]  /*5480*/  UMOV UR15, 0xffffe000 ;  /* 0xffffe000000f7882 */ /* 0x000fe60000000000 */
[----:B------:R-:W-:Y:S03]  /*5490*/  UISETP.NE.U32.AND UP0, UPT, UR10, 0x1, UPT ;  /* 0x000000010a00788c */ /* 0x000fe6000bf05070 */
[----:B------:R-:W2:Y:S01]  /*54a0*/  LDC R20, c[0x0][0x244] ;  /* 0x00009100ff147b82 */ /* 0x000ea20000000800 */
[----:B------:R-:W-:Y:S06]  /*54b0*/  USEL UR10, UR15, 0x2000, !UP0 ;  /* 0x000020000f0a7887 */ /* 0x000fec000c000000 */
[----:B------:R-:W-:Y:S01]  /*54c0*/  VIADD R220, R220, UR10 ;  /* 0x0000000adcdc7c36 */ /* 0x000fe20008000000 */
[----:B------:R-:W-:Y:S01]  /*54d0*/  IADD3 R148, R148, UR10, RZ ;  /* 0x0000000a94947c10 */ /* 0x000fe2000fffe0ff */
[C---:B-1----:R-:W-:Y:S05]  /*54e0*/  IMAD.U32 R4, R17.reuse, -0x80, RZ ;  /* 0xffffff8011047824 */ /* 0x042fea00078e00ff */
[C---:B------:R-:W-:Y:S04]  /*54f0*/  LEA R5, P0, R4.reuse, R218, 0x1 ;  /* 0x000000da04057211 */ /* 0x040fe800078008ff */
[----:B------:R-:W-:Y:S01]  /*5500*/  LEA.HI.X.SX32 R4, R4, R219, 0x1, P0 ;  /* 0x000000db04047211 */ /* 0x000fe200000f0eff */
[----:B------:R-:W-:Y:S03]  /*5510*/  IMAD.MOV.U32 R218, RZ, RZ, R5 ;  /* 0x000000ffffda7224 */ /* 0x000fe600078e0005 */
[----:B------:R-:W-:Y:S02]  /*5520*/  MOV R219, R4 ;  /* 0x0000000400db7202 */ /* 0x000fe40000000f00 */
        /* <DEDUP_REMOVED lines=8> */
.L_x_72:
[----:B------:R2:W-:Y:S01]  /*55b0*/  STS [R209+0x8000], R0 ;  /* 0x00800000d1007388 */ /* 0x0005e20000000800 */
[----:B------:R-:W-:Y:S01]  /*55c0*/  FMUL.FTZ R6, R194, R6 ;  /* 0x00000006c2067220 */ /* 0x000fe20000410000 */
[----:B-1----:R-:W-:Y:S01]  /*55d0*/  FMUL.FTZ R4, R193, R7 ;  /* 0x00000007c1047220 */ /* 0x002fe20000410000 */
        /* <DEDUP_REMOVED lines=15> */
[----:B------:R-:W-:Y:S01]  /*56d0*/  FADD.FTZ R10, -R110, R10 ;  /* 0x0000000a6e0a7221 */ /* 0x000fe20000010100 */
[----:B------:R-:W-:Y:S01]  /*56e0*/  FMUL.FTZ R8, R202, R8 ;  /* 0x00000008ca087220 */ /* 0x000fe20000410000 */
[----:B------:R-:W-:Y:S01]  /*56f0*/  FADD.FTZ R14, -R110, R14 ;  /* 0x0000000e6e0e7221 */ /* 0x000fe20000010100 */
[----:B------:R-:W-:Y:S01]  /*5700*/  FMUL.FTZ R9, R201, R9 ;  /* 0x00000009c9097220 */ /* 0x000fe20000410000 */
[----:B------:R-:W-:Y:S01]  /*5710*/  FMUL.FTZ R10, R214, R10 ;  /* 0x0000000ad60a7220 */ /* 0x000fe20000410000 */
[C---:B------:R-:W-:Y:S01]  /*5720*/  FADD.FTZ R22, -R164.reuse, R22 ;  /* 0x00000016a4167221 */ /* 0x040fe20000010100 */
[----:B------:R-:W-:Y:S01]  /*5730*/  FADD.FTZ R23, -R164, R23 ;  /* 0x00000017a4177221 */ /* 0x000fe20000010100 */
[----:B--2---:R-:W-:Y:S01]  /*5740*/  FMUL.FTZ R0, R185, R19 ;  /* 0x00000013b9007220 */ /* 0x004fe20000410000 */
        /* <DEDUP_REMOVED lines=11> */
[----:B-1----:R-:W-:Y:S01]  /*5800*/  FADD.FTZ R4, -R111, R56 ;  /* 0x000000386f047221 */ /* 0x002fe20000010100 */
[C---:B------:R-:W-:Y:S01]  /*5810*/  FADD.FTZ R35, -R164.reuse, R35 ;  /* 0x00000023a4237221 */ /* 0x040fe20000010100 */
[C---:B------:R-:W-:Y:S01]  /*5820*/  FADD.FTZ R17, -R164.reuse, R54 ;  /* 0x00000036a4117221 */ /* 0x040fe20000010100 */
[----:B------:R-:W-:Y:S01]  /*5830*/  FADD.FTZ R7, -R164, R55 ;  /* 0x00000037a4077221 */ /* 0x000fe20000010100 */
[----:B------:R-:W-:Y:S01]  /*5840*/  FMUL.FTZ R4, R170, R4 ;  /* 0x00000004aa047220 */ /* 0x000fe20000410000 */
[C---:B------:R-:W-:Y:S01]  /*5850*/  FADD.FTZ R6, -R164.reuse, R66 ;  /* 0x00000042a4067221 */ /* 0x040fe20000010100 */
[----:B------:R-:W-:Y:S01]  /*5860*/  FADD.FTZ R5, -R164, R67 ;  /* 0x00000043a4057221 */ /* 0x000fe20000010100 */
[----:B------:R-:W-:Y:S01]  /*5870*/  F2FP.F16.F32.PACK_AB R23, R23, R22 ;  /* 0x000000161717723e */ /* 0x000fe200000000ff */
[----:B------:R-:W-:Y:S01]  /*5880*/  FMUL.FTZ R34, R175, R34 ;  /* 0x00000022af227220 */ /* 0x000fe20000410000 */
[----:B------:R-:W-:Y:S01]  /*5890*/  F2FP.F16.F32.PACK_AB R12, R12, R4 ;  /* 0x000000040c0c723e */ /* 0x000fe200000000ff */
[----:B------:R-:W-:Y:S01]  /*58a0*/  FADD.FTZ R4, -R110, R11 ;  /* 0x0000000b6e047221 */ /* 0x000fe20000010100 */
        /* <DEDUP_REMOVED lines=12> */
[----:B--2---:R-:W-:Y:S01]  /*5970*/  F2FP.F16.F32.PACK_AB R0, R9, R8 ;  /* 0x000000080900723e */ /* 0x004fe200000000ff */
        /* <DEDUP_REMOVED lines=154> */
[----:B------:R-:W1:Y:S08]  /*6320*/  LDC R6, c[0x0][0x420] ;  /* 0x00010800ff067b82 */ /* 0x000e700000000800 */
[----:B------:R-:W2:Y:S01]  /*6330*/  LDC R7, c[0x0][0x424] ;  /* 0x00010900ff077b82 */ /* 0x000ea20000000800 */
[----:B-1----:R-:W-:Y:S05]  /*6340*/  IMAD.U32 R4, R6, -0x80, RZ ;  /* 0xffffff8006047824 */ /* 0x002fea00078e00ff */
[C---:B------:R-:W-:Y:S04]  /*6350*/  LEA R5, P0, R4.reuse, R216, 0x1 ;  /* 0x000000d804057211 */ /* 0x040fe800078008ff */
[----:B------:R-:W-:Y:S01]  /*6360*/  LEA.HI.X.SX32 R4, R4, R217, 0x1, P0 ;  /* 0x000000d904047211 */ /* 0x000fe200000f0eff */
[----:B------:R-:W-:Y:S04]  /*6370*/  IMAD.MOV.U32 R216, RZ, RZ, R5 ;  /* 0x000000ffffd87224 */ /* 0x000fe800078e0005 */
[----:B------:R-:W-:Y:S01]  /*6380*/  IMAD.MOV.U32 R217, RZ, RZ, R4 ;  /* 0x000000ffffd97224 */ /* 0x000fe200078e0004 */
[C---:B------:R-:W-:Y:S04]  /*6390*/  LEA R4, P0, R6.reuse, R216, 0x7 ;  /* 0x000000d806047211 */ /* 0x040fe800078038ff */
[----:B------:R-:W-:Y:S01]  /*63a0*/  @!PT LDS RZ, [RZ] ;  /* 0x00000000fffff984 */ /* 0x000fe20000000800 */
[----:B------:R-:W-:Y:S01]  /*63b0*/  @!PT LDS RZ, [RZ] ;  /* 0x00000000fffff984 */ /* 0x000fe20000000800 */
[----:B------:R-:W-:Y:S01]  /*63c0*/  @!PT LDS RZ, [RZ] ;  /* 0x00000000fffff984 */ /* 0x000fe20000000800 */
[----:B------:R1:W-:Y:S01]  /*63d0*/  LDGSTS.E.BYPASS.LTC128B.128 [R59+0x4000], desc[UR8][R216.64] ;  /* 0x04000000d83b7fae */ /* 0x0003e2000b901d48 */
[----:B--2---:R-:W-:Y:S05]  /*63e0*/  LEA.HI.X R5, R6, R217, R7, 0x7, P0 ;  /* 0x000000d906057211 */ /* 0x004fea00000f3c07 */
[----:B------:R1:W-:Y:S04]  /*63f0*/  LDGSTS.E.BYPASS.LTC128B.128 [R59+0x5000], desc[UR8][R4.64] ;  /* 0x05000000043b7fae */ /* 0x0003e8000b901d48 */
[----:B------:R-:W0:Y:S02]  /*6400*/  LDGDEPBAR ;  /* 0x00000000000079af */ /* 0x000e240000000000 */
.L_x_73:
[----:B------:R-:W-:Y:S01]  /*6410*/  LDSM.16.M88.4 R16, [R151] ;  /* 0x000000009710783b */ /* 0x000fe20000000200 */
[----:B------:R-:W-:Y:S01]  /*6420*/  IMAD.U32 R58, RZ, RZ, UR24 ;  /* 0x00000018ff3a7e24 */ /* 0x000fe2000f8e00ff */
[----:B------:R-:W-:Y:S01]  /*6430*/  MOV R55, UR21 ;  /* 0x0000001500377c02 */ /* 0x000fe20008000f00 */
[----:B------:R-:W-:Y:S01]  /*6440*/  IMAD.U32 R57, RZ, RZ, UR23 ;  /* 0x00000017ff397e24 */ /* 0x000fe2000f8e00ff */
[----:B------:R-:W1:Y:S01]  /*6450*/  LDSM.16.MT88.4 R20, [R0+0x6000] ;  /* 0x006000000014783b */ /* 0x000e620000004200 */
[----:B------:R-:W-:Y:S01]  /*6460*/  IMAD.U32 R56, RZ, RZ, UR22 ;  /* 0x00000016ff387e24 */ /* 0x000fe2000f8e00ff */
[----:B------:R-:W-:Y:S01]  /*6470*/  ULOP3.LUT UR10, UR6, 0x1, URZ, 0xc0, !UPT ;  /* 0x00000001060a7892 */ /* 0x000fe2000f8ec03f */
[----:B------:R-:W-:Y:S01]  /*6480*/  IMAD.U32 R54, RZ, RZ, UR20 ;  /* 0x00000014ff367e24 */ /* 0x000fe2000f8e00ff */
[----:B------:R-:W2:Y:S01]  /*6490*/  LDSM.16.M88.4 R12, [R151+0x2000] ;  /* 0x00200000970c783b */ /* 0x000ea20000000200 */
        /* <DEDUP_REMOVED lines=208> */
[----:B------:R-:W-:Y:S01]  /*71a0*/  BAR.SYNC.DEFER_BLOCKING 0x0 ;  /* 0x0000000000007b1d */ /* 0x000fe20000010000 */
[----:B------:R-:W-:Y:S01]  /*71b0*/  F2FP.F16.F32.PACK_AB R68, R69, R68 ;  /* 0x000000444544723e */ /* 0x000fe200000000ff */
[----:B------:R-:W-:Y:S01]  /*71c0*/  UISETP.NE.AND UP0, UPT, UR36, -0x1, UPT ;  /* 0xffffffff2400788c */ /* 0x000fe2000bf05270 */
[----:B------:R-:W-:Y:S01]  /*71d0*/  F2FP.F16.F32.PACK_AB R70, R71, R70 ;  /* 0x000000464746723e */ /* 0x000fe200000000ff */
[----:B------:R-:W-:Y:S01]  /*71e0*/  USHF.L.U32 UR18, UR33, 0x7, URZ ;  /* 0x0000000721127899 */ /* 0x000fe2000800063f */
[----:B------:R-:W-:Y:S01]  /*71f0*/  F2FP.F16.F32.PACK_AB R80, R81, R80 ;  /* 0x000000505150723e */ /* 0x000fe200000000ff */
        /* <DEDUP_REMOVED lines=19> */
[----:B------:R1:W-:Y:S01]  /*7330*/  STS [R249], R9 ;  /* 0x00000009f9007388 */ /* 0x0003e20000000800 */
[----:B------:R-:W-:Y:S01]  /*7340*/  F2FP.F16.F32.PACK_AB R8, R8, R86 ;  /* 0x000000560808723e */ /* 0x000fe200000000ff */
[----:B------:R-:W-:Y:S01]  /*7350*/  @UP0 UIADD3 UR5, UR35, UR36, URZ ;  /* 0x0000002423050290 */ /* 0x000fe2000fffe03f */
[----:B------:R-:W-:Y:S01]  /*7360*/  F2FP.F16.F32.PACK_AB R5, R5, R96 ;  /* 0x000000600505723e */ /* 0x000fe200000000ff */
[----:B------:R-:W-:Y:S01]  /*7370*/  @UP0 ULDC.64 UR10, c[0x0][0x450] ;  /* 0x00011400000a0ab9 */ /* 0x000fe20000000a00 */
[----:B------:R-:W-:Y:S01]  /*7380*/  F2FP.F16.F32.PACK_AB R4, R4, R98 ;  /* 0x000000620404723e */ /* 0x000fe200000000ff */
[----:B------:R-:W-:Y:S01]  /*7390*/  STS [R249+0x200], R8 ;  /* 0x00020008f9007388 */ /* 0x000fe20000000800 */
[----:B------:R-:W-:Y:S01]  /*73a0*/  F2FP.F16.F32.PACK_AB R7, R7, R88 ;  /* 0x000000580707723e */ /* 0x000fe200000000ff */
[----:B------:R-:W-:Y:S01]  /*73b0*/  @UP0 UIMAD.WIDE.U32 UR12, UR5, UR10, URZ ;  /* 0x0000000a050c02a5 */ /* 0x000fe2000f8e003f */
[----:B------:R-:W-:Y:S01]  /*73c0*/  F2FP.F16.F32.PACK_AB R6, R6, R90 ;  /* 0x0000005a0606723e */ /* 0x000fe200000000ff */
[----:B------:R-:W-:Y:S01]  /*73d0*/  STS [R250], R5 ;  /* 0x00000005fa007388 */ /* 0x000fe20000000800 */
[----:B------:R-:W-:Y:S01]  /*73e0*/  F2FP.F16.F32.PACK_AB R3, R3, R92 ;  /* 0x0000005c0303723e */ /* 0x000fe200000000ff */
[----:B------:R-:W-:Y:S01]  /*73f0*/  @UP0 UIMAD UR5, UR5, UR11, URZ ;  /* 0x0000000b050502a4 */ /* 0x000fe2000f8e023f */
[----:B------:R-:W-:Y:S01]  /*7400*/  F2FP.F16.F32.PACK_AB R0, R0, R94 ;  /* 0x0000005e0000723e */ /* 0x000fe200000000ff */
[----:B------:R-:W-:Y:S01]  /*7410*/  STS [R250+0x200], R4 ;  /* 0x00020004fa007388 */ /* 0x000fe20000000800 */
[----:B------:R-:W-:Y:S01]  /*7420*/  F2FP.F16.F32.PACK_AB R72, R73, R72 ;  /* 0x000000484948723e */ /* 0x000fe200000000ff */
[----:B------:R-:W-:Y:S01]  /*7430*/  @UP0 UIADD3 UR20, UR13, UR5, URZ ;  /* 0x000000050d140290 */ /* 0x000fe2000fffe03f */
[----:B------:R-:W-:Y:S01]  /*7440*/  F2FP.F16.F32.PACK_AB R74, R75, R74 ;  /* 0x0000004a4b4a723e */ /* 0x000fe200000000ff */
[----:B------:R-:W-:Y:S01]  /*7450*/  STS [R249+0x1000], R7 ;  /* 0x00100007f9007388 */ /* 0x000fe20000000800 */
[----:B------:R-:W-:Y:S01]  /*7460*/  F2FP.F16.F32.PACK_AB R76, R77, R76 ;  /* 0x0000004c4d4c723e */ /* 0x000fe200000000ff */
[----:B------:R-:W-:Y:S01]  /*7470*/  @UP0 UMOV UR19, UR12 ;  /* 0x0000000c00130c82 */ /* 0x000fe20008000000 */
[----:B------:R-:W-:Y:S01]  /*7480*/  F2FP.F16.F32.PACK_AB R78, R79, R78 ;  /* 0x0000004e4f4e723e */ /* 0x000fe200000000ff */
[----:B------:R-:W-:Y:S01]  /*7490*/  STS [R249+0x1200], R6 ;  /* 0x00120006f9007388 */ /* 0x000fe20000000800 */
[----:B------:R-:W-:Y:S01]  /*74a0*/  PLOP3.LUT P0, PT, PT, PT, UP0, 0x80, 0x0 ;  /* 0x000000000000781c */ /* 0x000fe20003f0f008 */
[----:B-1----:R-:W1:Y:S02]  /*74b0*/  S2R R9, SR_TID.X ;  /* 0x0000000000097919 */ /* 0x002e640000002100 */
        /* <DEDUP_REMOVED lines=8> */
[----:B-1----:R-:W-:-:S03]  /*7540*/  SHF.R.S32.HI R3, RZ, 0x1f, R9 ;  /* 0x0000001fff037819 */ /* 0x002fc60000011409 */
[----:B------:R2:W-:Y:S04]  /*7550*/  STS [R250+0x3000], R76 ;  /* 0x0030004cfa007388 */ /* 0x0005e80000000800 */
        /* <DEDUP_REMOVED lines=15> */
.L_x_75:
[----:B------:R-:W-:Y:S01]  /*7650*/  @UP0 UIADD3 UR5, UR35, UR36, URZ ;  /* 0x0000002423050290 */ /* 0x000fe2000fffe03f */
[----:B------:R-:W-:Y:S01]  /*7660*/  LEA.HI R3, R3, R9, RZ, 0x2 ;  /* 0x0000000903037211 */ /* 0x000fe200078f10ff */
[----:B------:R-:W-:Y:S02]  /*7670*/  @UP0 ULDC.64 UR12, c[0x0][0x458] ;  /* 0x00011600000c0ab9 */ /* 0x000fe40000000a00 */
[----:B------:R-:W-:Y:S01]  /*7680*/  @UP0 UIMAD.WIDE.U32 UR14, UR5, UR12, URZ ;  /* 0x0000000c050e02a5 */ /* 0x000fe2000f8e003f */
[----:B--2---:R-:W-:Y:S01]  /*7690*/  LOP3.LUT R0, R3, 0xfffffffc, RZ, 0xc0, !PT ;  /* 0xfffffffc03007812 */ /* 0x004fe200078ec0ff */
[----:B------:R-:W-:-:S04]  /*76a0*/  @UP0 UIMAD UR5, UR5, UR13, URZ ;  /* 0x0000000d050502a4 */ /* 0x000fc8000f8e023f */
[----:B------:R-:W-:Y:S01]  /*76b0*/  @UP0 UIADD3 UR15, UR15, UR5, URZ ;  /* 0x000000050f0f0290 */ /* 0x000fe2000fffe03f */
[----:B------:R-:W-:Y:S01]  /*76c0*/  IMAD.IADD R0, R9, 0x1, -R0 ;  /* 0x0000000109007824 */ /* 0x000fe200078e0a00 */
[----:B------:R-:W-:Y:S10]  /*76d0*/  @P0 BRA `(.L_x_76) ;  /* 0x0000000000300947 */ /* 0x000ff40003800000 */
        /* <DEDUP_REMOVED lines=12> */
.L_x_76:
[----:B------:R-:W-:Y:S01]  /*77a0*/  BAR.SYNC.DEFER_BLOCKING 0x0 ;  /* 0x0000000000007b1d */ /* 0x000fe20000010000 */
[----:B------:R-:W-:Y:S01]  /*77b0*/  IMAD.SHL.U32 R4, R0, 0x8, RZ ;  /* 0x0000000800047824 */ /* 0x000fe200078e00ff */
[----:B------:R-:W-:Y:S01]  /*77c0*/  USHF.R.S32.HI UR5, URZ, 0x1f, UR18 ;  /* 0x0000001f3f057899 */ /* 0x000fe20008011412 */
[----:B------:R-:W-:Y:S01]  /*77d0*/  IMAD.U32 R0, RZ, RZ, UR10 ;  /* 0x0000000aff007e24 */ /* 0x000fe2000f8e00ff */
[----:B------:R-:W-:Y:S02]  /*77e0*/  UIMAD UR7, UR33, -0x80, UR7 ;  /* 0xffffff80210778a4 */ /* 0x000fe4000f8e0207 */
[----:B------:R-:W-:Y:S01]  /*77f0*/  UIMAD UR6, UR5, UR10, URZ ;  /* 0x0000000a050672a4 */ /* 0x000fe2000f8e023f */
[--C-:B------:R-:W-:Y:S01]  /*7800*/  SHF.R.S32.HI R5, RZ, 0x1f, R4.reuse ;  /* 0x0000001fff057819 */ /* 0x100fe20000011404 */
[----:B------:R-:W-:Y:S01]  /*7810*/  USHF.R.S32.HI UR21, URZ, 0x1f, UR59 ;  /* 0x0000001f3f157899 */ /* 0x000fe2000801143b */
[----:B------:R-:W-:Y:S01]  /*7820*/  BSSY B0, `(.L_x_77) ;  /* 0x000001f000007945 */ /* 0x000fe20003800000 */
[----:B------:R-:W-:Y:S01]  /*7830*/  UIMAD UR6, UR18, UR11, UR6 ;  /* 0x0000000b120672a4 */ /* 0x000fe2000f8e0206 */
[----:B------:R-:W-:Y:S01]  /*7840*/  IMAD.WIDE.U32 R6, R0, UR18, R4 ;  /* 0x0000001200067c25 */ /* 0x000fe2000f8e0004 */
[----:B------:R-:W-:Y:S01]  /*7850*/  SHF.R.S32.HI R0, RZ, 0x2, R3 ;  /* 0x00000002ff007819 */ /* 0x000fe20000011403 */
[----:B------:R-:W-:-:S03]  /*7860*/  ULDC.64 UR16, c[0x0][0x468] ;  /* 0x00011a0000107ab9 */ /* 0x000fc60000000a00 */
[----:B------:R-:W-:Y:S01]  /*7870*/  IMAD.U32 R3, RZ, RZ, UR6 ;  /* 0x00000006ff037e24 */ /* 0x000fe2000f8e00ff */
[----:B------:R-:W-:Y:S01]  /*7880*/  IADD3 R6, P0, R6, UR19, RZ ;  /* 0x0000001306067c10 */ /* 0x000fe2000ff1e0ff */
[----:B------:R-:W-:Y:S01]  /*7890*/  UIMAD UR6, UR21, UR16, URZ ;  /* 0x00000010150672a4 */ /* 0x000fe2000f8e023f */
[C---:B------:R-:W-:Y:S02]  /*78a0*/  ISETP.GE.AND P2, PT, R0.reuse, UR7, PT ;  /* 0x0000000700007c0c */ /* 0x040fe4000bf46270 */
[----:B------:R-:W-:Y:S01]  /*78b0*/  IADD3.X R7, R7, UR20, R3, P0, !PT ;  /* 0x0000001407077c10 */ /* 0x000fe200087fe403 */
[----:B------:R-:W-:Y:S01]  /*78c0*/  IMAD.U32 R3, RZ, RZ, UR16 ;  /* 0x00000010ff037e24 */ /* 0x000fe2000f8e00ff */
[----:B------:R-:W-:Y:S01]  /*78d0*/  UIMAD UR17, UR59, UR17, UR6 ;  /* 0x000000113b1172a4 */ /* 0x000fe2000f8e0206 */
[----:B------:R1:W2:Y:S01]  /*78e0*/  LDS.128 R20, [R59+0x7000] ;  /* 0x007000003b147984 */ /* 0x0002a20000000c00 */
[----:B------:R-:W-:Y:S01]  /*78f0*/  IADD3 R8, R0, 0x40, RZ ;  /* 0x0000004000087810 */ /* 0x000fe20007ffe0ff */
[----:B------:R-:W-:Y:S01]  /*7900*/  IMAD.WIDE.U32 R6, R3, UR59, R6 ;  /* 0x0000003b03067c25 */ /* 0x000fe2000f8e0006 */
[----:B------:R-:W-:Y:S01]  /*7910*/  SHF.R.S32.HI R28, RZ, 0x1f, R0 ;  /* 0x0000001fff1c7819 */ /* 0x000fe20000011400 */
[----:B------:R1:W3:Y:S01]  /*7920*/  LDS.128 R24, [R59+0x9000] ;  /* 0x009000003b187984 */ /* 0x0002e20000000c00 */
[----:B------:R-:W-:-:S02]  /*7930*/  ISETP.GE.AND P1, PT, R8, UR7, PT ;  /* 0x0000000708007c0c */ /* 0x000fc4000bf26270 */
[----:B------:R-:W-:Y:S01]  /*7940*/  IADD3 R12, R7, UR17, RZ ;  /* 0x00000011070c7c10 */ /* 0x000fe2000fffe0ff */
[----:B------:R-:W-:Y:S10]  /*7950*/  @P2 BRA `(.L_x_78) ;  /* 0x00000000002c2947 */ /* 0x000ff40003800000 */
[----:B------:R-:W4:Y:S01]  /*7960*/  LDS.128 R16, [R59+0x6000] ;  /* 0x006000003b107984 */ /* 0x000f220000000c00 */
        /* <DEDUP_REMOVED lines=9> */
[----:B----4-:R4:W-:Y:S04]  /*7a00*/  STG.E.128 desc[UR8][R10.64], R16 ;  /* 0x000000100a007986 */ /* 0x0109e8000c101d08 */
.L_x_78:
[----:B------:R-:W-:Y:S05]  /*7a10*/  BSYNC B0 ;  /* 0x0000000000007941 */ /* 0x000fea0003800000 */
.L_x_77:
[----:B------:R-:W-:Y:S04]  /*7a20*/  BSSY B0, `(.L_x_79) ;  /* 0x000000d000007945 */ /* 0x000fe80003800000 */
[----:B------:R-:W-:Y:S05]  /*7a30*/  @P1 BRA `(.L_x_80) ;  /* 0x00000000002c1947 */ /* 0x000fea0003800000 */
[----:B------:R-:W-:Y:S01]  /*7a40*/  IADD3 R3, P0, R0, 0x40, RZ ;  /* 0x0000004000037810 */ /* 0x000fe20007f1e0ff */
[----:B------:R-:W-:-:S03]  /*7a50*/  ULDC.64 UR6, c[0x0][0x3f0] ;  /* 0x0000fc0000067ab9 */ /* 0x000fc60000000a00 */
[----:B------:R-:W-:-:S05]  /*7a60*/  IADD3.X R7, RZ, R28, RZ, P0, !PT ;  /* 0x0000001cff077210 */ /* 0x000fca00007fe4ff */
[----:B----4-:R-:W-:Y:S01]  /*7a70*/  IMAD R10, R7, UR10, RZ ;  /* 0x0000000a070a7c24 */ /* 0x010fe2000f8e02ff */
[----:B------:R-:W-:-:S03]  /*7a80*/  MOV R7, R12 ;  /* 0x0000000c00077202 */ /* 0x000fc60000000f00 */
[----:B------:R-:W-:-:S04]  /*7a90*/  IMAD.WIDE.U32 R8, R3, UR10, R6 ;  /* 0x0000000a03087c25 */ /* 0x000fc8000f8e0006 */
[----:B------:R-:W-:Y:S01]  /*7aa0*/  IMAD R3, R3, UR11, R10 ;  /* 0x0000000b03037c24 */ /* 0x000fe2000f8e020a */
[----:B------:R-:W-:-:S04]  /*7ab0*/  LEA R6, P0, R8, UR6, 0x1 ;  /* 0x0000000608067c11 */ /* 0x000fc8000f8008ff */
[----:B------:R-:W-:-:S04]  /*7ac0*/  IADD3 R3, R3, R9, RZ ;  /* 0x0000000903037210 */ /* 0x000fc80007ffe0ff */
[----:B------:R-:W-:-:S05]  /*7ad0*/  LEA.HI.X R7, R8, UR7, R3, 0x1, P0 ;  /* 0x0000000708077c11 */ /* 0x000fca00080f0c03 */
[----:B--2---:R2:W-:Y:S02]  /*7ae0*/  STG.E.128 desc[UR8][R6.64], R20 ;  /* 0x0000001406007986 */ /* 0x0045e4000c101d08 */
.L_x_80:
[----:B------:R-:W-:Y:S05]  /*7af0*/  BSYNC B0 ;  /* 0x0000000000007941 */ /* 0x000fea0003800000 */
.L_x_79:
[----:B------:R1:W1:Y:S01]  /*7b00*/  LDS.128 R12, [R59+0x8000] ;  /* 0x008000003b0c7984 */ /* 0x0002620000000c00 */
        /* <DEDUP_REMOVED lines=26> */
.L_x_82:
[----:B------:R-:W-:Y:S05]  /*7cb0*/  BSYNC B0 ;  /* 0x0000000000007941 */ /* 0x000fea0003800000 */
.L_x_81:
        /* <DEDUP_REMOVED lines=12> */
[----:B---3--:R2:W-:Y:S02]  /*7d80*/  STG.E.128 desc[UR8][R4.64], R24 ;  /* 0x0000001804007986 */ /* 0x0085e4000c101d08 */
.L_x_71:
[----:B------:R-:W-:Y:S05]  /*7d90*/  BSYNC B1 ;  /* 0x0000000000017941 */ /* 0x000fea0003800000 */
.L_x_57:
        /* <DEDUP_REMOVED lines=11> */
.L_x_83:
[----:B------:R-:W-:Y:S05]  /*7e50*/  EXIT ;  /* 0x000000000000794d */ /* 0x000fea0003800000 */
.L_x_85:
        /* <DEDUP_REMOVED lines=10> */
.L_x_690:


//--------------------- .text._ZN5flash44flash_bwd_dq_dk_dv_loop_seqk_parallel_kernelI23Flash_bwd_kernel_traitsILi32ELi128ELi128ELi8ELi4ELi4ELi4ELb1ELb0EN7cutlass6half_tE19Flash_kernel_traitsILi32ELi128ELi128ELi8ES3_EELb0ELb1ELb0ELb1ELb0ELb0ELb0EEEvNS_16Flash_bwd_paramsE --------------------------
	.section	.text._ZN5flash44flash_bwd_dq_dk_dv_loop_seqk_parallel_kernelI23Flash_bwd_kernel_traitsILi32ELi128ELi128ELi8ELi4ELi4ELi4ELb1ELb0EN7cutlass6half_tE19Flash_kernel_traitsILi32ELi128ELi128ELi8ES3_EELb0ELb1ELb0ELb1ELb0ELb0ELb0EEEvNS_16Flash_bwd_paramsE,"ax",@progbits
	.align	128
        .global         _ZN5flash44flash_bwd_dq_dk_dv_loop_seqk_parallel_kernelI23Flash_bwd_kernel_traitsILi32ELi128ELi128ELi8ELi4ELi4ELi4ELb1ELb0EN7cutlass6half_tE19Flash_kernel_traitsILi32ELi128ELi128ELi8ES3_EELb0ELb1ELb0ELb1ELb0ELb0ELb0EEEvNS_16Flash_bwd_paramsE
        .type           _ZN5flash44flash_bwd_dq_dk_dv_loop_seqk_parallel_kernelI23Flash_bwd_kernel_traitsILi32ELi128ELi128ELi8ELi4ELi4ELi4ELb1ELb0EN7cutlass6half_tE19Flash_kernel_traitsILi32ELi128ELi128ELi8ES3_EELb0ELb1ELb0ELb1ELb0ELb0ELb0EEEvNS_16Flash_bwd_paramsE,@function
        .size           _ZN5flash44flash_bwd_dq_dk_dv_loop_seqk_parallel_kernelI23Flash_bwd_kernel_traitsILi32ELi128ELi128ELi8ELi4ELi4ELi4ELb1ELb0EN7cutlass6half_tE19Flash_kernel_traitsILi32ELi128ELi128ELi8ES3_EELb0ELb1ELb0ELb1ELb0ELb0ELb0EEEvNS_16Flash_bwd_paramsE,(.L_x_691 - _ZN5flash44flash_bwd_dq_dk_dv_loop_seqk_parallel_kernelI23Flash_bwd_kernel_traitsILi32ELi128ELi128ELi8ELi4ELi4ELi4ELb1ELb0EN7cutlass6half_tE19Flash_kernel_traitsILi32ELi128ELi128ELi8ES3_EELb0ELb1ELb0ELb1ELb0ELb0ELb0EEEvNS_16Flash_bwd_paramsE)
        .other          _ZN5flash44flash_bwd_dq_dk_dv_loop_seqk_parallel_kernelI23Flash_bwd_kernel_traitsILi32ELi128ELi128ELi8ELi4ELi4ELi4ELb1ELb0EN7cutlass6half_tE19Flash_kernel_traitsILi32ELi128ELi128ELi8ES3_EELb0ELb1ELb0ELb1ELb0ELb0ELb0EEEvNS_16Flash_bwd_paramsE,@"STO_CUDA_ENTRY STV_DEFAULT"
_ZN5flash44flash_bwd_dq_dk_dv_loop_seqk_parallel_kernelI23Flash_bwd_kernel_traitsILi32ELi128ELi128ELi8ELi4ELi4ELi4ELb1ELb0EN7cutlass6half_tE19Flash_kernel_traitsILi32ELi128ELi128ELi8ES3_EELb0ELb1ELb0ELb1ELb0ELb0ELb0EEEvNS_16Flash_bwd_paramsE:
.text._ZN5flash44flash_bwd_dq_dk_dv_loop_seqk_parallel_kernelI23Flash_bwd_kernel_traitsILi32ELi128ELi128ELi8ELi4ELi4ELi4ELb1ELb0EN7cutlass6half_tE19Flash_kernel_traitsILi32ELi128ELi128ELi8ES3_EELb0ELb1ELb0ELb1ELb0ELb0ELb0EEEvNS_16Flash_bwd_paramsE:
[----:B------:R-:W1:Y:S08]  /*0000*/  LDC R1, c[0x0][0x28] ;  /* 0x00000a00ff017b82 */ /* 0x000e700000000800 */
[----:B------:R-:W2:Y:S01]  /*0010*/  S2UR UR37, SR_CTAID.X ;  /* 0x00000000002579c3 */ /* 0x000ea20000002500 */
[----:B------:R-:W-:Y:S01]  /*0020*/  ULDC UR4, c[0x0][0x2c8] ;  /* 0x0000b20000047ab9 */ /* 0x000fe20000000800 */
[----:B-1----:R-:W-:Y:S01]  /*0030*/  VIADD R1, R1, 0xffffff80 ;  /* 0xffffff8001017836 */ /* 0x002fe20000000000 */
[----:B------:R-:W-:-:S04]  /*0040*/  UIADD3 UR5, UR4, 0x7f, URZ ;  /* 0x0000007f04057890 */ /* 0x000fc8000fffe03f */
[----:B------:R-:W-:-:S04]  /*0050*/  USHF.R.S32.HI UR4, URZ, 0x1f, UR5 ;  /* 0x0000001f3f047899 */ /* 0x000fc80008011405 */
[----:B------:R-:W-:-:S04]  /*0060*/  ULEA.HI UR4, UR4, UR5, URZ, 0x7 ;  /* 0x0000000504047291 */ /* 0x000fc8000f8f383f */
[----:B------:R-:W-:-:S06]  /*0070*/  USHF.R.S32.HI UR6, URZ, 0x7, UR4 ;  /* 0x000000073f067899 */ /* 0x000fcc0008011404 */
[----:B------:R-:W-:Y:S01]  /*0080*/  MOV R0, UR6 ;  /* 0x0000000600007c02 */ /* 0x000fe20008000f00 */
[----:B--2---:R-:W-:-:S04]  /*0090*/  UISETP.GE.AND UP0, UPT, UR37, UR6, UPT ;  /* 0x000000062500728c */ /* 0x004fc8000bf06270 */
[----:B------:R1:W-:Y:S02]  /*00a0*/  STL [R1+0x50], R0 ;  /* 0x0000500001007387 */ /* 0x0003e40000100800 */
[----:B------:R-:W-:-:S13]  /*00b0*/  PLOP3.LUT P0, PT, PT, PT, UP0, 0x80, 0x0 ;  /* 0x000000000000781c */ /* 0x000fda0003f0f008 */
[----:B------:R-:W-:Y:S05]  /*00c0*/  @P0 EXIT ;  /* 0x000000000000094d */ /* 0x000fea0003800000 */
[----:B------:R-:W2:Y:S01]  /*00d0*/  S2R R19, SR_TID.X ;  /* 0x0000000000137919 */ /* 0x000ea20000002100 */
[----:B------:R-:W3:Y:S01]  /*00e0*/  S2UR UR47, SR_CTAID.Y ;  /* 0x00000000002f79c3 */ /* 0x000ee20000002600 */
[----:B------:R-:W-:Y:S01]  /*00f0*/  UMOV UR5, 0x400 ;  /* 0x0000040000057882 */ /* 0x000fe20000000000 */
[----:B------:R-:W-:Y:S01]  /*0100*/  IMAD.MOV.U32 R202, RZ, RZ, -0x10 ;  /* 0xfffffff0ffca7424 */ /* 0x000fe200078e00ff */
[----:B------:R-:W-:Y:S01]  /*0110*/  ULDC.64 UR8, c[0x0][0x208] ;  /* 0x0000820000087ab9 */ /* 0x000fe20000000a00 */
[----:B------:R-:W-:Y:S01]  /*0120*/  IMAD.MOV.U32 R155, RZ, RZ, 0x20 ;  /* 0x00000020ff9b7424 */ /* 0x000fe200078e00ff */
[----:B------:R-:W-:Y:S01]  /*0130*/  UMOV UR61, 0xffffe000 ;  /* 0xffffe000003d7882 */ /* 0x000fe20000000000 */
[----:B------:R-:W-:Y:S02]  /*0140*/  IMAD.MOV.U32 R152, RZ, RZ, 0x40 ;  /* 0x00000040ff987424 */ /* 0x000fe400078e00ff */
[----:B------:R-:W-:Y:S08]  /*0150*/  S2UR UR58, SR_CTAID.Z ;  /* 0x00000000003a79c3 */ /* 0x000ff00000002700 */
[----:B------:R-:W4:Y:S01]  /*0160*/  S2UR UR4, SR_CgaCtaId ;  /* 0x00000000000479c3 */ /* 0x000f220000008800 */
[----:B---3--:R-:W-:Y:S01]  /*0170*/  USHF.L.U32 UR6, UR47, 0x7, URZ ;  /* 0x000000072f067899 */ /* 0x008fe2000800063f */
[----:B--2---:R-:W-:-:S04]  /*0180*/  SHF.R.S32.HI R7, RZ, 0x1f, R19 ;  /* 0x0000001fff077819 */ /* 0x004fc80000011413 */
[CC--:B------:R-:W-:Y:S02]  /*0190*/  LEA.HI R6, R7.reuse, R19.reuse, RZ, 0x4 ;  /* 0x0000001307067211 */ /* 0x0c0fe400078f20ff */
[CC--:B------:R-:W-:Y:S02]  /*01a0*/  LEA.HI R149, R7.reuse, R19.reuse, RZ, 0x3 ;  /* 0x0000001307957211 */ /* 0x0c0fe400078f18ff */
[----:B------:R-:W-:Y:S01]  /*01b0*/  SHF.R.S32.HI R2, RZ, 0x4, R6 ;  /* 0x00000004ff027819 */ /* 0x000fe20000011406 */
[----:B----4-:R-:W-:Y:S01]  /*01c0*/  ULEA UR4, UR4, UR5, 0x18 ;  /* 0x0000000504047291 */ /* 0x010fe2000f8ec03f */
[----:B------:R-:W-:Y:S01]  /*01d0*/  LEA.HI R8, R7, R19, RZ, 0x2 ;  /* 0x0000001307087211 */ /* 0x000fe200078f10ff */
[----:B------:R-:W-:Y:S01]  /*01e0*/  USHF.R.S32.HI UR5, URZ, 0x1f, UR58 ;  /* 0x0000001f3f057899 */ /* 0x000fe2000801143a */
[----:B-1----:R-:W-:Y:S02]  /*01f0*/  LEA.HI R0, R6, R2, RZ, 0x1 ;  /* 0x0000000206007211 */ /* 0x002fe400078f08ff */
[----:B------:R-:W-:-:S02]  /*0200*/  LOP3.LUT R4, R149, 0xfffffff8, RZ, 0xc0, !PT ;  /* 0xfffffff895047812 */ /* 0x000fc400078ec0ff */
[----:B------:R-:W-:Y:S02]  /*0210*/  LOP3.LUT R0, R0, 0xfffffffe, RZ, 0xc0, !PT ;  /* 0xfffffffe00007812 */ /* 0x000fe400078ec0ff */
[----:B------:R-:W-:Y:S01]  /*0220*/  SHF.R.S32.HI R3, RZ, 0x3, R149 ;  /* 0x00000003ff037819 */ /* 0x000fe20000011495 */
[----:B------:R-:W-:Y:S01]  /*0230*/  IMAD.IADD R9, R19, 0x1, -R4 ;  /* 0x0000000113097824 */ /* 0x000fe200078e0a04 */
[----:B------:R-:W-:Y:S01]  /*0240*/  LOP3.LUT R5, R8, 0xfffffffc, RZ, 0xc0, !PT ;  /* 0xfffffffc08057812 */ /* 0x000fe200078ec0ff */
[----:B------:R-:W-:Y:S01]  /*0250*/  IMAD.IADD R15, R2, 0x1, -R0 ;  /* 0x00000001020f7824 */ /* 0x000fe200078e0a00 */
[----:B------:R-:W-:Y:S01]  /*0260*/  LEA.HI R17, R7, R19, RZ, 0x5 ;  /* 0x0000001307117211 */ /* 0x000fe200078f28ff */
[----:B------:R-:W-:Y:S01]  /*0270*/  IMAD.SHL.U32 R0, R3, 0x40, RZ ;  /* 0x0000004003007824 */ /* 0x000fe200078e00ff */
[----:B------:R-:W-:Y:S01]  /*0280*/  LEA.HI R14, R9, R9, RZ, 0x1 ;  /* 0x00000009090e7211 */ /* 0x000fe200078f08ff */
[----:B------:R-:W-:Y:S01]  /*0290*/  IMAD.IADD R13, R19, 0x1, -R5 ;  /* 0x00000001130d7824 */ /* 0x000fe200078e0a05 */
[----:B------:R-:W-:-:S02]  /*02a0*/  LEA.HI R3, R7, R19, RZ, 0x7 ;  /* 0x0000001307037211 */ /* 0x000fc400078f38ff */
[----:B------:R-:W-:Y:S01]  /*02b0*/  LOP3.LUT R0, R0, 0xc0, RZ, 0xc0, !PT ;  /* 0x000000c000007812 */ /* 0x000fe200078ec0ff */
[----:B------:R-:W-:Y:S01]  /*02c0*/  IMAD.SHL.U32 R16, R13, 0x8, RZ ;  /* 0x000000080d107824 */ /* 0x000fe200078e00ff */
[----:B------:R-:W-:Y:S02]  /*02d0*/  LOP3.LUT R2, R14, 0x3fffffe, RZ, 0xc0, !PT ;  /* 0x03fffffe0e027812 */ /* 0x000fe400078ec0ff */
[----:B------:R-:W-:Y:S02]  /*02e0*/  SHF.R.S32.HI R11, RZ, 0x7, R3 ;  /* 0x00000007ff0b7819 */ /* 0x000fe40000011403 */
[----:B------:R-:W-:Y:S01]  /*02f0*/  SHF.R.U32.HI R4, RZ, 0x3, R0 ;  /* 0x00000003ff047819 */ /* 0x000fe20000011600 */
[----:B------:R-:W-:Y:S01]  /*0300*/  IMAD.IADD R2, R9, 0x1, -R2 ;  /* 0x0000000109027824 */ /* 0x000fe200078e0a02 */
[----:B------:R-:W-:Y:S01]  /*0310*/  LOP3.LUT R3, R0, 0x18, R16, 0xf8, !PT ;  /* 0x0000001800037812 */ /* 0x000fe200078ef810 */
[----:B------:R-:W-:Y:S01]  /*0320*/  IMAD R0, R11, 0x8, R15 ;  /* 0x000000080b007824 */ /* 0x000fe200078e020f */
[----:B------:R1:W-:Y:S01]  /*0330*/  STL [R1+0x10], R16 ;  /* 0x0000101001007387 */ /* 0x0003e20000100800 */
[----:B------:R-:W-:-:S02]  /*0340*/  SHF.R.S32.HI R21, RZ, 0x5, R17 ;  /* 0x00000005ff157819 */ /* 0x000fc40000011411 */
[----:B------:R-:W-:Y:S01]  /*0350*/  LOP3.LUT R12, R3, R4, RZ, 0x3c, !PT ;  /* 0x00000004030c7212 */ /* 0x000fe200078e3cff */
[----:B------:R-:W-:Y:S01]  /*0360*/  IMAD R20, R0, 0x8, R2 ;  /* 0x0000000800147824 */ /* 0x000fe200078e0202 */
[----:B------:R-:W-:Y:S02]  /*0370*/  LOP3.LUT R3, R6, 0xfffffff0, RZ, 0xc0, !PT ;  /* 0xfffffff006037812 */ /* 0x000fe400078ec0ff */
[----:B------:R-:W-:-:S03]  /*0380*/  SHF.R.S32.HI R0, RZ, 0x1f, R8 ;  /* 0x0000001fff007819 */ /* 0x000fc60000011408 */
[----:B------:R-:W-:-:S05]  /*0390*/  IMAD.IADD R2, R19, 0x1, -R3 ;  /* 0x0000000113027824 */ /* 0x000fca00078e0a03 */
[----:B------:R-:W-:-:S04]  /*03a0*/  SHF.R.S32.HI R10, RZ, 0x1f, R2 ;  /* 0x0000001fff0a7819 */ /* 0x000fc80000011402 */
[----:B------:R-:W-:Y:S02]  /*03b0*/  LEA.HI R10, R10, R2, RZ, 0x3 ;  /* 0x000000020a0a7211 */ /* 0x000fe400078f18ff */
[----:B-1----:R-:W-:-:S04]  /*03c0*/  SHF.R.S32.HI R16, RZ, 0x2, R8 ;  /* 0x00000002ff107819 */ /* 0x002fc80000011408 */
[-C--:B------:R-:W-:Y:S02]  /*03d0*/  LEA.HI R4, R8, R16.reuse, RZ, 0x1 ;  /* 0x0000001008047211 */ /* 0x080fe400078f08ff */
[----:B------:R-:W-:Y:S02]  /*03e0*/  LEA.HI R3, R0, R16, RZ, 0x3 ;  /* 0x0000001000037211 */ /* 0x000fe400078f18ff */
[----:B------:R-:W-:Y:S02]  /*03f0*/  LOP3.LUT R4, R4, 0x7fffffe, RZ, 0xc0, !PT ;  /* 0x07fffffe04047812 */ /* 0x000fe400078ec0ff */
[----:B------:R-:W-:Y:S02]  /*0400*/  LEA.HI R0, R2, R2, RZ, 0x1 ;  /* 0x0000000202007211 */ /* 0x000fe400078f08ff */
[----:B------:R-:W-:Y:S01]  /*0410*/  LOP3.LUT R3, R3, 0xfffffff8, RZ, 0xc0, !PT ;  /* 0xfffffff803037812 */ /* 0x000fe200078ec0ff */
[----:B------:R-:W-:Y:S01]  /*0420*/  IMAD.IADD R6, R16, 0x1, -R4 ;  /* 0x0000000110067824 */ /* 0x000fe200078e0a04 */
[----:B------:R-:W-:-:S02]  /*0430*/  SHF.R.S32.HI R8, RZ, 0x1, R0 ;  /* 0x00000001ff087819 */ /* 0x000fc40000011400 */
[----:B------:R-:W-:Y:S02]  /*0440*/  SHF.R.S32.HI R7, RZ, 0x1f, R0 ;  /* 0x0000001fff077819 */ /* 0x000fe40000011400 */
[----:B------:R-:W-:Y:S01]  /*0450*/  LOP3.LUT R5, R0, 0x7fffffe, RZ, 0xc0, !PT ;  /* 0x07fffffe00057812 */ /* 0x000fe200078ec0ff */
[----:B------:R-:W-:Y:S01]  /*0460*/  IMAD.IADD R0, R16, 0x1, -R3 ;  /* 0x0000000110007824 */ /* 0x000fe200078e0a03 */
[----:B------:R-:W-:Y:S01]  /*0470*/  LOP3.LUT R4, R10, 0xfffffff8, RZ, 0xc0, !PT ;  /* 0xfffffff80a047812 */ /* 0x000fe200078ec0ff */
[----:B------:R-:W-:Y:S02]  /*0480*/  IMAD R3, R21, 0x8, R6 ;  /* 0x0000000815037824 */ /* 0x000fe400078e0206 */
[----:B------:R-:W-:Y:S01]  /*0490*/  IMAD.IADD R18, R2, 0x1, -R5 ;  /* 0x0000000102127824 */ /* 0x000fe200078e0a05 */
[----:B------:R-:W-:Y:S01]  /*04a0*/  SHF.R.S32.HI R5, RZ, 0x1f, R17 ;  /* 0x0000001fff057819 */ /* 0x000fe20000011411 */
[----:B------:R-:W-:Y:S01]  /*04b0*/  IMAD.U32 R3, R3, 0x20, R12 ;  /* 0x0000002003037824 */ /* 0x000fe200078e000c */
[----:B------:R-:W-:Y:S01]  /*04c0*/  LOP3.LUT P5, RZ, R0, 0x2, RZ, 0xc0, !PT ;  /* 0x0000000200ff7812 */ /* 0x000fe200078ac0ff */
[----:B------:R-:W-:Y:S01]  /*04d0*/  IMAD.IADD R16, R2, 0x1, -R4 ;  /* 0x0000000102107824 */ /* 0x000fe200078e0a04 */
[----:B------:R-:W-:Y:S01]  /*04e0*/  LEA.HI R4, R7, R8, RZ, 0x2 ;  /* 0x0000000807047211 */ /* 0x000fe200078f10ff */
[----:B------:R-:W-:Y:S01]  /*04f0*/  IMAD.SHL.U32 R7, R13, 0x2, RZ ;  /* 0x000000020d077824 */ /* 0x000fe200078e00ff */
[C---:B------:R-:W-:Y:S01]  /*0500*/  LOP3.LUT R2, R0.reuse, 0x1, RZ, 0xc0, !PT ;  /* 0x0000000100027812 */ /* 0x040fe200078ec0ff */
[----:B------:R1:W-:Y:S01]  /*0510*/  STL [R1+0x38], R3 ;  /* 0x0000380301007387 */ /* 0x0003e20000100800 */
[----:B------:R-:W-:Y:S01]  /*0520*/  LOP3.LUT P4, RZ, R0, 0x4, RZ, 0xc0, !PT ;  /* 0x0000000400ff7812 */ /* 0x000fe2000788c0ff */
[----:B------:R-:W-:Y:S01]  /*0530*/  IMAD R208, R11, 0x2000, R7 ;  /* 0x000020000bd07824 */ /* 0x000fe200078e0207 */
[----:B------:R-:W-:-:S02]  /*0540*/  ISETP.NE.U32.AND P6, PT, R2, 0x1, PT ;  /* 0x000000010200780c */ /* 0x000fc40003fc5070 */
[----:B------:R-:W-:Y:S02]  /*0550*/  LEA.HI R2, R5, R21, RZ, 0x2 ;  /* 0x0000001505027211 */ /* 0x000fe400078f10ff */
[----:B------:R-:W-:Y:S02]  /*0560*/  SEL R202, R202, 0x10, !P6 ;  /* 0x00000010caca7807 */ /* 0x000fe40007000000 */
[----:B------:R-:W-:Y:S02]  /*0570*/  SEL R204, R155, 0xffffffe0, !P5 ;  /* 0xffffffe09bcc7807 */ /* 0x000fe40006800000 */
[----:B-1----:R-:W-:Y:S02]  /*0580*/  LOP3.LUT R3, R4, 0xfffffffc, RZ, 0xc0, !PT ;  /* 0xfffffffc04037812 */ /* 0x002fe400078ec0ff */
[----:B------:R-:W-:-:S03]  /*0590*/  LOP3.LUT R4, R17, 0xffffffe0, RZ, 0xc0, !PT ;  /* 0xffffffe011047812 */ /* 0x000fc600078ec0ff */
[----:B------:R-:W-:Y:S01]  /*05a0*/  IMAD.IADD R12, R8, 0x1, -R3 ;  /* 0x00000001080c7824 */ /* 0x000fe200078e0a03 */
[----:B------:R-:W-:Y:S01]  /*05b0*/  LOP3.LUT R3, R2, 0xfffffffc, RZ, 0xc0, !PT ;  /* 0xfffffffc02037812 */ /* 0x000fe200078ec0ff */
[----:B------:R-:W-:Y:S01]  /*05c0*/  IMAD.IADD R6, R19, 0x1, -R4 ;  /* 0x0000000113067824 */ /* 0x000fe200078e0a04 */
[----:B------:R-:W-:Y:S01]  /*05d0*/  SHF.R.S32.HI R2, RZ, 0x1, R14 ;  /* 0x00000001ff027819 */ /* 0x000fe2000001140e */
[----:B------:R-:W-:Y:S01]  /*05e0*/  IMAD.SHL.U32 R4, R9, 0x40, RZ ;  /* 0x0000004009047824 */ /* 0x000fe200078e00ff */
[----:B------:R-:W-:Y:S01]  /*05f0*/  LEA.HI R9, R0, R0, RZ, 0x1 ;  /* 0x0000000000097211 */ /* 0x000fe200078f08ff */
[----:B------:R-:W-:Y:S01]  /*0600*/  IMAD.IADD R161, R21, 0x1, -R3 ;  /* 0x0000000115a17824 */ /* 0x000fe200078e0a03 */
[----:B------:R-:W-:Y:S01]  /*0610*/  SHF.R.S32.HI R5, RZ, 0x1f, R6 ;  /* 0x0000001fff057819 */ /* 0x000fe20000011406 */
[----:B------:R1:W-:Y:S01]  /*0620*/  STL [R1+0x4c], R6 ;  /* 0x00004c0601007387 */ /* 0x0003e20000100800 */
[----:B------:R-:W-:Y:S01]  /*0630*/  LOP3.LUT R8, R4, 0x1c0, RZ, 0xc0, !PT ;  /* 0x000001c004087812 */ /* 0x000fe200078ec0ff */
[----:B------:R-:W-:Y:S01]  /*0640*/  IMAD.SHL.U32 R19, R19, 0x2, RZ ;  /* 0x0000000213137824 */ /* 0x000fe200078e00ff */
[----:B------:R-:W-:-:S02]  /*0650*/  LOP3.LUT R3, R9, 0x3fffffe, RZ, 0xc0, !PT ;  /* 0x03fffffe09037812 */ /* 0x000fc400078ec0ff */
[----:B------:R-:W-:Y:S01]  /*0660*/  LEA.HI R4, R5, R6, RZ, 0x2 ;  /* 0x0000000605047211 */ /* 0x000fe200078f10ff */
[C---:B------:R-:W-:Y:S01]  /*0670*/  IMAD.SHL.U32 R5, R2.reuse, 0x40, RZ ;  /* 0x0000004002057824 */ /* 0x040fe200078e00ff */
[----:B------:R-:W-:Y:S01]  /*0680*/  LOP3.LUT P0, RZ, R2, 0x2, RZ, 0xc0, !PT ;  /* 0x0000000202ff7812 */ /* 0x000fe2000780c0ff */
[----:B------:R-:W-:-:S03]  /*0690*/  IMAD.SHL.U32 R2, R161, 0x10, RZ ;  /* 0x00000010a1027824 */ /* 0x000fc600078e00ff */
[----:B------:R-:W-:Y:S02]  /*06a0*/  R2P PR, R16, 0x6 ;  /* 0x0000000610007804 */ /* 0x000fe40000000000 */
[----:B------:R-:W-:Y:S02]  /*06b0*/  LEA.HI.SX32 R14, R4, R2, 0x1e ;  /* 0x00000002040e7211 */ /* 0x000fe400078ff2ff */
[----:B------:R-:W-:Y:S02]  /*06c0*/  LOP3.LUT R4, R8, 0x30, R2, 0xf8, !PT ;  /* 0x0000003008047812 */ /* 0x000fe400078ef802 */
[----:B------:R-:W-:Y:S01]  /*06d0*/  LOP3.LUT R2, R5, 0xc0, RZ, 0xc0, !PT ;  /* 0x000000c005027812 */ /* 0x000fe200078ec0ff */
[----:B------:R-:W-:Y:S01]  /*06e0*/  STL [R1+0x40], R14 ;  /* 0x0000400e01007387 */ /* 0x000fe20000100800 */
[--C-:B------:R-:W-:Y:S02]  /*06f0*/  LOP3.LUT R4, R4, 0x8, R149.reuse, 0xf8, !PT ;  /* 0x0000000804047812 */ /* 0x100fe400078ef895 */
[----:B------:R-:W-:-:S02]  /*0700*/  LOP3.LUT R149, R2, 0x8, R149, 0xf8, !PT ;  /* 0x0000000802957812 */ /* 0x000fc400078ef895 */
[----:B------:R-:W-:Y:S02]  /*0710*/  SHF.R.U32.HI R2, RZ, 0x3, R2 ;  /* 0x00000003ff027819 */ /* 0x000fe40000011602 */
[----:B-1----:R-:W-:Y:S01]  /*0720*/  SHF.R.S32.HI R6, RZ, 0x3, R10 ;  /* 0x00000003ff067819 */ /* 0x002fe2000001140a */
[C---:B------:R-:W-:Y:S01]  /*0730*/  IMAD.IADD R10, R0.reuse, 0x1, -R3 ;  /* 0x00000001000a7824 */ /* 0x040fe200078e0a03 */
[----:B------:R-:W-:Y:S01]  /*0740*/  LOP3.LUT R149, R149, R2, RZ, 0x3c, !PT ;  /* 0x0000000295957212 */ /* 0x000fe200078e3cff */
[----:B------:R-:W-:Y:S01]  /*0750*/  IMAD.SHL.U32 R3, R0, 0x40, RZ ;  /* 0x0000004000037824 */ /* 0x000fe200078e00ff */
[----:B------:R-:W-:Y:S01]  /*0760*/  SHF.R.U32.HI R2, RZ, 0x3, R8 ;  /* 0x00000003ff027819 */ /* 0x000fe20000011608 */
[----:B------:R-:W-:Y:S01]  /*0770*/  IMAD.SHL.U32 R0, R161, 0x400, RZ ;  /* 0x00000400a1007824 */ /* 0x000fe200078e00ff */
[----:B------:R-:W-:Y:S01]  /*0780*/  SEL R152, R152, 0xffffffc0, !P2 ;  /* 0xffffffc098987807 */ /* 0x000fe20005000000 */
[C---:B------:R-:W-:Y:S01]  /*0790*/  IMAD R18, R6.reuse, 0x8, R18 ;  /* 0x0000000806127824 */ /* 0x040fe200078e0212 */
[----:B------:R-:W-:Y:S01]  /*07a0*/  LOP3.LUT R3, R3, 0x1c0, RZ, 0xc0, !PT ;  /* 0x000001c003037812 */ /* 0x000fe200078ec0ff */
[--C-:B------:R-:W-:Y:S01]  /*07b0*/  IMAD R13, R6, 0x200, R0.reuse ;  /* 0x00000200060d7824 */ /* 0x100fe200078e0200 */
[----:B------:R-:W-:Y:S01]  /*07c0*/  LOP3.LUT R5, R4, R2, RZ, 0x3c, !PT ;  /* 0x0000000204057212 */ /* 0x000fe200078e3cff */
[----:B------:R-:W-:Y:S01]  /*07d0*/  IMAD.SHL.U32 R4, R16, 0x40, RZ ;  /* 0x0000004010047824 */ /* 0x000fe200078e00ff */
[----:B------:R-:W-:Y:S01]  /*07e0*/  LEA.HI R3, R3, R3, RZ, 0x1d ;  /* 0x0000000303037211 */ /* 0x000fe200078fe8ff */
[----:B------:R-:W-:Y:S01]  /*07f0*/  IMAD.SHL.U32 R6, R15, 0x8, RZ ;  /* 0x000000080f067824 */ /* 0x000fe200078e00ff */
[----:B------:R-:W-:Y:S01]  /*0800*/  SEL R150, R155, 0xffffffe0, !P0 ;  /* 0xffffffe09b967807 */ /* 0x000fe20004000000 */
[----:B------:R-:W-:Y:S01]  /*0810*/  IMAD.U32 R149, R20, 0x20, R149 ;  /* 0x0000002014957824 */ /* 0x000fe200078e0095 */
[----:B------:R-:W-:Y:S01]  /*0820*/  IADD3 R208, R3, R208, R0 ;  /* 0x000000d003d07210 */ /* 0x000fe20007ffe000 */
[----:B------:R-:W-:Y:S01]  /*0830*/  VIADD R0, R14, 0xffffff80 ;  /* 0xffffff800e007836 */ /* 0x000fe20000000000 */
[----:B------:R-:W-:Y:S01]  /*0840*/  LOP3.LUT R4, R4, 0x1c0, RZ, 0xc0, !PT ;  /* 0x000001c004047812 */ /* 0x000fe200078ec0ff */
[----:B------:R-:W-:Y:S01]  /*0850*/  IMAD R3, R161, 0x200, R7 ;  /* 0x00000200a1037824 */ /* 0x000fe200078e0207 */
[----:B------:R-:W-:-:S02]  /*0860*/  LOP3.LUT R6, R6, 0x8, RZ, 0xc0, !PT ;  /* 0x0000000806067812 */ /* 0x000fc400078ec0ff */
[----:B------:R-:W-:Y:S01]  /*0870*/  SHF.R.S32.HI R2, RZ, 0x1f, R0 ;  /* 0x0000001fff027819 */ /* 0x000fe20000011400 */
[----:B------:R-:W-:Y:S01]  /*0880*/  IMAD R10, R10, 0x20, R3 ;  /* 0x000000200a0a7824 */ /* 0x000fe200078e0203 */
[----:B------:R-:W-:Y:S02]  /*0890*/  LOP3.LUT R3, R19, 0x6, RZ, 0xc0, !PT ;  /* 0x0000000613037812 */ /* 0x000fe400078ec0ff */
[----:B------:R-:W-:Y:S02]  /*08a0*/  SHF.L.U64.HI R0, R0, 0x2, R2 ;  /* 0x0000000200007819 */ /* 0x000fe40000010202 */
[----:B------:R-:W-:Y:S01]  /*08b0*/  SHF.R.U32.HI R151, RZ, 0x3, R4 ;  /* 0x00000003ff977819 */ /* 0x000fe20000011604 */
[----:B------:R-:W-:Y:S01]  /*08c0*/  IMAD R2, R11, 0x40, R3 ;  /* 0x000000400b027824 */ /* 0x000fe200078e0203 */
[----:B------:R-:W-:Y:S01]  /*08d0*/  LEA R208, R208, UR4, 0x1 ;  /* 0x00000004d0d07c11 */ /* 0x000fe2000f8e08ff */
[----:B------:R1:W-:Y:S01]  /*08e0*/  STL [R1+0x3c], R0 ;  /* 0x00003c0001007387 */ /* 0x0003e20000100800 */
[----:B------:R-:W-:Y:S01]  /*08f0*/  IMAD R3, R15, 0x200, R5 ;  /* 0x000002000f037824 */ /* 0x000fe200078e0205 */
[----:B------:R-:W-:Y:S01]  /*0900*/  LOP3.LUT R151, R151, R4, R6, 0x1e, !PT ;  /* 0x0000000497977212 */ /* 0x000fe200078e1e06 */
[----:B------:R-:W-:Y:S01]  /*0910*/  IMAD.U32 R4, RZ, RZ, UR5 ;  /* 0x00000005ff047e24 */ /* 0x000fe2000f8e00ff */
[----:B------:R2:W-:Y:S01]  /*0920*/  STL [R1+0x54], R2 ;  /* 0x0000540201007387 */ /* 0x0005e20000100800 */
[----:B------:R-:W-:Y:S01]  /*0930*/  USHF.R.S32.HI UR5, URZ, 0x1f, UR47 ;  /* 0x0000001f3f057899 */ /* 0x000fe2000801142f */
[----:B------:R-:W-:Y:S01]  /*0940*/  VIADD R203, R208, 0x40 ;  /* 0x00000040d0cb7836 */ /* 0x000fe20000000000 */
[----:B------:R-:W-:Y:S01]  /*0950*/  LEA R149, R149, UR4, 0x1 ;  /* 0x0000000495957c11 */ /* 0x000fe2000f8e08ff */
[----:B------:R-:W-:Y:S01]  /*0960*/  IMAD.IADD R151, R13, 0x1, R151 ;  /* 0x000000010d977824 */ /* 0x000fe200078e0297 */
[----:B------:R-:W-:Y:S01]  /*0970*/  LOP3.LUT P0, RZ, R12, 0x2, RZ, 0xc0, !PT ;  /* 0x000000020cff7812 */ /* 0x000fe2000780c0ff */
[----:B------:R-:W-:-:S02]  /*0980*/  @P4 VIADD R203, R208, 0xffffffc0 ;  /* 0xffffffc0d0cb4836 */ /* 0x000fc40000000000 */
[----:B------:R-:W-:Y:S01]  /*0990*/  IMAD.IADD R207, R208, 0x1, R202 ;  /* 0x00000001d0cf7824 */ /* 0x000fe200078e02ca */
[----:B------:R-:W-:Y:S01]  /*09a0*/  SEL R155, R155, 0xffffffe0, !P0 ;  /* 0xffffffe09b9b7807 */ /* 0x000fe20004000000 */
[--C-:B------:R-:W-:Y:S02]  /*09b0*/  IMAD.IADD R202, R202, 0x1, R203.reuse ;  /* 0x00000001caca7824 */ /* 0x100fe400078e02cb */
[--C-:B------:R-:W-:Y:S02]  /*09c0*/  IMAD.IADD R209, R208, 0x1, R204.reuse ;  /* 0x00000001d0d17824 */ /* 0x100fe400078e02cc */
[----:B------:R-:W-:Y:S02]  /*09d0*/  IMAD.IADD R206, R207, 0x1, R204 ;  /* 0x00000001cfce7824 */ /* 0x000fe400078e02cc */
[----:B------:R-:W-:Y:S02]  /*09e0*/  IMAD.IADD R205, R204, 0x1, R203 ;  /* 0x00000001cccd7824 */ /* 0x000fe400078e02cb */
[----:B------:R-:W-:-:S02]  /*09f0*/  IMAD.IADD R150, R150, 0x1, R149 ;  /* 0x0000000196967824 */ /* 0x000fc400078e0295 */
[----:B------:R-:W-:Y:S02]  /*0a00*/  IMAD.IADD R204, R204, 0x1, R202 ;  /* 0x00000001cccc7824 */ /* 0x000fe400078e02ca */
[----:B-1----:R-:W-:Y:S02]  /*0a10*/  IMAD.SHL.U32 R0, R11, 0x8, RZ ;  /* 0x000000080b007824 */ /* 0x002fe400078e00ff */
[----:B--2---:R-:W-:-:S03]  /*0a20*/  IMAD.SHL.U32 R2, R12, 0x40, RZ ;  /* 0x000000400c027824 */ /* 0x004fc600078e00ff */
[----:B------:R-:W-:Y:S02]  /*0a30*/  LOP3.LUT R7, R0, 0x8, RZ, 0xc0, !PT ;  /* 0x0000000800077812 */ /* 0x000fe400078ec0ff */
[----:B------:R-:W-:Y:S01]  /*0a40*/  SHF.R.S32.HI R0, RZ, 0x1, R9 ;  /* 0x00000001ff007819 */ /* 0x000fe20000011409 */
[----:B------:R-:W-:Y:S01]  /*0a50*/  IMAD.SHL.U32 R9, R15, 0x10, RZ ;  /* 0x000000100f097824 */ /* 0x000fe200078e00ff */
[----:B------:R-:W-:Y:S02]  /*0a60*/  LOP3.LUT R2, R2, 0xc0, RZ, 0xc0, !PT ;  /* 0x000000c002027812 */ /* 0x000fe400078ec0ff */
[C---:B------:R-:W-:Y:S01]  /*0a70*/  LOP3.LUT P3, RZ, R0.reuse, 0x2, RZ, 0xc0, !PT ;  /* 0x0000000200ff7812 */ /* 0x040fe2000786c0ff */
[----:B------:R-:W-:Y:S01]  /*0a80*/  IMAD.SHL.U32 R0, R0, 0x40, RZ ;  /* 0x0000004000007824 */ /* 0x000fe200078e00ff */
[----:B------:R-:W-:Y:S02]  /*0a90*/  SHF.R.U32.HI R5, RZ, 0x3, R2 ;  /* 0x00000003ff057819 */ /* 0x000fe40000011602 */
[----:B------:R-:W-:-:S02]  /*0aa0*/  LOP3.LUT R9, R7, 0x10, R9, 0xf8, !PT ;  /* 0x0000001007097812 */ /* 0x000fc400078ef809 */
[----:B------:R-:W-:Y:S02]  /*0ab0*/  LOP3.LUT R0, R0, 0xc0, RZ, 0xc0, !PT ;  /* 0x000000c000007812 */ /* 0x000fe400078ec0ff */
[C---:B------:R-:W-:Y:S02]  /*0ac0*/  LOP3.LUT R6, R5.reuse, R2, R6, 0x1e, !PT ;  /* 0x0000000205067212 */ /* 0x040fe400078e1e06 */
[----:B------:R-:W-:Y:S02]  /*0ad0*/  SHF.R.U32.HI R8, RZ, 0x3, R0 ;  /* 0x00000003ff087819 */ /* 0x000fe40000011600 */
[----:B------:R-:W-:Y:S02]  /*0ae0*/  LOP3.LUT R2, R5, R9, R2, 0x1e, !PT ;  /* 0x0000000905027212 */ /* 0x000fe400078e1e02 */
[----:B------:R-:W-:Y:S01]  /*0af0*/  LOP3.LUT R8, R8, R0, R7, 0x1e, !PT ;  /* 0x0000000008087212 */ /* 0x000fe200078e1e07 */
[----:B------:R-:W-:-:S04]  /*0b00*/  IMAD.SHL.U32 R0, R18, 0x20, RZ ;  /* 0x0000002012007824 */ /* 0x000fc800078e00ff */
[----:B------:R-:W-:Y:S02]  /*0b10*/  IMAD R161, R161, 0x200, R0 ;  /* 0x00000200a1a17824 */ /* 0x000fe400078e0200 */
[----:B------:R-:W-:Y:S02]  /*0b20*/  IMAD.IADD R156, R0, 0x1, R2 ;  /* 0x00000001009c7824 */ /* 0x000fe400078e0202 */
[----:B------:R-:W-:Y:S01]  /*0b30*/  IMAD.U32 R0, RZ, RZ, UR6 ;  /* 0x00000006ff007e24 */ /* 0x000fe2000f8e00ff */
[----:B------:R-:W-:Y:S01]  /*0b40*/  USHF.R.S32.HI UR6, URZ, 0x1f, UR58 ;  /* 0x0000001f3f067899 */ /* 0x000fe2000801143a */
[----:B------:R-:W-:Y:S02]  /*0b50*/  IMAD.IADD R8, R8, 0x1, R10 ;  /* 0x0000000108087824 */ /* 0x000fe400078e020a */
[----:B------:R-:W-:Y:S01]  /*0b60*/  IMAD.U32 R2, RZ, RZ, UR5 ;  /* 0x00000005ff027e24 */ /* 0x000fe2000f8e00ff */
[----:B------:R-:W-:Y:S01]  /*0b70*/  UIADD3 UR5, UR4, 0x8000, URZ ;  /* 0x0000800004057890 */ /* 0x000fe2000fffe03f */
[----:B------:R-:W-:Y:S01]  /*0b80*/  IMAD.IADD R161, R161, 0x1, R6 ;  /* 0x00000001a1a17824 */ /* 0x000fe200078e0206 */
[----:B------:R-:W-:Y:S01]  /*0b90*/  LEA R2, R3, UR4, 0x1 ;  /* 0x0000000403027c11 */ /* 0x000fe2000f8e08ff */
[----:B------:R-:W-:Y:S01]  /*0ba0*/  IMAD.U32 R0, RZ, RZ, UR6 ;  /* 0x00000006ff007e24 */ /* 0x000fe2000f8e00ff */
[----:B------:R-:W-:-:S02]  /*0bb0*/  UIADD3 UR6, UR4, 0x6000, URZ ;  /* 0x0000600004067890 */ /* 0x000fc4000fffe03f */
[----:B------:R-:W-:-:S04]  /*0bc0*/  LEA R151, R151, UR5, 0x1 ;  /* 0x0000000597977c11 */ /* 0x000fc8000f8e08ff */
[----:B------:R-:W-:Y:S01]  /*0bd0*/  LEA R4, R8, UR6, 0x1 ;  /* 0x0000000608047c11 */ /* 0x000fe2000f8e08ff */
[C---:B------:R-:W-:Y:S02]  /*0be0*/  VIADD R157, R151.reuse, 0x20 ;  /* 0x00000020979d7836 */ /* 0x040fe40000000000 */
[C---:B------:R-:W-:Y:S02]  /*0bf0*/  @P1 VIADD R157, R151.reuse, 0xffffffe0 ;  /* 0xffffffe0979d1836 */ /* 0x040fe40000000000 */
[C---:B------:R-:W-:Y:S01]  /*0c00*/  VIADD R0, R4.reuse, 0x20 ;  /* 0x0000002004007836 */ /* 0x040fe20000000000 */
[----:B------:R1:W-:Y:S01]  /*0c10*/  STL [R1+0x44], R4 ;  /* 0x0000440401007387 */ /* 0x0003e20000100800 */
[----:B------:R-:W-:Y:S02]  /*0c20*/  @P3 VIADD R0, R4, 0xffffffe0 ;  /* 0xffffffe004003836 */ /* 0x000fe40000000000 */
[----:B------:R-:W-:Y:S02]  /*0c30*/  IMAD.IADD R153, R151, 0x1, R152 ;  /* 0x0000000197997824 */ /* 0x000fe400078e0298 */
[----:B------:R-:W-:Y:S01]  /*0c40*/  IMAD.IADD R152, R152, 0x1, R157 ;  /* 0x0000000198987824 */ /* 0x000fe200078e029d */
[----:B------:R1:W-:Y:S01]  /*0c50*/  STL [R1+0x48], R0 ;  /* 0x0000480001007387 */ /* 0x0003e20000100800 */
[----:B------:R-:W-:-:S02]  /*0c60*/  VIADD R160, R157, 0x2000 ;  /* 0x000020009da07836 */ /* 0x000fc40000000000 */
[C---:B------:R-:W-:Y:S02]  /*0c70*/  VIADD R159, R157.reuse, 0x4000 ;  /* 0x000040009d9f7836 */ /* 0x040fe40000000000 */
[----:B------:R-:W-:-:S07]  /*0c80*/  VIADD R158, R157, 0x6000 ;  /* 0x000060009d9e7836 */ /* 0x000fce0000000000 */
.L_x_130:
        /* <DEDUP_REMOVED lines=16> */
[----:B-123--:R-:W-:Y:S01]  /*0d90*/  IMAD.U32 R4, RZ, RZ, UR6 ;  /* 0x00000006ff047e24 */ /* 0x00efe2000f8e00ff */
[----:B------:R-:W-:Y:S01]  /*0da0*/  UISETP.NE.U32.AND UP0, UPT, UR12, URZ, UPT ;  /* 0x0000003f0c00728c */ /* 0x000fe2000bf05070 */
[----:B------:R-:W-:Y:S01]  /*0db0*/  IMAD.U32 R6, RZ, RZ, UR10 ;  /* 0x0000000aff067e24 */ /* 0x000fe2000f8e00ff */
[----:B------:R-:W-:-:S02]  /*0dc0*/  @UP4 UIADD3.X UR11, UR5, UR11, URZ, UP1, !UPT ;  /* 0x0000000b050b4290 */ /* 0x000fc40008ffe43f */
[----:B------:R-:W-:Y:S01]  /*0dd0*/  UIADD3.X UR14, UR5, UR13, URZ, UP2, !UPT ;  /* 0x0000000d050e7290 */ /* 0x000fe200097fe43f */
[----:B------:R-:W-:Y:S01]  /*0de0*/  IMAD.U32 R5, RZ, RZ, UR7 ;  /* 0x00000007ff057e24 */ /* 0x000fe2000f8e00ff */
[----:B------:R-:W-:Y:S01]  /*0df0*/  UISETP.NE.AND.EX UP2, UPT, UR13, URZ, UPT, UP0 ;  /* 0x0000003f0d00728c */ /* 0x000fe2000bf45300 */
[----:B------:R-:W-:Y:S02]  /*0e00*/  ULDC.U8 UR17, c[0x0][0x3c2] ;  /* 0x0000f08000117ab9 */ /* 0x000fe40000000000 */
[----:B------:R-:W-:Y:S01]  /*0e10*/  ULDC.64 UR12, c[0x0][0x2f8] ;  /* 0x0000be00000c7ab9 */ /* 0x000fe20000000a00 */
[----:B------:R-:W-:Y:S01]  /*0e20*/  UISETP.NE.AND UP1, UPT, UR17, URZ, UPT ;  /* 0x0000003f1100728c */ /* 0x000fe2000bf25270 */
[----:B------:R-:W-:Y:S01]  /*0e30*/  IMAD.U32 R7, RZ, RZ, UR11 ;  /* 0x0000000bff077e24 */ /* 0x000fe2000f8e00ff */
[----:B------:R-:W-:Y:S01]  /*0e40*/  UISETP.EQ.U32.AND UP4, UPT, UR12, URZ, UPT ;  /* 0x0000003f0c00728c */ /* 0x000fe2000bf82070 */
[----:B------:R-:W-:-:S03]  /*0e50*/  PLOP3.LUT P3, PT, PT, PT, UP2, 0x80, 0x0 ;  /* 0x000000000000781c */ /* 0x000fc60003f6f028 */
[----:B------:R-:W-:Y:S01]  /*0e60*/  UISETP.EQ.OR.EX UP4, UPT, UR13, URZ, !UP1, UP4 ;  /* 0x0000003f0d00728c */ /* 0x000fe2000cf82740 */
[----:B------:R-:W2:Y:S01]  /*0e70*/  @P1 LDG.E R8, desc[UR8][R6.64] ;  /* 0x0000000806081981 */ /* 0x000ea2000c1e1900 */
[----:B------:R-:W-:-:S04]  /*0e80*/  UIADD3 UR6, UP0, UR16, UR12, URZ ;  /* 0x0000000c10067290 */ /* 0x000fc8000ff1e03f */
[----:B------:R-:W-:Y:S01]  /*0e90*/  PLOP3.LUT P2, PT, PT, PT, UP4, 0x80, 0x0 ;  /* 0x000000000000781c */ /* 0x000fe20003f4f048 */
[----:B------:R-:W-:Y:S01]  /*0ea0*/  UIADD3.X UR5, UR5, UR13, URZ, UP0, !UPT ;  /* 0x0000000d05057290 */ /* 0x000fe200087fe43f */
[----:B------:R1:W3:Y:S02]  /*0eb0*/  @P0 LDG.E R6, desc[UR8][R4.64] ;  /* 0x0000000804060981 */ /* 0x0002e4000c1e1900 */
[----:B-1----:R-:W-:Y:S02]  /*0ec0*/  IMAD.U32 R4, RZ, RZ, UR15 ;  /* 0x0000000fff047e24 */ /* 0x002fe4000f8e00ff */
[----:B------:R-:W-:-:S05]  /*0ed0*/  IMAD.U32 R5, RZ, RZ, UR14 ;  /* 0x0000000eff057e24 */ /* 0x000fca000f8e00ff */
[----:B----4-:R-:W4:Y:S04]  /*0ee0*/  @P3 LDG.E R7, desc[UR8][R4.64] ;  /* 0x0000000804073981 */ /* 0x010f28000c1e1900 */
[----:B------:R1:W5:Y:S02]  /*0ef0*/  @P3 LDG.E R0, desc[UR8][R4.64+0x4] ;  /* 0x0000040804003981 */ /* 0x000364000c1e1900 */
        /* <DEDUP_REMOVED lines=10> */
[----:B------:R-:W-:Y:S02]  /*0fa0*/  USHF.L.U32 UR34, UR37, 0x7, URZ ;  /* 0x0000000725227899 */ /* 0x000fe4000800063f */
[----:B------:R-:W-:-:S03]  /*0fb0*/  @!UP3 USEL UR6, UR5, URZ, UP0 ;  /* 0x0000003f0506b287 */ /* 0x000fc60008000000 */
[----:B------:R-:W-:Y:S01]  /*0fc0*/  ULDC UR5, c[0x0][0x2c8] ;  /* 0x0000b20000057ab9 */ /* 0x000fe20000000800 */
[----:B--2---:R-:W-:Y:S02]  /*0fd0*/  @P1 R2UR UR35, R8 ;  /* 0x00000000082312ca */ /* 0x004fe400000e0000 */
[----:B---3--:R-:W-:Y:S02]  /*0fe0*/  @P0 R2UR UR10, R6 ;  /* 0x00000000060a02ca */ /* 0x008fe400000e0000 */
[----:B------:R-:W-:-:S04]  /*0ff0*/  ISETP.NE.U32.AND P0, PT, RZ, UR12, PT ;  /* 0x0000000cff007c0c */ /* 0x000fc8000bf05070 */
[----:B------:R-:W-:-:S07]  /*1000*/  ISETP.NE.AND.EX P0, PT, RZ, UR13, PT, P0 ;  /* 0x0000000dff007c0c */ /* 0x000fce000bf05300 */
        /* <DEDUP_REMOVED lines=11> */
.L_x_86:
        /* <DEDUP_REMOVED lines=14> */
[----:B------:R-:W-:Y:S01]  /*11a0*/  ULDC UR60, c[0x0][0x2d4] ;  /* 0x0000b500003c7ab9 */ /* 0x000fe20000000800 */
[----:B------:R-:W-:-:S02]  /*11b0*/  USHF.L.U32 UR14, UR47, 0x7, URZ ;  /* 0x000000072f0e7899 */ /* 0x000fc4000800063f */
[----:B------:R-:W-:Y:S02]  /*11c0*/  UIMAD UR27, UR47, UR7, UR6 ;  /* 0x000000072f1b72a4 */ /* 0x000fe4000f8e0206 */
[----:B------:R-:W-:Y:S01]  /*11d0*/  USHF.R.S32.HI UR39, URZ, 0x1f, UR60 ;  /* 0x0000001f3f277899 */ /* 0x000fe2000801143c */
[----:B------:R-:W-:Y:S01]  /*11e0*/  @!UP1 ULDC.64 UR6, c[0x0][0x418] ;  /* 0x0001060000069ab9 */ /* 0x000fe20000000a00 */
[----:B------:R-:W-:Y:S01]  /*11f0*/  ULDC.64 UR30, c[0x0][0x240] ;  /* 0x00009000001e7ab9 */ /* 0x000fe20000000a00 */
[----:B------:R-:W-:Y:S01]  /*1200*/  ULDC UR24, c[0x0][0x2dc] ;  /* 0x0000b70000187ab9 */ /* 0x000fe20000000800 */
[----:B------:R-:W-:Y:S01]  /*1210*/  ULDC UR45, c[0x0][0x270] ;  /* 0x00009c00002d7ab9 */ /* 0x000fe20000000800 */
[----:B------:R-:W-:Y:S02]  /*1220*/  USEL UR32, UR14, URZ, UP2 ;  /* 0x0000003f0e207287 */ /* 0x000fe40009000000 */
[----:B------:R-:W-:Y:S01]  /*1230*/  @!UP1 UIMAD.WIDE.U32 UR40, UR47, UR6, URZ ;  /* 0x000000062f2892a5 */ /* 0x000fe2000f8e003f */
[----:B-1----:R-:W-:Y:S01]  /*1240*/  IABS R6, R7 ;  /* 0x0000000700067213 */ /* 0x002fe20000000000 */
[----:B------:R-:W-:Y:S01]  /*1250*/  UIMAD.WIDE.U32 UR14, UR11, UR30, URZ ;  /* 0x0000001e0b0e72a5 */ /* 0x000fe2000f8e003f */
[----:B------:R-:W-:Y:S01]  /*1260*/  ISETP.NE.AND P3, PT, R7, RZ, PT ;  /* 0x000000ff0700720c */ /* 0x000fe20003f65270 */
[----:B------:R-:W-:Y:S01]  /*1270*/  UIMAD UR21, UR11, UR31, URZ ;  /* 0x0000001f0b1572a4 */ /* 0x000fe2000f8e023f */
[----:B------:R-:W1:Y:S01]  /*1280*/  I2F.RP R4, R6 ;  /* 0x0000000600047306 */ /* 0x000e620000209400 */
[----:B------:R-:W-:-:S02]  /*1290*/  USEL UR57, UR16, UR14, !UP1 ;  /* 0x0000000e10397287 */ /* 0x000fc4000c800000 */
[----:B------:R-:W-:Y:S02]  /*12a0*/  UIADD3 UR49, UR17, UR27, URZ ;  /* 0x0000001b11317290 */ /* 0x000fe4000fffe03f */
[----:B--2---:R-:W-:Y:S02]  /*12b0*/  UIMAD.WIDE.U32 UR28, UR5, UR12, URZ ;  /* 0x0000000c051c72a5 */ /* 0x004fe4000f8e003f */
[----:B------:R-:W-:Y:S02]  /*12c0*/  @UP1 UIADD3 UR49, UR15, UR21, URZ ;  /* 0x000000150f311290 */ /* 0x000fe4000fffe03f */
[----:B------:R-:W-:Y:S02]  /*12d0*/  UIMAD UR51, UR5, UR13, UR29 ;  /* 0x0000000d053372a4 */ /* 0x000fe4000f8e021d */
[----:B------:R-:W-:Y:S01]  /*12e0*/  @!UP1 UIMAD UR5, UR59, UR6, URZ ;  /* 0x000000063b0592a4 */ /* 0x000fe2000f8e023f */
[----:B------:R-:W-:Y:S01]  /*12f0*/  @UP1 ULDC.64 UR12, c[0x0][0x420] ;  /* 0x00010800000c1ab9 */ /* 0x000fe20000000a00 */
[----:B------:R-:W-:Y:S01]  /*1300*/  ULDC.U8 UR22, c[0x0][0x3d8] ;  /* 0x0000f60000167ab9 */ /* 0x000fe20000000000 */
[----:B-1----:R-:W1:Y:S01]  /*1310*/  MUFU.RCP R4, R4 ;  /* 0x0000000400047308 */ /* 0x002e620000001000 */
[----:B------:R-:W-:-:S02]  /*1320*/  @!UP1 UIMAD UR33, UR47, UR7, UR5 ;  /* 0x000000072f2192a4 */ /* 0x000fc4000f8e0205 */
[----:B------:R-:W-:Y:S02]  /*1330*/  UIADD3 UR5, UR36, 0x7f, URZ ;  /* 0x0000007f24057890 */ /* 0x000fe4000fffe03f */
[----:B------:R-:W-:Y:S02]  /*1340*/  @UP1 UIMAD.WIDE.U32 UR42, UR11, UR12, URZ ;  /* 0x0000000c0b2a12a5 */ /* 0x000fe4000f8e003f */
[----:B------:R-:W-:Y:S02]  /*1350*/  USHF.R.S32.HI UR19, URZ, 0x1f, UR5 ;  /* 0x0000001f3f137899 */ /* 0x000fe40008011405 */
[----:B------:R-:W-:Y:S02]  /*1360*/  @UP1 UIMAD UR52, UR11, UR13, UR43 ;  /* 0x0000000d0b3412a4 */ /* 0x000fe4000f8e022b */
[----:B------:R-:W-:Y:S02]  /*1370*/  ULEA.HI UR19, UR19, UR5, URZ, 0x7 ;  /* 0x0000000513137291 */ /* 0x000fe4000f8f383f */
[----:B------:R-:W-:-:S02]  /*1380*/  UIMAD UR5, UR39, UR47, URZ ;  /* 0x0000002f270572a4 */ /* 0x000fc4000f8e023f */
[----:B------:R-:W-:Y:S01]  /*1390*/  UIMAD.WIDE UR6, UR24, UR45, URZ ;  /* 0x0000002d180672a5 */ /* 0x000fe2000f8e023f */
[----:B-1----:R-:W-:Y:S01]  /*13a0*/  VIADD R4, R4, 0xffffffe ;  /* 0x0ffffffe04047836 */ /* 0x002fe20000000000 */
[----:B------:R-:W-:Y:S02]  /*13b0*/  UIMAD.WIDE.U32 UR12, UR47, UR60, URZ ;  /* 0x0000003c2f0c72a5 */ /* 0x000fe4000f8e003f */
[----:B------:R-:W-:Y:S01]  /*13c0*/  UIMAD UR5, UR59, UR60, UR5 ;  /* 0x0000003c3b0572a4 */ /* 0x000fe2000f8e0205 */
[----:B------:R-:W1:Y:S01]  /*13d0*/  F2I.FTZ.U32.TRUNC.NTZ R5, R4 ;  /* 0x0000000400057305 */ /* 0x000e62000021f000 */
[----:B------:R-:W-:Y:S02]  /*13e0*/  UIMAD.WIDE.U32 UR16, UR6, UR12, URZ ;  /* 0x0000000c061072a5 */ /* 0x000fe4000f8e003f */
[----:B------:R-:W-:Y:S02]  /*13f0*/  UIMAD UR14, UR7, UR12, URZ ;  /* 0x0000000c070e72a4 */ /* 0x000fe4000f8e023f */
[----:B------:R-:W-:-:S02]  /*1400*/  UIADD3 UR5, UR13, UR5, URZ ;  /* 0x000000050d057290 */ /* 0x000fc4000fffe03f */
[----:B------:R-:W-:Y:S02]  /*1410*/  UIMAD.WIDE.U32 UR12, UR6, UR11, URZ ;  /* 0x0000000b060c72a5 */ /* 0x000fe4000f8e003f */
[----:B------:R-:W-:Y:S02]  /*1420*/  ULOP3.LUT UR15, UR19, 0xffffff80, URZ, 0xc0, !UPT ;  /* 0xffffff80130f7892 */ /* 0x000fe4000f8ec03f */
[----:B------:R-:W-:Y:S02]  /*1430*/  UISETP.NE.AND UP3, UPT, UR22, URZ, UPT ;  /* 0x0000003f1600728c */ /* 0x000fe4000bf65270 */
[----:B------:R-:W-:Y:S01]  /*1440*/  USHF.L.U64.HI UR18, UR47, 0x7, UR59 ;  /* 0x000000072f127899 */ /* 0x000fe2000801023b */
[----:B-1----:R-:W-:Y:S01]  /*1450*/  IMAD.MOV R0, RZ, RZ, -R5 ;  /* 0x000000ffff007224 */ /* 0x002fe200078e0a05 */
[----:B------:R-:W-:Y:S01]  /*1460*/  UIMAD UR5, UR6, UR5, UR14 ;  /* 0x00000005060572a4 */ /* 0x000fe2000f8e020e */
[----:B------:R-:W-:Y:S01]  /*1470*/  IMAD.MOV.U32 R4, RZ, RZ, RZ ;  /* 0x000000ffff047224 */ /* 0x000fe200078e00ff */
[----:B------:R-:W-:Y:S01]  /*1480*/  USEL UR56, UR16, UR12, !UP1 ;  /* 0x0000000c10387287 */ /* 0x000fe2000c800000 */
[----:B------:R-:W-:Y:S01]  /*1490*/  IMAD R0, R0, R6, RZ ;  /* 0x0000000600007224 */ /* 0x000fe200078e02ff */
[----:B------:R-:W-:-:S02]  /*14a0*/  UIADD3 UR16, UR15, -0x80, URZ ;  /* 0xffffff800f107890 */ /* 0x000fc4000fffe03f */
[----:B------:R-:W-:Y:S01]  /*14b0*/  UISETP.NE.AND UP0, UPT, UR38, -0x1, UPT ;  /* 0xffffffff2600788c */ /* 0x000fe2000bf05270 */
[----:B------:R-:W-:Y:S01]  /*14c0*/  IMAD.HI.U32 R0, R5, R0, R4 ;  /* 0x0000000005007227 */ /* 0x000fe200078e0004 */
[----:B------:R-:W-:Y:S02]  /*14d0*/  USEL UR18, UR18, URZ, UP2 ;  /* 0x0000003f12127287 */ /* 0x000fe40009000000 */
[----:B------:R-:W-:Y:S02]  /*14e0*/  UIADD3 UR48, UR17, UR5, URZ ;  /* 0x0000000511307290 */ /* 0x000fe4000fffe03f */
[----:B------:R-:W-:Y:S01]  /*14f0*/  UIADD3 UR5, UP2, UR16, UR32, URZ ;  /* 0x0000002010057290 */ /* 0x000fe2000ff5e03f */
[----:B------:R-:W-:Y:S01]  /*1500*/  IMAD.HI.U32 R0, R0, R3, RZ ;  /* 0x0000000300007227 */ /* 0x000fe200078e00ff */
[----:B------:R-:W-:Y:S02]  /*1510*/  USHF.R.S32.HI UR21, URZ, 0x1f, UR16 ;  /* 0x0000001f3f157899 */ /* 0x000fe40008011410 */
[----:B------:R-:W-:-:S02]  /*1520*/  UIMAD UR14, UR7, UR11, URZ ;  /* 0x0000000b070e72a4 */ /* 0x000fc4000f8e023f */
[----:B------:R-:W-:Y:S01]  /*1530*/  IADD3 R4, -R0, RZ, RZ ;  /* 0x000000ff00047210 */ /* 0x000fe20007ffe1ff */
[----:B------:R-:W-:Y:S01]  /*1540*/  @!UP1 UIADD3 UR52, UR41, UR33, URZ ;  /* 0x0000002129349290 */ /* 0x000fe2000fffe03f */
[----:B------:R-:W-:Y:S01]  /*1550*/  ULDC UR39, c[0x0][0x2c4] ;  /* 0x0000b10000277ab9 */ /* 0x000fe20000000800 */
[----:B------:R-:W-:Y:S02]  /*1560*/  UIMAD UR7, UR7, UR5, URZ ;  /* 0x00000005070772a4 */ /* 0x000fe4000f8e023f */
[C---:B------:R-:W-:Y:S01]  /*1570*/  IMAD R3, R6.reuse, R4, R3 ;  /* 0x0000000406037224 */ /* 0x040fe200078e0203 */
[----:B------:R-:W-:Y:S02]  /*1580*/  UIMAD.WIDE.U32 UR32, UR6, UR5, URZ ;  /* 0x00000005062072a5 */ /* 0x000fe4000f8e003f */
[----:B------:R-:W-:Y:S02]  /*1590*/  UIADD3.X UR12, UR21, UR18, URZ, UP2, !UPT ;  /* 0x00000012150c7290 */ /* 0x000fe400097fe43f */
[----:B------:R-:W-:Y:S01]  /*15a0*/  ISETP.GT.U32.AND P1, PT, R6, R3, PT ;  /* 0x000000030600720c */ /* 0x000fe20003f24070 */
[----:B------:R-:W-:Y:S01]  /*15b0*/  @UP3 UIMAD UR5, UR47, UR39, URZ ;  /* 0x000000272f0532a4 */ /* 0x000fe2000f8e023f */
[----:B------:R-:W-:Y:S01]  /*15c0*/  ULDC.U8 UR23, c[0x0][0x480] ;  /* 0x0001200000177ab9 */ /* 0x000fe20000000000 */
[----:B------:R-:W-:-:S02]  /*15d0*/  @UP0 UIADD3 UR20, UR35, UR38, URZ ;  /* 0x0000002623140290 */ /* 0x000fc4000fffe03f */
[----:B------:R-:W-:Y:S02]  /*15e0*/  @UP0 UIADD3 UR26, UR35, UR38, URZ ;  /* 0x00000026231a0290 */ /* 0x000fe4000fffe03f */
[----:B------:R-:W-:Y:S02]  /*15f0*/  UIMAD UR17, UR6, UR12, UR7 ;  /* 0x0000000c061172a4 */ /* 0x000fe4000f8e0207 */
[----:B------:R-:W-:Y:S02]  /*1600*/  UIMAD UR50, UR58, UR24, URZ ;  /* 0x000000183a3272a4 */ /* 0x000fe4000f8e023f */
[----:B------:R-:W-:Y:S02]  /*1610*/  UISETP.NE.AND UP4, UPT, UR23, URZ, UPT ;  /* 0x0000003f1700728c */ /* 0x000fe4000bf85270 */
[----:B------:R-:W-:Y:S01]  /*1620*/  @!P1 IMAD.IADD R3, R3, 0x1, -R6 ;  /* 0x0000000103039824 */ /* 0x000fe200078e0a06 */
[----:B------:R-:W-:Y:S01]  /*1630*/  @UP3 USEL UR6, UR5, UR11, !UP1 ;  /* 0x0000000b05063287 */ /* 0x000fe2000c800000 */
[----:B------:R-:W-:Y:S01]  /*1640*/  @!P1 VIADD R0, R0, 0x1 ;  /* 0x0000000100009836 */ /* 0x000fe20000000000 */
[----:B------:R-:W-:Y:S01]  /*1650*/  PLOP3.LUT P1, PT, PT, PT, UP0, 0x80, 0x0 ;  /* 0x000000000000781c */ /* 0x000fe20003f2f008 */
[----:B------:R-:W-:Y:S01]  /*1660*/  @UP0 ULDC.64 UR24, c[0x0][0x248] ;  /* 0x0000920000180ab9 */ /* 0x000fe20000000a00 */
[----:B------:R-:W-:Y:S01]  /*1670*/  ISETP.GE.U32.AND P0, PT, R3, R6, PT ;  /* 0x000000060300720c */ /* 0x000fe20003f06070 */
[----:B------:R-:W-:Y:S01]  /*1680*/  @UP0 ULDC.64 UR22, c[0x0][0x250] ;  /* 0x0000940000160ab9 */ /* 0x000fe20000000a00 */
[----:B------:R-:W-:Y:S01]  /*1690*/  LOP3.LUT R3, R7, UR58, RZ, 0x3c, !PT ;  /* 0x0000003a07037c12 */ /* 0x000fe2000f8e3cff */
[----:B------:R-:W-:Y:S01]  /*16a0*/  @UP1 UIADD3 UR48, UR13, UR14, URZ ;  /* 0x0000000e0d301290 */ /* 0x000fe2000fffe03f */
[----:B------:R-:W-:-:S02]  /*16b0*/  @UP3 ULDC UR5, c[0x0][0x2e4] ;  /* 0x0000b90000053ab9 */ /* 0x000fc40000000800 */
[----:B------:R-:W-:Y:S01]  /*16c0*/  ISETP.GE.AND P2, PT, R3, RZ, PT ;  /* 0x000000ff0300720c */ /* 0x000fe20003f46270 */
[----:B------:R-:W-:Y:S02]  /*16d0*/  @UP0 UIMAD.WIDE.U32 UR14, UR20, UR24, URZ ;  /* 0x00000018140e02a5 */ /* 0x000fe4000f8e003f */
[----:B------:R-:W-:Y:S02]  /*16e0*/  @UP0 UIMAD.WIDE.U32 UR12, UR26, UR22, URZ ;  /* 0x000000161a0c02a5 */ /* 0x000fe4000f8e003f */
[----:B------:R-:W-:Y:S02]  /*16f0*/  @UP3 UIMAD UR44, UR58, UR5, UR6 ;  /* 0x000000053a2c32a4 */ /* 0x000fe4000f8e0206 */
[----:B------:R-:W-:Y:S01]  /*1700*/  @P0 IADD3 R0, R0, 0x1, RZ ;  /* 0x0000000100000810 */ /* 0x000fe20007ffe0ff */
[----:B------:R-:W-:Y:S01]  /*1710*/  @!UP3 UIMAD UR5, UR47, UR45, UR58 ;  /* 0x0000002d2f05b2a4 */ /* 0x000fe2000f8e023a */
[----:B------:R-:W-:Y:S01]  /*1720*/  PLOP3.LUT P0, PT, PT, PT, UP3, 0x80, 0x0 ;  /* 0x000000000000781c */ /* 0x000fe20003f0f038 */
[----:B------:R-:W-:-:S02]  /*1730*/  @UP0 UIMAD UR20, UR20, UR25, URZ ;  /* 0x00000019141402a4 */ /* 0x000fc4000f8e023f */
[----:B------:R-:W-:Y:S01]  /*1740*/  @UP0 UIMAD UR7, UR26, UR23, URZ ;  /* 0x000000171a0702a4 */ /* 0x000fe2000f8e023f */
[----:B------:R-:W-:Y:S01]  /*1750*/  IMAD.MOV.U32 R3, RZ, RZ, R0 ;  /* 0x000000ffff037224 */ /* 0x000fe200078e0000 */
[----:B------:R-:W-:Y:S02]  /*1760*/  USEL UR54, UR28, URZ, UP4 ;  /* 0x0000003f1c367287 */ /* 0x000fe4000a000000 */
[----:B------:R-:W-:Y:S02]  /*1770*/  USEL UR53, UR51, URZ, UP4 ;  /* 0x0000003f33357287 */ /* 0x000fe4000a000000 */
[----:B------:R-:W-:Y:S01]  /*1780*/  @!UP3 UIMAD UR44, UR5, UR39, URZ ;  /* 0x00000027052cb2a4 */ /* 0x000fe2000f8e023f */
[----:B------:R-:W-:Y:S01]  /*1790*/  @!P2 IADD3 R3, -R3, RZ, RZ ;  /* 0x000000ff0303a210 */ /* 0x000fe20007ffe1ff */
[----:B------:R-:W-:Y:S01]  /*17a0*/  USHF.R.S32.HI UR29, URZ, 0x1f, UR34 ;  /* 0x0000001f3f1d7899 */ /* 0x000fe20008011422 */
[----:B------:R-:W-:Y:S01]  /*17b0*/  @!P3 LOP3.LUT R3, RZ, R7, RZ, 0x33, !PT ;  /* 0x00000007ff03b212 */ /* 0x000fe200078e33ff */
[----:B------:R-:W-:-:S02]  /*17c0*/  USHF.R.S32.HI UR55, URZ, 0x1f, UR50 ;  /* 0x0000001f3f377899 */ /* 0x000fc40008011432 */
[----:B------:R-:W-:Y:S02]  /*17d0*/  USHF.R.S32.HI UR45, URZ, 0x7, UR19 ;  /* 0x000000073f2d7899 */ /* 0x000fe40008011413 */
[----:B------:R-:W-:Y:S02]  /*17e0*/  @UP0 UIADD3 UR46, UR13, UR7, URZ ;  /* 0x000000070d2e0290 */ /* 0x000fe4000fffe03f */
        /* <DEDUP_REMOVED lines=17> */
.L_x_88:
        /* <DEDUP_REMOVED lines=13> */
.L_x_89:
        /* <DEDUP_REMOVED lines=11> */
.L_x_90:
[----:B------:R-:W-:Y:S02]  /*1a80*/  ULDC UR5, c[0x0][0x270] ;  /* 0x00009c0000057ab9 */ /* 0x000fe40000000800 */
[----:B------:R-:W-:-:S04]  /*1a90*/  UIMAD UR5, UR47, UR5, UR58 ;  /* 0x000000052f0572a4 */ /* 0x000fc8000f8e023a */
[----:B------:R-:W-:-:S12]  /*1aa0*/  UIMAD UR5, UR5, UR60, URZ ;  /* 0x0000003c050572a4 */ /* 0x000fd8000f8e023f */
.L_x_91:
[----:B------:R-:W1:Y:S01]  /*1ab0*/  S2R R15, SR_TID.X ;  /* 0x00000000000f7919 */ /* 0x000e620000002100 */
[----:B------:R-:W2:Y:S01]  /*1ac0*/  LDC.64 R12, c[0x0][0x420] ;  /* 0x00010800ff0c7b82 */ /* 0x000ea20000000a00 */
[----:B------:R-:W-:Y:S01]  /*1ad0*/  ULDC UR7, c[0x0][0x270] ;  /* 0x00009c0000077ab9 */ /* 0x000fe20000000800 */
[----:B------:R-:W-:Y:S01]  /*1ae0*/  ULDC UR6, c[0x0][0x2dc] ;  /* 0x0000b70000067ab9 */ /* 0x000fe20000000800 */
[----:B------:R-:W3:Y:S01]  /*1af0*/  S2R R16, SR_TID.X ;  /* 0x0000000000107919 */ /* 0x000ee20000002100 */
[----:B------:R-:W4:Y:S04]  /*1b00*/  LDL.64 R4, [R1+0x10] ;  /* 0x0000100001047983 */ /* 0x000f280000100a00 */
[----:B------:R1:W4:Y:S01]  /*1b10*/  LDL.64 R18, [R1+0x10] ;  /* 0x0000100001127983 */ /* 0x0003220000100a00 */
[----:B------:R-:W-:-:S02]  /*1b20*/  UIMAD UR19, UR6, UR7, URZ ;  /* 0x00000007061372a4 */ /* 0x000fc4000f8e023f */
[----:B------:R-:W-:Y:S01]  /*1b30*/  UIADD3 UR33, UR16, UR5, URZ ;  /* 0x0000000510217290 */ /* 0x000fe2000fffe03f */
[----:B------:R-:W5:Y:S01]  /*1b40*/  S2R R9, SR_TID.X ;  /* 0x0000000000097919 */ /* 0x000f620000002100 */
[----:B------:R-:W-:Y:S02]  /*1b50*/  UIADD3 UR5, -UR10, UR36, UR34 ;  /* 0x000000240a057290 */ /* 0x000fe4000fffe122 */
[----:B------:R-:W-:Y:S01]  /*1b60*/  USHF.R.S32.HI UR13, URZ, 0x1f, UR58 ;  /* 0x0000001f3f0d7899 */ /* 0x000fe2000801143a */
[----:B------:R-:W2:Y:S01]  /*1b70*/  S2R R10, SR_TID.X ;  /* 0x00000000000a7919 */ /* 0x000ea20000002100 */
[----:B------:R-:W-:Y:S01]  /*1b80*/  ULDC UR11, c[0x0][0x398] ;  /* 0x0000e600000b7ab9 */ /* 0x000fe20000000800 */
[----:B------:R-:W-:Y:S01]  /*1b90*/  ULDC.64 UR14, c[0x0][0x428] ;  /* 0x00010a00000e7ab9 */ /* 0x000fe20000000a00 */
[----:B------:R-:W-:Y:S01]  /*1ba0*/  ULDC.64 UR40, c[0x0][0x2b0] ;  /* 0x0000ac0000287ab9 */ /* 0x000fe20000000a00 */
[----:B------:R-:W-:Y:S01]  /*1bb0*/  ULDC.64 UR42, c[0x0][0x478] ;  /* 0x00011e00002a7ab9 */ /* 0x000fe20000000a00 */
[----:B-1----:R-:W-:Y:S01]  /*1bc0*/  SHF.R.S32.HI R15, RZ, 0x1f, R15 ;  /* 0x0000001fff0f7819 */ /* 0x002fe2000001140f */
[----:B------:R-:W-:-:S03]  /*1bd0*/  ULDC.64 UR6, c[0x0][0x258] ;  /* 0x0000960000067ab9 */ /* 0x000fc60000000a00 */
[----:B---3--:R-:W-:Y:S02]  /*1be0*/  LEA.HI R15, R15, R16, RZ, 0x2 ;  /* 0x000000100f0f7211 */ /* 0x008fe400078f10ff */
[----:B------:R-:W3:Y:S02]  /*1bf0*/  LDL R16, [R1+0x4c] ;  /* 0x00004c0001107983 */ /* 0x000ee40000100800 */
[----:B------:R-:W-:-:S04]  /*1c00*/  SHF.R.S32.HI R15, RZ, 0x2, R15 ;  /* 0x00000002ff0f7819 */ /* 0x000fc8000001140f */
[----:B------:R-:W-:Y:S02]  /*1c10*/  SHF.R.S32.HI R14, RZ, 0x1f, R15 ;  /* 0x0000001fff0e7819 */ /* 0x000fe4000001140f */
[----:B------:R-:W-:Y:S02]  /*1c20*/  IADD3 R0, P0, R15, UR16, RZ ;  /* 0x000000100f007c10 */ /* 0x000fe4000ff1e0ff */
[----:B-----5:R-:W-:Y:S01]  /*1c30*/  SHF.R.S32.HI R9, RZ, 0x1f, R9 ;  /* 0x0000001fff097819 */ /* 0x020fe20000011409 */
[----:B------:R-:W-:Y:S02]  /*1c40*/  USHF.L.U32 UR26, UR19, 0x7, URZ ;  /* 0x00000007131a7899 */ /* 0x000fe4000800063f */
[----:B------:R-:W-:Y:S01]  /*1c50*/  UIADD3 UR5, UR5, -UR11, URZ ;  /* 0x8000000b05057290 */ /* 0x000fe2000fffe03f */
[----:B--2---:R-:W-:Y:S01]  /*1c60*/  LEA.HI R9, R9, R10, RZ, 0x5 ;  /* 0x0000000a09097211 */ /* 0x004fe200078f28ff */
[----:B------:R-:W-:Y:S02]  /*1c70*/  UIMAD UR18, UR13, UR14, URZ ;  /* 0x0000000e0d1272a4 */ /* 0x000fe4000f8e023f */
[----:B------:R-:W-:Y:S01]  /*1c80*/  UIMAD UR11, UR13, UR6, URZ ;  /* 0x000000060d0b72a4 */ /* 0x000fe2000f8e023f */
[----:B------:R-:W-:Y:S01]  /*1c90*/  IMAD.U32 R8, RZ, RZ, UR6 ;  /* 0x00000006ff087e24 */ /* 0x000fe2000f8e00ff */
[----:B------:R-:W-:Y:S01]  /*1ca0*/  UIADD3 UR13, UP2, UP1, UR32, UR26, UR50 ;  /* 0x0000001a200d7290 */ /* 0x000fe2000f95e032 */
[----:B------:R-:W-:Y:S01]  /*1cb0*/  SHF.R.S32.HI R9, RZ, 0x5, R9 ;  /* 0x00000005ff097819 */ /* 0x000fe20000011409 */
[----:B------:R-:W-:-:S02]  /*1cc0*/  USHF.R.S32.HI UR17, URZ, 0x1f, UR5 ;  /* 0x0000001f3f117899 */ /* 0x000fc40008011405 */
[----:B------:R-:W-:Y:S02]  /*1cd0*/  UIMAD UR20, UR58, UR7, UR11 ;  /* 0x000000073a1472a4 */ /* 0x000fe4000f8e020b */
[----:B------:R-:W-:-:S04]  /*1ce0*/  ULEA.HI UR17, UR17, UR5, URZ, 0x7 ;  /* 0x0000000511117291 */ /* 0x000fc8000f8f383f */
[----:B------:R-:W-:Y:S02]  /*1cf0*/  USHF.R.S32.HI UR17, URZ, 0x7, UR17 ;  /* 0x000000073f117899 */ /* 0x000fe40008011411 */
[----:B------:R-:W-:Y:S01]  /*1d00*/  UIMAD UR15, UR58, UR15, UR18 ;  /* 0x0000000f3a0f72a4 */ /* 0x000fe2000f8e0212 */
[----:B------:R-:W-:Y:S01]  /*1d10*/  BSSY B1, `(.L_x_87) ;  /* 0x000071f000017945 */ /* 0x000fe20003800000 */
[----:B----4-:R-:W-:Y:S01]  /*1d20*/  IMAD.MOV.U32 R18, RZ, RZ, R4 ;  /* 0x000000ffff127224 */ /* 0x010fe200078e0004 */
[----:B------:R-:W-:-:S04]  /*1d30*/  IADD3.X R4, R14, UR21, RZ, P0, !PT ;  /* 0x000000150e047c10 */ /* 0x000fc800087fe4ff */
[--C-:B------:R-:W-:Y:S01]  /*1d40*/  SHF.R.S32.HI R19, RZ, 0x1f, R18.reuse ;  /* 0x0000001fff137819 */ /* 0x100fe20000011412 */
[----:B------:R-:W-:Y:S02]  /*1d50*/  IMAD R6, R4, UR30, RZ ;  /* 0x0000001e04067c24 */ /* 0x000fe4000f8e02ff */
[----:B------:R-:W-:-:S04]  /*1d60*/  IMAD.WIDE.U32 R4, R0, UR30, R18 ;  /* 0x0000001e00047c25 */ /* 0x000fc8000f8e0012 */
[----:B------:R-:W-:Y:S01]  /*1d70*/  IMAD R0, R0, UR31, R6 ;  /* 0x0000001f00007c24 */ /* 0x000fe2000f8e0206 */
[----:B------:R-:W-:Y:S02]  /*1d80*/  IADD3 R6, P2, R4, UR57, RZ ;  /* 0x0000003904067c10 */ /* 0x000fe4000ff5e0ff */
[----:B------:R-:W-:Y:S01]  /*1d90*/  IADD3 R4, P0, R18, UR12, RZ ;  /* 0x0000000c12047c10 */ /* 0x000fe2000ff1e0ff */
[----:B------:R-:W-:Y:S01]  /*1da0*/  USHF.R.S32.HI UR12, URZ, 0x1f, UR26 ;  /* 0x0000001f3f0c7899 */ /* 0x000fe2000801141a */
[----:B------:R-:W-:Y:S01]  /*1db0*/  IADD3.X R7, R5, UR49, R0, P2, !PT ;  /* 0x0000003105077c10 */ /* 0x000fe200097fe400 */
[----:B------:R-:W-:Y:S01]  /*1dc0*/  IMAD R0, R12, UR21, RZ ;  /* 0x000000150c007c24 */ /* 0x000fe2000f8e02ff */
[----:B------:R-:W-:Y:S01]  /*1dd0*/  IADD3.X R5, R19, UR52, RZ, P0, !PT ;  /* 0x0000003413057c10 */ /* 0x000fe200087fe4ff */
[----:B------:R-:W-:Y:S01]  /*1de0*/  UIADD3.X UR6, UR51, UR12, UR55, UP2, UP1 ;  /* 0x0000000c33067290 */ /* 0x000fe200097e2437 */
[----:B------:R-:W-:Y:S01]  /*1df0*/  IMAD.WIDE.U32 R6, R8, UR58, R6 ;  /* 0x0000003a08067c25 */ /* 0x000fe2000f8e0006 */
[----:B------:R-:W-:-:S03]  /*1e00*/  UIADD3 UR7, UP2, UP1, UR54, UR13, UR56 ;  /* 0x0000000d36077290 */ /* 0x000fc6000f95e038 */
[----:B------:R-:W-:Y:S02]  /*1e10*/  IMAD R0, R13, UR16, R0 ;  /* 0x000000100d007c24 */ /* 0x000fe4000f8e0200 */
[----:B------:R-:W-:Y:S01]  /*1e20*/  IMAD.WIDE.U32 R4, R12, UR16, R4 ;  /* 0x000000100c047c25 */ /* 0x000fe2000f8e0004 */
[----:B------:R-:W-:Y:S01]  /*1e30*/  UIADD3.X UR11, UR53, UR6, UR48, UP2, UP1 ;  /* 0x00000006350b7290 */ /* 0x000fe200097e2430 */
[----:B------:R1:W-:Y:S01]  /*1e40*/  STL [R1+0x14], R19 ;  /* 0x0000141301007387 */ /* 0x0003e20000100800 */
[----:B------:R-:W-:Y:S01]  /*1e50*/  ULDC.64 UR12, c[0x0][0x3e0] ;  /* 0x0000f800000c7ab9 */ /* 0x000fe20000000a00 */
[----:B---3--:R-:W-:Y:S02]  /*1e60*/  IMAD R8, R9, UR19, R16 ;  /* 0x0000001309087c24 */ /* 0x008fe4000f8e0210 */
[----:B------:R-:W-:-:S03]  /*1e70*/  IMAD.IADD R5, R5, 0x1, R0 ;  /* 0x0000000105057824 */ /* 0x000fc600078e0200 */
[C---:B------:R-:W-:Y:S01]  /*1e80*/  IADD3 R0, P0, R8.reuse, UR7, RZ ;  /* 0x0000000708007c10 */ /* 0x040fe2000ff1e0ff */
[----:B------:R-:W-:Y:S01]  /*1e90*/  ULDC.64 UR6, c[0x0][0x400] ;  /* 0x0001000000067ab9 */ /* 0x000fe20000000a00 */
[----:B------:R-:W-:Y:S02]  /*1ea0*/  UISETP.LT.AND UP1, UPT, URZ, UR17, UPT ;  /* 0x000000113f00728c */ /* 0x000fe4000bf21270 */
[----:B------:R-:W-:Y:S01]  /*1eb0*/  LEA.HI.X.SX32 R8, R8, UR11, 0x1, P0 ;  /* 0x0000000b08087c11 */ /* 0x000fe200080f0eff */
[----:B------:R-:W-:Y:S01]  /*1ec0*/  IMAD.U32 R9, RZ, RZ, UR14 ;  /* 0x0000000eff097e24 */ /* 0x000fe2000f8e00ff */
[C---:B------:R-:W-:Y:S01]  /*1ed0*/  LEA R225, P0, R0.reuse, UR6, 0x2 ;  /* 0x0000000600e17c11 */ /* 0x040fe2000f8010ff */
[----:B------:R-:W-:Y:S01]  /*1ee0*/  USEL UR17, URZ, UR17, !UP1 ;  /* 0x000000113f117287 */ /* 0x000fe2000c800000 */
[----:B------:R-:W-:Y:S02]  /*1ef0*/  VIADD R7, R7, UR20 ;  /* 0x0000001407077c36 */ /* 0x000fe40008000000 */
[----:B------:R-:W-:Y:S01]  /*1f00*/  LEA.HI.X R224, R0, UR7, R8, 0x2, P0 ;  /* 0x0000000700e07c11 */ /* 0x000fe200080f1408 */
[----:B------:R-:W-:Y:S01]  /*1f10*/  IMAD.WIDE.U32 R4, R9, UR58, R4 ;  /* 0x0000003a09047c25 */ /* 0x000fe2000f8e0004 */
[----:B------:R-:W-:Y:S01]  /*1f20*/  ULDC.64 UR6, c[0x0][0x210] ;  /* 0x0000840000067ab9 */ /* 0x000fe20000000a00 */
[----:B------:R-:W-:Y:S01]  /*1f30*/  UISETP.GT.AND UP1, UPT, UR45, UR17, UPT ;  /* 0x000000112d00728c */ /* 0x000fe2000bf24270 */
[----:B------:R-:W-:Y:S01]  /*1f40*/  LEA R220, P0, R6, UR6, 0x1 ;  /* 0x0000000606dc7c11 */ /* 0x000fe2000f8008ff */
[----:B------:R-:W-:-:S02]  /*1f50*/  VIADD R5, R5, UR15 ;  /* 0x0000000f05057c36 */ /* 0x000fc40008000000 */
[-C--:B------:R-:W-:Y:S01]  /*1f60*/  IMAD R0, R14, R12.reuse, RZ ;  /* 0x0000000c0e007224 */ /* 0x080fe200078e02ff */
[----:B------:R-:W-:Y:S01]  /*1f70*/  LEA.HI.X R221, R6, UR7, R7, 0x1, P0 ;  /* 0x0000000706dd7c11 */ /* 0x000fe200080f0c07 */
[----:B------:R-:W-:Y:S01]  /*1f80*/  UIADD3 UR14, UR16, UR44, URZ ;  /* 0x0000002c100e7290 */ /* 0x000fe2000fffe03f */
[----:B------:R-:W-:Y:S01]  /*1f90*/  PLOP3.LUT P0, PT, PT, PT, UP1, 0x80, 0x0 ;  /* 0x000000000000781c */ /* 0x000fe20003f0f018 */
[C---:B------:R-:W-:Y:S02]  /*1fa0*/  IMAD R0, R15.reuse, R13, R0 ;  /* 0x0000000d0f007224 */ /* 0x040fe400078e0200 */
[----:B------:R-:W-:Y:S01]  /*1fb0*/  IMAD.WIDE.U32 R4, R15, R12, R4 ;  /* 0x0000000c0f047225 */ /* 0x000fe200078e0004 */
[----:B------:R-:W-:Y:S02]  /*1fc0*/  UIMAD.WIDE UR14, UR14, 0x4, UR40 ;  /* 0x000000040e0e78a5 */ /* 0x000fe4000f8e0228 */
[----:B------:R-:W-:Y:S01]  /*1fd0*/  UIMAD.WIDE UR20, UR33, 0x4, UR42 ;  /* 0x00000004211478a5 */ /* 0x000fe2000f8e022a */
[----:B------:R-:W-:Y:S01]  /*1fe0*/  IMAD.IADD R0, R5, 0x1, R0 ;  /* 0x0000000105007824 */ /* 0x000fe200078e0200 */
[----:B------:R-:W-:Y:S01]  /*1ff0*/  LEA R218, P2, R4, UR12, 0x1 ;  /* 0x0000000c04da7c11 */ /* 0x000fe2000f8408ff */
[----:B------:R-:W-:-:S02]  /*2000*/  UIADD3 UR7, UR45, -0x1, URZ ;  /* 0xffffffff2d077890 */ /* 0x000fc4000fffe03f */
[----:B------:R-:W-:Y:S01]  /*2010*/  UMOV UR12, UR15 ;  /* 0x0000000f000c7c82 */ /* 0x000fe20008000000 */
[----:B------:R-:W-:Y:S01]  /*2020*/  LEA.HI.X R219, R4, UR13, R0, 0x1, P2 ;  /* 0x0000000d04db7c11 */ /* 0x000fe200090f0c00 */
[----:B------:R-:W-:Y:S01]  /*2030*/  UMOV UR13, UR14 ;  /* 0x0000000e000d7c82 */ /* 0x000fe20008000000 */
[----:B------:R-:W-:Y:S01]  /*2040*/  UMOV UR15, UR20 ;  /* 0x00000014000f7c82 */ /* 0x000fe20008000000 */
[----:B------:R-:W-:Y:S01]  /*2050*/  UMOV UR14, UR21 ;  /* 0x00000015000e7c82 */ /* 0x000fe20008000000 */
[----:B-1----:R-:W-:Y:S05]  /*2060*/  @P0 BRA `(.L_x_92) ;  /* 0x0000000400fc0947 */ /* 0x002fea0003800000 */
        /* <DEDUP_REMOVED lines=19> */
.L_x_93:
        /* <DEDUP_REMOVED lines=19> */
.L_x_94:
        /* <DEDUP_REMOVED lines=32> */
.L_x_96:
[----:B------:R-:W-:Y:S05]  /*24d0*/  BSYNC B0 ;  /* 0x0000000000007941 */ /* 0x000fea0003800000 */
.L_x_95:
        /* <DEDUP_REMOVED lines=14> */
.L_x_98:
[----:B------:R-:W-:Y:S05]  /*25c0*/  BSYNC B0 ;  /* 0x0000000000007941 */ /* 0x000fea0003800000 */
.L_x_97:
        /* <DEDUP_REMOVED lines=23> */
[----:B-1----:R-:W-:-:S04]  /*2740*/  LEA R8, P1, R6, UR6, 0x1 ;  /* 0x0000000606087c11 */ /* 0x002fc8000f8208ff */
[----:B------:R-:W-:-:S05]  /*2750*/  LEA.HI.X R9, R6, UR7, R0, 0x1, P1 ;  /* 0x0000000706097c11 */ /* 0x000fca00088f0c00 */
[----:B------:R2:W-:Y:S04]  /*2760*/  STG.E.128 desc[UR8][R8.64], RZ ;  /* 0x000000ff08007986 */ /* 0x0005e8000c101d08 */
.L_x_100:
[----:B------:R-:W-:Y:S05]  /*2770*/  BSYNC B0 ;  /* 0x0000000000007941 */ /* 0x000fea0003800000 */
.L_x_99:
        /* <DEDUP_REMOVED lines=14> */
.L_x_92:
[----:B------:R-:W2:Y:S01]  /*2860*/  LDL R7, [R1+0x38] ;  /* 0x0000380001077983 */ /* 0x000ea20000100800 */
        /* <DEDUP_REMOVED lines=19> */
[----:B------:R-:W-:-:S10]  /*29a0*/  IMAD R10, R3, UR21, R0 ;  /* 0x00000015030a7c24 */ /* 0x000fd4000f8e0200 */
[----:B------:R-:W-:Y:S01]  /*29b0*/  @P0 BAR.SYNC.DEFER_BLOCKING 0x0 ;  /* 0x0000000000000b1d */ /* 0x000fe20000010000 */
[----:B------:R-:W-:Y:S01]  /*29c0*/  UISETP.NE.AND UP0, UPT, UR11, 0x1, UPT ;  /* 0x000000010b00788c */ /* 0x000fe2000bf05270 */
[----:B------:R-:W-:Y:S01]  /*29d0*/  ISETP.GE.AND P4, PT, R6, UR5, PT ;  /* 0x0000000506007c0c */ /* 0x000fe2000bf86270 */
[----:B------:R-:W-:Y:S01]  /*29e0*/  IMAD.WIDE.U32 R4, R3, UR20, R4 ;  /* 0x0000001403047c25 */ /* 0x000fe2000f8e0004 */
[----:B------:R-:W-:-:S03]  /*29f0*/  ISETP.GE.AND P5, PT, R15, UR5, PT ;  /* 0x000000050f007c0c */ /* 0x000fc6000bfa6270 */
[----:B------:R-:W-:Y:S01]  /*2a00*/  PLOP3.LUT P0, PT, PT, PT, UP0, 0x80, 0x0 ;  /* 0x000000000000781c */ /* 0x000fe20003f0f008 */
[----:B------:R-:W-:Y:S01]  /*2a10*/  IMAD.IADD R10, R5, 0x1, R10 ;  /* 0x00000001050a7824 */ /* 0x000fe200078e020a */
[C---:B--2---:R-:W-:Y:S01]  /*2a20*/  LEA R0, R7.reuse, UR4, 0x1 ;  /* 0x0000000407007c11 */ /* 0x044fe2000f8e08ff */
[----:B------:R-:W-:-:S04]  /*2a30*/  VIADD R6, R7, 0x1000 ;  /* 0x0000100007067836 */ /* 0x000fc80000000000 */
[----:B------:R1:W-:Y:S01]  /*2a40*/  @P1 STS [R0+0x8000], RZ ;  /* 0x008000ff00001388 */ /* 0x0003e20000000800 */
[----:B------:R-:W-:-:S03]  /*2a50*/  SEL R165, R6, R7, !P0 ;  /* 0x0000000706a57207 */ /* 0x000fc60004000000 */
        /* <DEDUP_REMOVED lines=22> */
.L_x_103:
[----:B------:R-:W-:Y:S05]  /*2bc0*/  BSYNC B0 ;  /* 0x0000000000007941 */ /* 0x000fea0003800000 */
.L_x_102:
        /* <DEDUP_REMOVED lines=22> */
.L_x_105:
[----:B------:R-:W-:Y:S05]  /*2d30*/  BSYNC B0 ;  /* 0x0000000000007941 */ /* 0x000fea0003800000 */
.L_x_104:
[----:B------:R-:W0:Y:S01]  /*2d40*/  LDGDEPBAR ;  /* 0x00000000000079af */ /* 0x000e220000000000 */
[----:B------:R-:W-:Y:S01]  /*2d50*/  BSSY B0, `(.L_x_106) ;  /* 0x0000011000007945 */ /* 0x000fe20003800000 */
[----:B------:R-:W-:Y:S02]  /*2d60*/  MOV R6, UR24 ;  /* 0x0000001800067c02 */ /* 0x000fe40008000f00 */
        /* <DEDUP_REMOVED lines=15> */
.L_x_107:
[----:B------:R-:W-:Y:S05]  /*2e60*/  BSYNC B0 ;  /* 0x0000000000007941 */ /* 0x000fea0003800000 */
.L_x_106:
[----:B------:R1:W-:Y:S01]  /*2e70*/  @P4 STS.128 [R0+0x5000], RZ ;  /* 0x005000ff00004388 */ /* 0x0003e20000000c00 */
[----:B------:R-:W-:Y:S04]  /*2e80*/  BSSY B0, `(.L_x_108) ;  /* 0x000000c000007945 */ /* 0x000fe80003800000 */
[----:B------:R-:W-:Y:S05]  /*2e90*/  @P4 BRA `(.L_x_109) ;  /* 0x0000000000284947 */ /* 0x000fea0003800000 */
[----:B------:R-:W-:Y:S02]  /*2ea0*/  ULDC UR6, c[0x0][0x2d0] ;  /* 0x0000b40000067ab9 */ /* 0x000fe40000000800 */
[----:B------:R-:W-:-:S13]  /*2eb0*/  ISETP.GE.AND P3, PT, R18, UR6, PT ;  /* 0x0000000612007c0c */ /* 0x000fda000bf66270 */
[----:B------:R1:W-:Y:S01]  /*2ec0*/  @P3 STS.128 [R0+0x5000], RZ ;  /* 0x005000ff00003388 */ /* 0x0003e20000000c00 */
[----:B------:R-:W-:Y:S05]  /*2ed0*/  @P3 BRA `(.L_x_109) ;  /* 0x0000000000183947 */ /* 0x000fea0003800000 */
[----:B---3--:R-:W-:-:S04]  /*2ee0*/  LEA R4, P3, R12, R218, 0x7 ;  /* 0x000000da0c047211 */ /* 0x008fc800078638ff */
[----:B------:R-:W-:-:S05]  /*2ef0*/  LEA.HI.X R5, R12, R219, R13, 0x7, P3 ;  /* 0x000000db0c057211 */ /* 0x000fca00018f3c0d */
[----:B------:R-:W-:Y:S01]  /*2f00*/  @!PT LDS RZ, [RZ] ;  /* 0x00000000fffff984 */ /* 0x000fe20000000800 */
[----:B------:R-:W-:Y:S01]  /*2f10*/  @!PT LDS RZ, [RZ] ;  /* 0x00000000fffff984 */ /* 0x000fe20000000800 */
[----:B------:R-:W-:Y:S01]  /*2f20*/  @!PT LDS RZ, [RZ] ;  /* 0x00000000fffff984 */ /* 0x000fe20000000800 */
[----:B------:R3:W-:Y:S04]  /*2f30*/  LDGSTS.E.BYPASS.LTC128B.128 [R0+0x5000], desc[UR8][R4.64] ;  /* 0x0500000004007fae */ /* 0x0007e8000b901d48 */
.L_x_109:
[----:B------:R-:W-:Y:S05]  /*2f40*/  BSYNC B0 ;  /* 0x0000000000007941 */ /* 0x000fea0003800000 */
.L_x_108:
[----:B------:R1:W-:Y:S01]  /*2f50*/  @P5 STS [R165], RZ ;  /* 0x000000ffa5005388 */ /* 0x0003e20000000800 */
[----:B------:R-:W-:Y:S03]  /*2f60*/  BSSY B0, `(.L_x_110) ;  /* 0x0000010000007945 */ /* 0x000fe60003800000 */
        /* <DEDUP_REMOVED lines=15> */
.L_x_111:
[----:B------:R-:W-:Y:S05]  /*3060*/  BSYNC B0 ;  /* 0x0000000000007941 */ /* 0x000fea0003800000 */
.L_x_110:
        /* <DEDUP_REMOVED lines=13> */
[----:B---3--:R-:W-:Y:S02]  /*3140*/  IMAD.U32 R5, RZ, RZ, UR30 ;  /* 0x0000001eff057e24 */ /* 0x008fe4000f8e00ff */
[----:B------:R-:W-:-:S03]  /*3150*/  IMAD.U32 R7, RZ, RZ, UR31 ;  /* 0x0000001fff077e24 */ /* 0x000fc6000f8e00ff */
[----:B------:R-:W-:-:S04]  /*3160*/  LEA R4, P3, R5, R220, 0x7 ;  /* 0x000000dc05047211 */ /* 0x000fc800078638ff */
[----:B------:R-:W-:-:S05]  /*3170*/  LEA.HI.X R5, R5, R221, R7, 0x7, P3 ;  /* 0x000000dd05057211 */ /* 0x000fca00018f3c07 */
[----:B------:R-:W-:Y:S01]  /*3180*/  @!PT LDS RZ, [RZ] ;  /* 0x00000000fffff984 */ /* 0x000fe20000000800 */
[----:B------:R-:W-:Y:S01]  /*3190*/  @!PT LDS RZ, [RZ] ;  /* 0x00000000fffff984 */ /* 0x000fe20000000800 */
[----:B------:R-:W-:Y:S01]  /*31a0*/  @!PT LDS RZ, [RZ] ;  /* 0x00000000fffff984 */ /* 0x000fe20000000800 */
[----:B------:R3:W-:Y:S04]  /*31b0*/  LDGSTS.E.BYPASS.LTC128B.128 [R165+0x1000], desc[UR8][R4.64] ;  /* 0x0100000004a57fae */ /* 0x0007e8000b901d48 */
.L_x_113:
[----:B------:R-:W-:Y:S05]  /*31c0*/  BSYNC B0 ;  /* 0x0000000000007941 */ /* 0x000fea0003800000 */
.L_x_112:
[----:B------:R-:W5:Y:S01]  /*31d0*/  LDL R12, [R1+0x40] ;  /* 0x00004000010c7983 */ /* 0x000f620000100800 */
[----:B------:R-:W-:Y:S01]  /*31e0*/  UIMAD UR6, UR29, UR24, URZ ;  /* 0x000000181d0672a4 */ /* 0x000fe2000f8e023f */
[----:B---3--:R-:W-:Y:S01]  /*31f0*/  IMAD.WIDE.U32 R4, R6, UR34, R18 ;  /* 0x0000002206047c25 */ /* 0x008fe2000f8e0012 */
[----:B------:R-:W-:Y:S01]  /*3200*/  ULDC.64 UR20, c[0x0][0x260] ;  /* 0x0000980000147ab9 */ /* 0x000fe20000000a00 */
[----:B------:R3:W-:Y:S01]  /*3210*/  @P1 STS [R0+0x6000], RZ ;  /* 0x006000ff00001388 */ /* 0x0007e20000000800 */
[----:B------:R-:W-:Y:S01]  /*3220*/  UIMAD UR6, UR34, UR25, UR6 ;  /* 0x00000019220672a4 */ /* 0x000fe2000f8e0206 */
[----:B------:R-:W-:Y:S01]  /*3230*/  BSSY B0, `(.L_x_114) ;  /* 0x0000025000007945 */ /* 0x000fe20003800000 */
[----:B------:R-:W-:Y:S01]  /*3240*/  IADD3 R4, P3, R4, UR27, RZ ;  /* 0x0000001b04047c10 */ /* 0x000fe2000ff7e0ff */
[----:B------:R3:W-:Y:S03]  /*3250*/  @P1 STS [R0+0x6004], RZ ;  /* 0x006004ff00001388 */ /* 0x0007e60000000800 */
[----:B------:R-:W-:Y:S01]  /*3260*/  IMAD.U32 R6, RZ, RZ, UR6 ;  /* 0x00000006ff067e24 */ /* 0x000fe2000f8e00ff */
[----:B------:R3:W-:Y:S04]  /*3270*/  @P1 STS.64 [R0+0x6008], RZ ;  /* 0x006008ff00001388 */ /* 0x0007e80000000a00 */
[----:B------:R-:W-:Y:S01]  /*3280*/  IADD3.X R5, R5, UR28, R6, P3, !PT ;  /* 0x0000001c05057c10 */ /* 0x000fe20009ffe406 */
[----:B------:R-:W-:-:S04]  /*3290*/  IMAD R6, R11, UR20, RZ ;  /* 0x000000140b067c24 */ /* 0x000fc8000f8e02ff */
[C---:B------:R-:W-:Y:S02]  /*32a0*/  IMAD R6, R3.reuse, UR21, R6 ;  /* 0x0000001503067c24 */ /* 0x040fe4000f8e0206 */
[----:B------:R-:W-:-:S04]  /*32b0*/  IMAD.WIDE.U32 R4, R3, UR20, R4 ;  /* 0x0000001403047c25 */ /* 0x000fc8000f8e0004 */
[----:B------:R-:W-:Y:S02]  /*32c0*/  IMAD.IADD R11, R5, 0x1, R6 ;  /* 0x00000001050b7824 */ /* 0x000fe400078e0206 */
[C---:B-----5:R-:W-:Y:S01]  /*32d0*/  VIADD R7, R12.reuse, 0x40 ;  /* 0x000000400c077836 */ /* 0x060fe20000000000 */
[C---:B------:R-:W-:Y:S02]  /*32e0*/  IADD3 R8, R12.reuse, 0x8, RZ ;  /* 0x000000080c087810 */ /* 0x040fe40007ffe0ff */
[----:B------:R-:W-:Y:S02]  /*32f0*/  IADD3 R10, R12, 0x48, RZ ;  /* 0x000000480c0a7810 */ /* 0x000fe40007ffe0ff */
[----:B------:R-:W-:Y:S02]  /*3300*/  ISETP.GE.AND P5, PT, R8, UR5, PT ;  /* 0x0000000508007c0c */ /* 0x000fe4000bfa6270 */
[----:B------:R-:W-:Y:S02]  /*3310*/  ISETP.GE.AND P4, PT, R7, UR5, PT ;  /* 0x0000000507007c0c */ /* 0x000fe4000bf86270 */
[----:B------:R-:W-:-:S02]  /*3320*/  ISETP.GE.AND P6, PT, R12, UR5, PT ;  /* 0x000000050c007c0c */ /* 0x000fc4000bfc6270 */
[----:B------:R-:W-:Y:S01]  /*3330*/  ISETP.GE.AND P3, PT, R10, UR5, PT ;  /* 0x000000050a007c0c */ /* 0x000fe2000bf66270 */
[----:B---3--:R-:W-:-:S12]  /*3340*/  @P1 BRA `(.L_x_115) ;  /* 0x00000000004c1947 */ /* 0x008fd80003800000 */
        /* <DEDUP_REMOVED lines=19> */
.L_x_115:
[----:B------:R-:W-:Y:S05]  /*3480*/  BSYNC B0 ;  /* 0x0000000000007941 */ /* 0x000fea0003800000 */
.L_x_114:
        /* <DEDUP_REMOVED lines=22> */
.L_x_117:
[----:B------:R-:W-:Y:S05]  /*35f0*/  BSYNC B0 ;  /* 0x0000000000007941 */ /* 0x000fea0003800000 */
.L_x_116:
[----:B------:R-:W0:Y:S01]  /*3600*/  LDGDEPBAR ;  /* 0x00000000000079af */ /* 0x000e220000000000 */
[----:B------:R-:W-:Y:S01]  /*3610*/  ULDC.64 UR22, c[0x0][0x3c8] ;  /* 0x0000f20000167ab9 */ /* 0x000fe20000000a00 */
[----:B-1----:R-:W-:Y:S01]  /*3620*/  IMAD.SHL.U32 R4, R12, 0x4, RZ ;  /* 0x000000040c047824 */ /* 0x002fe200078e00ff */
[----:B------:R-:W-:Y:S01]  /*3630*/  UISETP.NE.U32.AND UP1, UPT, UR22, URZ, UPT ;  /* 0x0000003f1600728c */ /* 0x000fe2000bf25070 */
[----:B------:R-:W-:Y:S01]  /*3640*/  SHF.R.S32.HI R8, RZ, 0x1f, R12 ;  /* 0x0000001fff087819 */ /* 0x000fe2000001140c */
[----:B------:R-:W-:Y:S01]  /*3650*/  IMAD.MOV.U32 R9, RZ, RZ, 0x7f800000 ;  /* 0x7f800000ff097424 */ /* 0x000fe200078e00ff */
[----:B--234-:R-:W-:Y:S01]  /*3660*/  SHF.R.S32.HI R0, RZ, 0x1f, R10 ;  /* 0x0000001fff007819 */ /* 0x01cfe2000001140a */
[----:B------:R-:W-:Y:S01]  /*3670*/  UISETP.NE.AND.EX UP1, UPT, UR23, URZ, UPT, UP1 ;  /* 0x0000003f1700728c */ /* 0x000fe2000bf25310 */
[----:B------:R-:W-:Y:S01]  /*3680*/  IADD3 R4, P2, R4, UR13, RZ ;  /* 0x0000000d04047c10 */ /* 0x000fe2000ff5e0ff */
[----:B------:R-:W-:Y:S01]  /*3690*/  IMAD.MOV.U32 R14, RZ, RZ, 0x7f800000 ;  /* 0x7f800000ff0e7424 */ /* 0x000fe200078e00ff */
[----:B------:R-:W-:Y:S01]  /*36a0*/  @!P3 LEA R6, P1, R10, UR13, 0x2 ;  /* 0x0000000d0a06bc11 */ /* 0x000fe2000f8210ff */
[----:B------:R-:W-:Y:S01]  /*36b0*/  IMAD.MOV.U32 R13, RZ, RZ, 0x7f800000 ;  /* 0x7f800000ff0d7424 */ /* 0x000fe200078e00ff */
[----:B------:R-:W-:Y:S01]  /*36c0*/  SHF.L.U64.HI R3, R12, 0x2, R8 ;  /* 0x000000020c037819 */ /* 0x000fe20000010208 */
[----:B------:R-:W-:Y:S01]  /*36d0*/  IMAD.MOV.U32 R11, RZ, RZ, 0x7f800000 ;  /* 0x7f800000ff0b7424 */ /* 0x000fe200078e00ff */
[----:B------:R-:W-:Y:S01]  /*36e0*/  @!P3 LEA.HI.X R7, R10, UR12, R0, 0x2, P1 ;  /* 0x0000000c0a07bc11 */ /* 0x000fe200088f1400 */
[----:B------:R-:W-:Y:S01]  /*36f0*/  USHF.R.S32.HI UR6, URZ, 0x1f, UR58 ;  /* 0x0000001f3f067899 */ /* 0x000fe2000801143a */
[----:B------:R-:W-:-:S02]  /*3700*/  IADD3.X R5, R3, UR12, RZ, P2, !PT ;  /* 0x0000000c03057c10 */ /* 0x000fc400097fe4ff */
[----:B------:R-:W-:Y:S01]  /*3710*/  @UP1 ULDC.64 UR24, c[0x0][0x3d0] ;  /* 0x0000f40000181ab9 */ /* 0x000fe20000000a00 */
[----:B------:R-:W2:Y:S01]  /*3720*/  @!P3 LDG.E R9, desc[UR8][R6.64] ;  /* 0x000000080609b981 */ /* 0x000ea2000c1e1900 */
[----:B------:R-:W-:Y:S01]  /*3730*/  @UP1 UIMAD UR5, UR59, UR24, URZ ;  /* 0x000000183b0512a4 */ /* 0x000fe2000f8e023f */
[----:B------:R-:W-:Y:S01]  /*3740*/  PLOP3.LUT P1, PT, PT, PT, UP1, 0x80, 0x0 ;  /* 0x000000000000781c */ /* 0x000fe20003f2f018 */
[----:B------:R-:W-:Y:S01]  /*3750*/  @UP1 UMOV UR20, UR58 ;  /* 0x0000003a00141c82 */ /* 0x000fe20008000000 */
[----:B------:R-:W3:Y:S01]  /*3760*/  @!P6 LDG.E R14, desc[UR8][R4.64] ;  /* 0x00000008040ee981 */ /* 0x000ee2000c1e1900 */
[----:B------:R-:W-:-:S04]  /*3770*/  DEPBAR.LE SB0, 0x1 ;  /* 0x000080400000791a */ /* 0x000fc80000000000 */
[----:B------:R-:W4:Y:S01]  /*3780*/  @!P5 LDG.E R13, desc[UR8][R4.64+0x20] ;  /* 0x00002008040dd981 */ /* 0x000f22000c1e1900 */
[----:B------:R-:W-:Y:S01]  /*3790*/  @UP1 UMOV UR21, UR6 ;  /* 0x0000000600151c82 */ /* 0x000fe20008000000 */
[----:B------:R-:W-:Y:S02]  /*37a0*/  @UP1 UIMAD UR5, UR47, UR25, UR5 ;  /* 0x000000192f0512a4 */ /* 0x000fe4000f8e0205 */
[----:B------:R1:W5:Y:S01]  /*37b0*/  @!P4 LDG.E R11, desc[UR8][R4.64+0x100] ;  /* 0x00010008040bc981 */ /* 0x000362000c1e1900 */
[----:B------:R-:W-:Y:S01]  /*37c0*/  @UP1 UIMAD.WIDE.U32 UR20, UR47, UR24, UR20 ;  /* 0x000000182f1412a5 */ /* 0x000fe2000f8e0014 */
[----:B------:R-:W-:Y:S03]  /*37d0*/  BAR.SYNC.DEFER_BLOCKING 0x0 ;  /* 0x0000000000007b1d */ /* 0x000fe60000010000 */
[----:B------:R-:W-:Y:S02]  /*37e0*/  @UP1 ULEA UR22, UP0, UR20, UR22, 0x2 ;  /* 0x0000001614161291 */ /* 0x000fe4000f80103f */
[----:B------:R-:W-:-:S04]  /*37f0*/  @UP1 UIADD3 UR5, UR21, UR5, URZ ;  /* 0x0000000515051290 */ /* 0x000fc8000fffe03f */
[----:B------:R-:W-:Y:S01]  /*3800*/  @UP1 ULEA.HI.X UR23, UR20, UR23, UR5, 0x2, UP0 ;  /* 0x0000001714171291 */ /* 0x000fe200080f1405 */
[----:B------:R-:W-:Y:S02]  /*3810*/  IMAD.U32 R3, RZ, RZ, UR36 ;  /* 0x00000024ff037e24 */ /* 0x000fe4000f8e00ff */
[----:B------:R-:W-:Y:S01]  /*3820*/  @UP1 ULDC UR5, c[0x0][0x2e8] ;  /* 0x0000ba0000051ab9 */ /* 0x000fe20000000800 */
[----:B-1----:R-:W-:Y:S02]  /*3830*/  IMAD.U32 R4, RZ, RZ, UR22 ;  /* 0x00000016ff047e24 */ /* 0x002fe4000f8e00ff */
[----:B------:R-:W-:Y:S01]  /*3840*/  IMAD.U32 R5, RZ, RZ, UR23 ;  /* 0x00000017ff057e24 */ /* 0x000fe2000f8e00ff */
[----:B------:R-:W1:Y:S04]  /*3850*/  LDSM.16.M88.4 R116, [R149+0x8000] ;  /* 0x008000009574783b */ /* 0x000e680000000200 */
[----:B------:R1:W2:Y:S01]  /*3860*/  @P1 LDG.E R4, desc[UR8][R4.64] ;  /* 0x0000000804041981 */ /* 0x0002a2000c1e1900 */
[----:B------:R-:W-:-:S03]  /*3870*/  IMAD.U32 R180, RZ, RZ, UR37 ;  /* 0x00000025ffb47e24 */ /* 0x000fc6000f8e00ff */
[----:B------:R-:W2:Y:S04]  /*3880*/  LDSM.16.M88.4 R120, [R149+0x8400] ;  /* 0x008400009578783b */ /* 0x000ea80000000200 */
[----:B------:R-:W2:Y:S04]  /*3890*/  LDSM.16.M88.4 R124, [R149+0x8800] ;  /* 0x00880000957c783b */ /* 0x000ea80000000200 */
[----:B------:R-:W2:Y:S04]  /*38a0*/  LDSM.16.M88.4 R128, [R149+0x8c00] ;  /* 0x008c00009580783b */ /* 0x000ea80000000200 */
[----:B------:R-:W2:Y:S04]  /*38b0*/  LDSM.16.M88.4 R132, [R150+0x8000] ;  /* 0x008000009684783b */ /* 0x000ea80000000200 */
[----:B------:R-:W2:Y:S04]  /*38c0*/  LDSM.16.M88.4 R136, [R150+0x8400] ;  /* 0x008400009688783b */ /* 0x000ea80000000200 */
[----:B------:R-:W2:Y:S01]  /*38d0*/  LDSM.16.M88.4 R140, [R150+0x8800] ;  /* 0x00880000968c783b */ /* 0x000ea20000000200 */
[----:B-1----:R-:W-:-:S03]  /*38e0*/  VIADD R5, R12, 0x1 ;  /* 0x000000010c057836 */ /* 0x002fc60000000000 */
[----:B------:R-:W1:Y:S02]  /*38f0*/  LDSM.16.M88.4 R144, [R150+0x8c00] ;  /* 0x008c00009690783b */ /* 0x000e640000000200 */
[----:B------:R-:W-:-:S05]  /*3900*/  IADD3 R3, R5, UR10, -R3 ;  /* 0x0000000a05037c10 */ /* 0x000fca000fffe803 */
[----:B------:R1:W-:Y:S04]  /*3910*/  STL [R1+0x34], R3 ;  /* 0x0000340301007387 */ /* 0x0003e80000100800 */
[----:B-1----:R-:W5:Y:S01]  /*3920*/  LDL R3, [R1+0x54] ;  /* 0x0000540001037983 */ /* 0x002f620000100800 */
[----:B------:R-:W2:Y:S01]  /*3930*/  @P1 MUFU.RCP R0, UR5 ;  /* 0x0000000500001d08 */ /* 0x000ea20008001000 */
[----:B------:R-:W-:Y:S02]  /*3940*/  VIADD R6, R156, 0x1000 ;  /* 0x000010009c067836 */ /* 0x000fe40000000000 */
[C---:B------:R-:W-:Y:S01]  /*3950*/  VIADD R148, R161.reuse, 0x1000 ;  /* 0x00001000a1947836 */ /* 0x040fe20000000000 */
[----:B------:R-:W-:Y:S01]  /*3960*/  UIADD3 UR34, UR36, 0x80, UR34 ;  /* 0x0000008024227890 */ /* 0x000fe2000fffe022 */
[----:B------:R-:W-:Y:S01]  /*3970*/  IMAD.SHL.U32 R154, R161, 0x2, RZ ;  /* 0x00000002a19a7824 */ /* 0x000fe200078e00ff */
[----:B------:R-:W-:-:S02]  /*3980*/  CS2R R94, SRZ ;  /* 0x00000000005e7805 */ /* 0x000fc4000001ff00 */
[----:B------:R-:W-:Y:S02]  /*3990*/  CS2R R92, SRZ ;  /* 0x00000000005c7805 */ /* 0x000fe4000001ff00 */
        /* <DEDUP_REMOVED lines=15> */
[----:B------:R-:W-:Y:S01]  /*3a90*/  LEA R148, R148, UR4, 0x1 ;  /* 0x0000000494947c11 */ /* 0x000fe2000f8e08ff */
[----:B------:R-:W-:Y:S01]  /*3aa0*/  UMOV UR5, URZ ;  /* 0x0000003f00057c82 */ /* 0x000fe20008000000 */
[----:B------:R-:W-:-:S02]  /*3ab0*/  UIADD3 UR18, -UR26, URZ, URZ ;  /* 0x0000003f1a127290 */ /* 0x000fc4000fffe13f */
[----:B------:R-:W-:Y:S02]  /*3ac0*/  USHF.L.U32 UR33, UR19, 0x3, URZ ;  /* 0x0000000313217899 */ /* 0x000fe4000800063f */
[----:B------:R-:W-:Y:S02]  /*3ad0*/  USHF.L.U32 UR32, UR19, 0x4, URZ ;  /* 0x0000000413207899 */ /* 0x000fe4000800063f */
[----:B------:R-:W-:Y:S02]  /*3ae0*/  UIMAD UR31, UR19, 0x18, URZ ;  /* 0x00000018131f78a4 */ /* 0x000fe4000f8e023f */
[----:B------:R-:W-:Y:S02]  /*3af0*/  USHF.L.U32 UR30, UR19, 0x5, URZ ;  /* 0x00000005131e7899 */ /* 0x000fe4000800063f */
[----:B------:R-:W-:Y:S02]  /*3b00*/  UIMAD UR29, UR19, 0x28, URZ ;  /* 0x00000028131d78a4 */ /* 0x000fe4000f8e023f */
[----:B------:R-:W-:-:S02]  /*3b10*/  UIMAD UR28, UR19, 0x30, URZ ;  /* 0x00000030131c78a4 */ /* 0x000fc4000f8e023f */
[----:B------:R-:W-:Y:S02]  /*3b20*/  UIMAD UR27, UR19, 0x38, URZ ;  /* 0x00000038131b78a4 */ /* 0x000fe4000f8e023f */
[----:B------:R-:W-:Y:S02]  /*3b30*/  USHF.L.U32 UR26, UR19, 0x6, URZ ;  /* 0x00000006131a7899 */ /* 0x000fe4000800063f */
[----:B------:R-:W-:Y:S02]  /*3b40*/  UIMAD UR25, UR19, 0x48, URZ ;  /* 0x00000048131978a4 */ /* 0x000fe4000f8e023f */
[----:B------:R-:W-:Y:S02]  /*3b50*/  UIMAD UR24, UR19, 0x50, URZ ;  /* 0x00000050131878a4 */ /* 0x000fe4000f8e023f */
[----:B------:R-:W-:Y:S02]  /*3b60*/  UIMAD UR23, UR19, 0x58, URZ ;  /* 0x00000058131778a4 */ /* 0x000fe4000f8e023f */
[----:B------:R-:W-:-:S02]  /*3b70*/  UIMAD UR22, UR19, 0x60, URZ ;  /* 0x00000060131678a4 */ /* 0x000fc4000f8e023f */
[----:B------:R-:W-:Y:S02]  /*3b80*/  UIMAD UR21, UR19, 0x68, URZ ;  /* 0x00000068131578a4 */ /* 0x000fe4000f8e023f */
[----:B------:R-:W-:Y:S02]  /*3b90*/  UIMAD UR20, UR19, 0x70, URZ ;  /* 0x00000070131478a4 */ /* 0x000fe4000f8e023f */
[----:B------:R-:W-:Y:S02]  /*3ba0*/  UIMAD UR19, UR19, 0x78, URZ ;  /* 0x00000078131378a4 */ /* 0x000fe4000f8e023f */
[----:B------:R-:W-:Y:S01]  /*3bb0*/  UIADD3 UR34, UR34, -UR10, URZ ;  /* 0x8000000a22227290 */ /* 0x000fe2000fffe03f */
[----:B------:R-:W-:Y:S01]  /*3bc0*/  ULDC UR36, c[0x0][0x2d0] ;  /* 0x0000b40000247ab9 */ /* 0x000fe20000000800 */
[----:B--2---:R-:W-:Y:S01]  /*3bd0*/  @P1 FMUL.FTZ R0, R4, R0 ;  /* 0x0000000004001220 */ /* 0x004fe20000410000 */
[----:B------:R-:W-:-:S04]  /*3be0*/  IMAD.SHL.U32 R4, R12, 0x4, RZ ;  /* 0x000000040c047824 */ /* 0x000fc800078e00ff */
[----:B------:R-:W-:Y:S01]  /*3bf0*/  @P1 R2UR UR6, R0 ;  /* 0x00000000000612ca */ /* 0x000fe200000e0000 */
[----:B------:R-:W-:Y:S01]  /*3c00*/  VIADD R0, R12, 0xffffff80 ;  /* 0xffffff800c007836 */ /* 0x000fe20000000000 */
[----:B------:R1:W-:Y:S04]  /*3c10*/  STL [R1+0x30], R4 ;  /* 0x0000300401007387 */ /* 0x0003e80000100800 */
[----:B---3--:R-:W-:Y:S04]  /*3c20*/  STL [R1+0x20], R14 ;  /* 0x0000200e01007387 */ /* 0x008fe80000100800 */
[----:B----4-:R-:W-:Y:S04]  /*3c30*/  STL [R1+0x24], R13 ;  /* 0x0000240d01007387 */ /* 0x010fe80000100800 */
[----:B-----5:R-:W-:Y:S04]  /*3c40*/  STL [R1+0x18], R11 ;  /* 0x0000180b01007387 */ /* 0x020fe80000100800 */
[----:B------:R-:W-:Y:S01]  /*3c50*/  STL [R1+0x1c], R9 ;  /* 0x00001c0901007387 */ /* 0x000fe20000100800 */
[----:B-1----:R-:W-:-:S02]  /*3c60*/  IMAD.SHL.U32 R4, R0, 0x4, RZ ;  /* 0x0000000400047824 */ /* 0x002fc400078e00ff */
[----:B------:R-:W-:Y:S01]  /*3c70*/  IMAD R180, R180, 0x80, R3 ;  /* 0x00000080b4b47824 */ /* 0x000fe200078e0203 */
[----:B------:R-:W-:-:S03]  /*3c80*/  SHF.L.U64.HI R3, R12, 0x2, R8 ;  /* 0x000000020c037819 */ /* 0x000fc60000010208 */
[C---:B------:R-:W-:Y:S02]  /*3c90*/  VIADD R0, R180.reuse, 0x9 ;  /* 0x00000009b4007836 */ /* 0x040fe40000000000 */
[----:B------:R1:W-:Y:S03]  /*3ca0*/  STL [R1+0x2c], R3 ;  /* 0x00002c0301007387 */ /* 0x0003e60000100800 */
[----:B------:R-:W-:Y:S01]  /*3cb0*/  I2FP.F32.S32 R0, R0 ;  /* 0x0000000000007245 */ /* 0x000fe20000201400 */
[----:B------:R2:W-:Y:S04]  /*3cc0*/  STL [R1+0x28], R4 ;  /* 0x0000280401007387 */ /* 0x0005e80000100800 */
[----:B------:R3:W-:Y:S01]  /*3cd0*/  STL [R1+0x8], R0 ;  /* 0x0000080001007387 */ /* 0x0007e20000100800 */
[----:B-1----:R-:W-:-:S02]  /*3ce0*/  VIADD R3, R180, 0x8 ;  /* 0x00000008b4037836 */ /* 0x002fc40000000000 */
[----:B--2---:R-:W-:-:S03]  /*3cf0*/  VIADD R4, R180, 0x1 ;  /* 0x00000001b4047836 */ /* 0x004fc60000000000 */
[----:B------:R-:W-:Y:S02]  /*3d00*/  I2FP.F32.S32 R3, R3 ;  /* 0x0000000300037245 */ /* 0x000fe40000201400 */
[----:B---3--:R-:W-:-:S03]  /*3d10*/  I2FP.F32.S32 R0, R4 ;  /* 0x0000000400007245 */ /* 0x008fc60000201400 */
[----:B------:R1:W-:Y:S04]  /*3d20*/  STL [R1+0x4], R3 ;  /* 0x0000040301007387 */ /* 0x0003e80000100800 */
[----:B------:R2:W-:Y:S04]  /*3d30*/  STL [R1], R0 ;  /* 0x0000000001007387 */ /* 0x0005e80000100800 */
[----:B------:R2:W-:Y:S01]  /*3d40*/  STL [R1+0xc], R165 ;  /* 0x00000ca501007387 */ /* 0x0005e20000100800 */
[C---:B------:R-:W-:Y:S02]  /*3d50*/  VIADD R233, R180.reuse, 0x10 ;  /* 0x00000010b4e97836 */ /* 0x040fe40000000000 */
[----:B------:R-:W-:-:S02]  /*3d60*/  VIADD R232, R180, 0x11 ;  /* 0x00000011b4e87836 */ /* 0x000fc40000000000 */
[C---:B------:R-:W-:Y:S02]  /*3d70*/  VIADD R239, R180.reuse, 0x39 ;  /* 0x00000039b4ef7836 */ /* 0x040fe40000000000 */
[C---:B------:R-:W-:Y:S02]  /*3d80*/  VIADD R238, R180.reuse, 0x38 ;  /* 0x00000038b4ee7836 */ /* 0x040fe40000000000 */
[C---:B------:R-:W-:Y:S02]  /*3d90*/  VIADD R235, R180.reuse, 0x31 ;  /* 0x00000031b4eb7836 */ /* 0x040fe40000000000 */
[C---:B------:R-:W-:Y:S02]  /*3da0*/  VIADD R234, R180.reuse, 0x30 ;  /* 0x00000030b4ea7836 */ /* 0x040fe40000000000 */
[C---:B------:R-:W-:Y:S02]  /*3db0*/  VIADD R231, R180.reuse, 0x29 ;  /* 0x00000029b4e77836 */ /* 0x040fe40000000000 */
[----:B------:R-:W-:-:S02]  /*3dc0*/  VIADD R230, R180, 0x28 ;  /* 0x00000028b4e67836 */ /* 0x000fc40000000000 */
[----:B------:R-:W-:Y:S01]  /*3dd0*/  VIADD R229, R180, 0x21 ;  /* 0x00000021b4e57836 */ /* 0x000fe20000000000 */
[----:B-1----:R-:W-:Y:S01]  /*3de0*/  SEL R3, R6, R156, !P0 ;  /* 0x0000009c06037207 */ /* 0x002fe20004000000 */
[C---:B------:R-:W-:Y:S02]  /*3df0*/  VIADD R228, R180.reuse, 0x20 ;  /* 0x00000020b4e47836 */ /* 0x040fe40000000000 */
[C---:B------:R-:W-:Y:S02]  /*3e00*/  VIADD R227, R180.reuse, 0x19 ;  /* 0x00000019b4e37836 */ /* 0x040fe40000000000 */
[----:B------:R-:W-:Y:S01]  /*3e10*/  VIADD R226, R180, 0x18 ;  /* 0x00000018b4e27836 */ /* 0x000fe20000000000 */
[----:B------:R-:W-:Y:S02]  /*3e20*/  I2FP.F32.S32 R252, R180 ;  /* 0x000000b400fc7245 */ /* 0x000fe40000201400 */
[----:B------:R-:W-:Y:S02]  /*3e30*/  I2FP.F32.S32 R251, R233 ;  /* 0x000000e900fb7245 */ /* 0x000fe40000201400 */
[----:B------:R-:W-:-:S02]  /*3e40*/  I2FP.F32.S32 R250, R232 ;  /* 0x000000e800fa7245 */ /* 0x000fc40000201400 */
[----:B------:R-:W-:Y:S02]  /*3e50*/  I2FP.F32.S32 R249, R239 ;  /* 0x000000ef00f97245 */ /* 0x000fe40000201400 */
[----:B------:R-:W-:Y:S02]  /*3e60*/  I2FP.F32.S32 R248, R238 ;  /* 0x000000ee00f87245 */ /* 0x000fe40000201400 */
[----:B------:R-:W-:Y:S02]  /*3e70*/  I2FP.F32.S32 R247, R235 ;  /* 0x000000eb00f77245 */ /* 0x000fe40000201400 */
[----:B------:R-:W-:Y:S02]  /*3e80*/  I2FP.F32.S32 R246, R234 ;  /* 0x000000ea00f67245 */ /* 0x000fe40000201400 */
[----:B------:R-:W-:Y:S02]  /*3e90*/  I2FP.F32.S32 R245, R231 ;  /* 0x000000e700f57245 */ /* 0x000fe40000201400 */
[----:B------:R-:W-:-:S02]  /*3ea0*/  I2FP.F32.S32 R244, R230 ;  /* 0x000000e600f47245 */ /* 0x000fc40000201400 */
[----:B------:R-:W-:Y:S02]  /*3eb0*/  I2FP.F32.S32 R243, R229 ;  /* 0x000000e500f37245 */ /* 0x000fe40000201400 */
[----:B------:R-:W-:Y:S02]  /*3ec0*/  I2FP.F32.S32 R242, R228 ;  /* 0x000000e400f27245 */ /* 0x000fe40000201400 */
[----:B------:R-:W-:Y:S02]  /*3ed0*/  I2FP.F32.S32 R241, R227 ;  /* 0x000000e300f17245 */ /* 0x000fe40000201400 */
[----:B------:R-:W-:Y:S02]  /*3ee0*/  I2FP.F32.S32 R240, R226 ;  /* 0x000000e200f07245 */ /* 0x000fe40000201400 */
[----:B------:R-:W-:Y:S01]  /*3ef0*/  LEA R3, R3, UR4, 0x1 ;  /* 0x0000000403037c11 */ /* 0x000fe2000f8e08ff */
[----:B------:R-:W-:Y:S01]  /*3f00*/  @UP1 UMOV UR5, UR6 ;  /* 0x0000000600051c82 */ /* 0x000fe20008000000 */
[----:B--2---:R-:W-:-:S05]  /*3f10*/  ULDC UR6, c[0x0][0x2ec] ;  /* 0x0000bb0000067ab9 */ /* 0x004fca0000000800 */
.L_x_120:
[----:B------:R-:W2:Y:S01]  /*3f20*/  LDL R0, [R1+0x34] ;  /* 0x0000340001007983 */ /* 0x000ea20000100800 */
[----:B------:R-:W-:Y:S01]  /*3f30*/  IMAD.IADD R112, R155, 0x1, R148 ;  /* 0x000000019b707824 */ /* 0x000fe200078e0294 */
[----:B------:R-:W-:Y:S01]  /*3f40*/  USHF.L.U32 UR11, UR7, 0x7, URZ ;  /* 0x00000007070b7899 */ /* 0x000fe2000800063f */
[----:B------:R-:W-:Y:S01]  /*3f50*/  IMAD.MOV.U32 R168, RZ, RZ, 0x8 ;  /* 0x00000008ffa87424 */ /* 0x000fe200078e00ff */
[----:B------:R-:W3:Y:S01]  /*3f60*/  LDL R164, [R1+0x20] ;  /* 0x0000200001a47983 */ /* 0x000ee20000100800 */
[----:B------:R-:W-:Y:S02]  /*3f70*/  USHF.L.U32 UR16, UR37, 0x7, URZ ;  /* 0x0000000725107899 */ /* 0x000fe4000800063f */
[----:B------:R-:W-:Y:S01]  /*3f80*/  UISETP.GE.AND UP0, UPT, UR11, UR34, UPT ;  /* 0x000000220b00728c */ /* 0x000fe2000bf06270 */
[----:B------:R-:W4:Y:S01]  /*3f90*/  LDL R169, [R1+0x24] ;  /* 0x0000240001a97983 */ /* 0x000f220000100800 */
[----:B------:R-:W-:Y:S02]  /*3fa0*/  UIADD3 UR16, UR16, 0x80, URZ ;  /* 0x0000008010107890 */ /* 0x000fe4000fffe03f */
[----:B------:R-:W-:Y:S01]  /*3fb0*/  UISETP.GT.AND UP3, UPT, UR7, UR17, UPT ;  /* 0x000000110700728c */ /* 0x000fe2000bf64270 */
[----:B------:R-:W4:Y:S01]  /*3fc0*/  LDL R167, [R1+0x18] ;  /* 0x0000180001a77983 */ /* 0x000f220000100800 */
[----:B------:R-:W-:Y:S03]  /*3fd0*/  UISETP.LT.AND UP0, UPT, UR16, UR10, UP0 ;  /* 0x0000000a1000728c */ /* 0x000fe60008701270 */
[----:B------:R-:W4:Y:S03]  /*3fe0*/  LDL R166, [R1] ;  /* 0x0000000001a67983 */ /* 0x000f260000100800 */
[----:B------:R-:W-:Y:S01]  /*3ff0*/  PLOP3.LUT P0, PT, PT, PT, UP0, 0x80, 0x0 ;  /* 0x000000000000781c */ /* 0x000fe20003f0f008 */
[----:B------:R-:W-:Y:S04]  /*4000*/  STL [R1+0x7c], R75 ;  /* 0x00007c4b01007387 */ /* 0x000fe80000100800 */
[----:B------:R-:W-:Y:S04]  /*4010*/  STL [R1+0x78], R74 ;  /* 0x0000784a01007387 */ /* 0x000fe80000100800 */
[----:B------:R-:W-:Y:S04]  /*4020*/  STL [R1+0x74], R73 ;  /* 0x0000744901007387 */ /* 0x000fe80000100800 */
[----:B------:R-:W-:Y:S04]  /*4030*/  STL [R1+0x70], R72 ;  /* 0x0000704801007387 */ /* 0x000fe80000100800 */
[----:B------:R-:W-:Y:S04]  /*4040*/  STL [R1+0x6c], R71 ;  /* 0x00006c4701007387 */ /* 0x000fe80000100800 */
[----:B------:R-:W-:Y:S04]  /*4050*/  STL [R1+0x68], R70 ;  /* 0x0000684601007387 */ /* 0x000fe80000100800 */
[----:B------:R1:W-:Y:S04]  /*4060*/  STL [R1+0x64], R69 ;  /* 0x0000644501007387 */ /* 0x0003e80000100800 */
[----:B------:R1:W-:Y:S04]  /*4070*/  STL [R1+0x60], R68 ;  /* 0x0000604401007387 */ /* 0x0003e80000100800 */
[----:B------:R1:W-:Y:S04]  /*4080*/  STL [R1+0x5c], R3 ;  /* 0x00005c0301007387 */ /* 0x0003e80000100800 */
[----:B------:R1:W-:Y:S04]  /*4090*/  STL [R1+0x58], R2 ;  /* 0x0000580201007387 */ /* 0x0003e80000100800 */
[----:B------:R-:W0:Y:S01]  /*40a0*/  LDGDEPBAR ;  /* 0x00000000000079af */ /* 0x000e220000000000 */
[----:B-1----:R-:W-:Y:S07]  /*40b0*/  IMAD.MOV.U32 R69, RZ, RZ, 0x48 ;  /* 0x00000048ff457424 */ /* 0x002fee00078e00ff */
[----:B------:R-:W4:Y:S04]  /*40c0*/  LDL R68, [R1+0x1c] ;  /* 0x00001c0001447983 */ /* 0x000f280000100800 */
[----:B------:R-:W4:Y:S04]  /*40d0*/  LDL R3, [R1+0x4] ;  /* 0x0000040001037983 */ /* 0x000f280000100800 */
[----:B------:R-:W4:Y:S01]  /*40e0*/  LDL R2, [R1+0x8] ;  /* 0x0000080001027983 */ /* 0x000f220000100800 */
[----:B------:R-:W-:Y:S04]  /*40f0*/  DEPBAR.LE SB0, 0x0 ;  /* 0x000080000000791a */ /* 0x000fe80000000000 */
[----:B------:R-:W-:Y:S06]  /*4100*/  BAR.SYNC.DEFER_BLOCKING 0x0 ;  /* 0x0000000000007b1d */ /* 0x000fec0000010000 */
[----:B------:R-:W-:Y:S08]  /*4110*/  LDSM.16.M88.4 R64, [R148] ;  /* 0x000000009440783b */ /* 0x000ff00000000200 */
[----:B------:R-:W1:Y:S08]  /*4120*/  LDSM.16.M88.4 R16, [R149+0x6000] ;  /* 0x006000009510783b */ /* 0x000e700000000200 */
[----:B------:R-:W1:Y:S08]  /*4130*/  LDSM.16.M88.4 R60, [R148+0x1000] ;  /* 0x00100000943c783b */ /* 0x000e700000000200 */
[----:B------:R-:W1:Y:S08]  /*4140*/  LDSM.16.M88.4 R32, [R149+0x6400] ;  /* 0x006400009520783b */ /* 0x000e700000000200 */
[----:B------:R-:W1:Y:S08]  /*4150*/  LDSM.16.M88.4 R48, [R149+0x6800] ;  /* 0x006800009530783b */ /* 0x000e700000000200 */
[----:B------:R-:W1:Y:S02]  /*4160*/  LDSM.16.M88.4 R100, [R149+0x6c00] ;  /* 0x006c00009564783b */ /* 0x000e640000000200 */
[-C--:B-1----:R-:W-:Y:S06]  /*4170*/  HMMA.16816.F32 R4, R64, R16.reuse, RZ ;  /* 0x000000104004723c */ /* 0x082fec00000018ff */
[----:B------:R-:W-:Y:S01]  /*4180*/  LDSM.16.M88.4 R104, [R112] ;  /* 0x000000007068783b */ /* 0x000fe20000000200 */
[C---:B------:R-:W-:Y:S07]  /*4190*/  HMMA.16816.F32 R8, R60.reuse, R16, RZ ;  /* 0x000000103c08723c */ /* 0x040fee00000018ff */
[----:B------:R-:W1:Y:S01]  /*41a0*/  LDSM.16.M88.4 R108, [R150+0x6000] ;  /* 0x00600000966c783b */ /* 0x000e620000000200 */
[-C--:B------:R-:W-:Y:S07]  /*41b0*/  HMMA.16816.F32 R12, R60, R18.reuse, RZ ;  /* 0x000000123c0c723c */ /* 0x080fee00000018ff */
[----:B------:R-:W1:Y:S01]  /*41c0*/  LDSM.16.M88.4 R112, [R112+0x1000] ;  /* 0x001000007070783b */ /* 0x000e620000000200 */
        /* <DEDUP_REMOVED lines=13> */
[-C--:B-1----:R-:W-:Y:S06]  /*42a0*/  HMMA.16816.F32 R4, R104, R108.reuse, R4 ;  /* 0x0000006c6804723c */ /* 0x082fec0000001804 */
[C---:B------:R-:W-:Y:S06]  /*42b0*/  HMMA.16816.F32 R8, R112.reuse, R108, R8 ;  /* 0x0000006c7008723c */ /* 0x040fec0000001808 */
[-C--:B------:R-:W-:Y:S06]  /*42c0*/  HMMA.16816.F32 R12, R112, R110.reuse, R12 ;  /* 0x0000006e700c723c */ /* 0x080fec000000180c */
[C---:B------:R-:W-:Y:S06]  /*42d0*/  HMMA.16816.F32 R16, R104.reuse, R110, R16 ;  /* 0x0000006e6810723c */ /* 0x040fec0000001810 */
[C---:B------:R-:W-:Y:S01]  /*42e0*/  FFMA.FTZ R4, R252.reuse, UR5, R4 ;  /* 0x00000005fc047c23 */ /* 0x040fe20008010004 */
[C---:B------:R-:W-:Y:S05]  /*42f0*/  FFMA.FTZ R6, R252.reuse, UR5, R6 ;  /* 0x00000005fc067c23 */ /* 0x040fea0008010006 */
[C---:B------:R-:W-:Y:S01]  /*4300*/  FFMA.FTZ R8, R252.reuse, UR5, R8 ;  /* 0x00000005fc087c23 */ /* 0x040fe20008010008 */
[----:B------:R-:W-:Y:S01]  /*4310*/  FFMA.FTZ R10, R252, UR5, R10 ;  /* 0x00000005fc0a7c23 */ /* 0x000fe2000801000a */
[----:B--2---:R-:W-:Y:S02]  /*4320*/  @!P0 VIADD R0, R0, UR11 ;  /* 0x0000000b00008c36 */ /* 0x004fe40008000000 */
[----:B---3--:R-:W-:Y:S03]  /*4330*/  FMUL.FTZ R163, R164, 1.4426950216293334961 ;  /* 0x3fb8aa3ba4a37820 */ /* 0x008fe60000410000 */
[----:B------:R-:W-:Y:S02]  /*4340*/  @!P0 VIMNMX R162, R0, UR10, PT ;  /* 0x0000000a00a28c48 */ /* 0x000fe4000bfe0100 */
[----:B------:R-:W-:Y:S01]  /*4350*/  FSETP.NEU.FTZ.AND P1, PT, R164, -INF , PT ;  /* 0xff800000a400780b */ /* 0x000fe20003f3d000 */
[C---:B------:R-:W-:Y:S01]  /*4360*/  @!P0 VIADD R164, R180.reuse, 0x1 ;  /* 0x00000001b4a48836 */ /* 0x040fe20000000000 */
[----:B------:R-:W-:Y:S01]  /*4370*/  @!P0 ISETP.GE.AND P2, PT, R180, R162, PT ;  /* 0x000000a2b400820c */ /* 0x000fe20003f46270 */
[----:B----4-:R-:W-:Y:S01]  /*4380*/  FMUL.FTZ R108, R169, 1.4426950216293334961 ;  /* 0x3fb8aa3ba96c7820 */ /* 0x010fe20000410000 */
[----:B------:R-:W-:Y:S01]  /*4390*/  @!P0 VIADDMNMX R102, R0, R168, UR10, PT ;  /* 0x0000000a00668e46 */ /* 0x000fe2000b8001a8 */
[----:B------:R-:W-:Y:S01]  /*43a0*/  IMAD.MOV.U32 R168, RZ, RZ, 0x40 ;  /* 0x00000040ffa87424 */ /* 0x000fe200078e00ff */
[----:B------:R-:W-:Y:S01]  /*43b0*/  @!P0 FSEL R4, R4, -INF , !P2 ;  /* 0xff80000004048808 */ /* 0x000fe20005000000 */
[----:B------:R-:W-:Y:S01]  /*43c0*/  FMUL.FTZ R103, R167, 1.4426950216293334961 ;  /* 0x3fb8aa3ba7677820 */ /* 0x000fe20000410000 */
[----:B------:R-:W-:Y:S01]  /*43d0*/  @!P0 ISETP.GE.AND P2, PT, R164, R162, PT ;  /* 0x000000a2a400820c */ /* 0x000fe20003f46270 */
[C---:B------:R-:W-:Y:S01]  /*43e0*/  FFMA.FTZ R5, R166.reuse, UR5, R5 ;  /* 0x00000005a6057c23 */ /* 0x040fe20008010005 */
[----:B------:R-:W-:Y:S01]  /*43f0*/  FFMA.FTZ R7, R166, UR5, R7 ;  /* 0x00000005a6077c23 */ /* 0x000fe20008010007 */
[----:B------:R-:W-:Y:S01]  /*4400*/  @!P0 VIADDMNMX R101, R0, R168, UR10, PT ;  /* 0x0000000a00658e46 */ /* 0x000fe2000b8001a8 */
[C---:B------:R-:W-:Y:S01]  /*4410*/  FFMA.FTZ R9, R166.reuse, UR5, R9 ;  /* 0x00000005a6097c23 */ /* 0x040fe20008010009 */
[----:B------:R-:W-:Y:S01]  /*4420*/  FSEL R163, R163, RZ, P1 ;  /* 0x000000ffa3a37208 */ /* 0x000fe20000800000 */
[----:B------:R-:W-:Y:S01]  /*4430*/  FFMA.FTZ R11, R166, UR5, R11 ;  /* 0x00000005a60b7c23 */ /* 0x000fe2000801000b */
[----:B------:R-:W-:Y:S02]  /*4440*/  @!P0 FSEL R5, R5, -INF , !P2 ;  /* 0xff80000005058808 */ /* 0x000fe40005000000 */
[-C--:B------:R-:W-:Y:S01]  /*4450*/  @!P0 ISETP.GE.AND P2, PT, R180, R102.reuse, PT ;  /* 0x00000066b400820c */ /* 0x080fe20003f46270 */
[--C-:B------:R-:W-:Y:S01]  /*4460*/  FFMA.FTZ R4, R4, UR6, -R163.reuse ;  /* 0x0000000604047c23 */ /* 0x100fe200080108a3 */
[----:B------:R-:W-:Y:S01]  /*4470*/  FSETP.NEU.FTZ.AND P1, PT, R169, -INF , PT ;  /* 0xff800000a900780b */ /* 0x000fe20003f3d000 */
[----:B------:R-:W-:Y:S01]  /*4480*/  FFMA.FTZ R5, R5, UR6, -R163 ;  /* 0x0000000605057c23 */ /* 0x000fe200080108a3 */
[----:B------:R-:W-:Y:S01]  /*4490*/  @!P0 FSEL R6, R6, -INF , !P2 ;  /* 0xff80000006068808 */ /* 0x000fe20005000000 */
[----:B------:R-:W-:Y:S01]  /*44a0*/  MUFU.EX2 R75, R4 ;  /* 0x00000004004b7308 */ /* 0x000fe20000000800 */
[----:B------:R-:W-:Y:S02]  /*44b0*/  @!P0 ISETP.GE.AND P2, PT, R164, R102, PT ;  /* 0x00000066a400820c */ /* 0x000fe40003f46270 */
[----:B------:R-:W-:Y:S02]  /*44c0*/  FSEL R108, R108, RZ, P1 ;  /* 0x000000ff6c6c7208 */ /* 0x000fe40000800000 */
[----:B------:R-:W-:Y:S02]  /*44d0*/  @!P0 FSEL R7, R7, -INF , !P2 ;  /* 0xff80000007078808 */ /* 0x000fe40005000000 */
[-C--:B------:R-:W-:Y:S03]  /*44e0*/  @!P0 ISETP.GE.AND P2, PT, R180, R101.reuse, PT ;  /* 0x00000065b400820c */ /* 0x080fe60003f46270 */
[----:B------:R-:W1:Y:S01]  /*44f0*/  MUFU.EX2 R74, R5 ;  /* 0x00000005004a7308 */ /* 0x000e620000000800 */
[----:B------:R-:W-:Y:S01]  /*4500*/  FSETP.NEU.FTZ.AND P1, PT, R167, -INF , PT ;  /* 0xff800000a700780b */ /* 0x000fe20003f3d000 */
[--C-:B------:R-:W-:Y:S01]  /*4510*/  FFMA.FTZ R6, R6, UR6, -R108.reuse ;  /* 0x0000000606067c23 */ /* 0x100fe2000801086c */
[----:B------:R-:W-:Y:S01]  /*4520*/  @!P0 FSEL R8, R8, -INF , !P2 ;  /* 0xff80000008088808 */ /* 0x000fe20005000000 */
[----:B------:R-:W-:Y:S01]  /*4530*/  FFMA.FTZ R7, R7, UR6, -R108 ;  /* 0x0000000607077c23 */ /* 0x000fe2000801086c */
[----:B------:R-:W-:Y:S02]  /*4540*/  @!P0 ISETP.GE.AND P2, PT, R164, R101, PT ;  /* 0x00000065a400820c */ /* 0x000fe40003f46270 */
[----:B------:R-:W-:Y:S03]  /*4550*/  FSEL R103, R103, RZ, P1 ;  /* 0x000000ff67677208 */ /* 0x000fe60000800000 */
[----:B------:R-:W-:Y:S01]  /*4560*/  MUFU.EX2 R200, R6 ;  /* 0x0000000600c87308 */ /* 0x000fe20000000800 */
[----:B------:R-:W-:Y:S02]  /*4570*/  @!P0 FSEL R9, R9, -INF , !P2 ;  /* 0xff80000009098808 */ /* 0x000fe40005000000 */
[----:B------:R-:W-:Y:S01]  /*4580*/  @!P0 VIADDMNMX R0, R0, R69, UR10, PT ;  /* 0x0000000a00008e46 */ /* 0x000fe2000b800145 */
[--C-:B------:R-:W-:Y:S01]  /*4590*/  FFMA.FTZ R8, R8, UR6, -R103.reuse ;  /* 0x0000000608087c23 */ /* 0x100fe20008010867 */
[-C--:B------:R-:W-:Y:S01]  /*45a0*/  @!P0 ISETP.GE.AND P4, PT, R234, R101.reuse, PT ;  /* 0x00000065ea00820c */ /* 0x080fe20003f86270 */
[----:B------:R-:W-:Y:S01]  /*45b0*/  FFMA.FTZ R9, R9, UR6, -R103 ;  /* 0x0000000609097c23 */ /* 0x000fe20008010867 */
[-C--:B------:R-:W-:Y:S03]  /*45c0*/  @!P0 ISETP.GE.AND P3, PT, R235, R101.reuse, PT ;  /* 0x00000065eb00820c */ /* 0x080fe60003f66270 */
[----:B------:R2:W-:Y:S01]  /*45d0*/  MUFU.EX2 R212, R8 ;  /* 0x0000000800d47308 */ /* 0x0005e20000000800 */
[----:B------:R-:W-:Y:S02]  /*45e0*/  @!P0 ISETP.GE.AND P2, PT, R180, R0, PT ;  /* 0x00000000b400820c */ /* 0x000fe40003f46270 */
[----:B------:R-:W-:Y:S02]  /*45f0*/  @!P0 ISETP.GE.AND P6, PT, R238, R162, PT ;  /* 0x000000a2ee00820c */ /* 0x000fe40003fc6270 */
[----:B------:R-:W-:Y:S02]  /*4600*/  @!P0 FSEL R10, R10, -INF , !P2 ;  /* 0xff8000000a0a8808 */ /* 0x000fe40005000000 */
[----:B------:R-:W-:Y:S03]  /*4610*/  @!P0 ISETP.GE.AND P2, PT, R229, R0, PT ;  /* 0x00000000e500820c */ /* 0x000fe60003f46270 */
[----:B------:R3:W-:Y:S01]  /*4620*/  MUFU.EX2 R211, R9 ;  /* 0x0000000900d37308 */ /* 0x0007e20000000800 */
[----:B------:R-:W-:Y:S09]  /*4630*/  @!P0 ISETP.GE.AND P5, PT, R239, R162, PT ;  /* 0x000000a2ef00820c */ /* 0x000ff20003fa6270 */
[----:B------:R4:W-:Y:S01]  /*4640*/  MUFU.EX2 R198, R7 ;  /* 0x0000000700c67308 */ /* 0x0009e20000000800 */
[----:B--2---:R-:W-:Y:S02]  /*4650*/  @!P0 VIADD R8, R180, 0x9 ;  /* 0x00000009b4088836 */ /* 0x004fe40000000000 */
[C---:B------:R-:W-:Y:S01]  /*4660*/  FMUL.FTZ R100, R68.reuse, 1.4426950216293334961 ;  /* 0x3fb8aa3b44647820 */ /* 0x040fe20000410000 */
[----:B------:R-:W-:Y:S01]  /*4670*/  FSETP.NEU.FTZ.AND P1, PT, R68, -INF , PT ;  /* 0xff8000004400780b */ /* 0x000fe20003f3d000 */
[C---:B------:R-:W-:Y:S03]  /*4680*/  FFMA.FTZ R12, R3.reuse, UR5, R12 ;  /* 0x00000005030c7c23 */ /* 0x040fe6000801000c */
[----:B------:R-:W-:Y:S01]  /*4690*/  FSEL R100, R100, RZ, P1 ;  /* 0x000000ff64647208 */ /* 0x000fe20000800000 */
[----:B---3--:R-:W-:Y:S01]  /*46a0*/  @!P0 VIADD R9, R180, 0x8 ;  /* 0x00000008b4098836 */ /* 0x008fe20000000000 */
[-C--:B------:R-:W-:Y:S01]  /*46b0*/  @!P0 ISETP.GE.AND P1, PT, R164, R0.reuse, PT ;  /* 0x00000000a400820c */ /* 0x080fe20003f26270 */
[C---:B------:R-:W-:Y:S01]  /*46c0*/  FFMA.FTZ R13, R2.reuse, UR5, R13 ;  /* 0x00000005020d7c23 */ /* 0x040fe2000801000d */
[----:B------:R-:W-:Y:S01]  /*46d0*/  FFMA.FTZ R14, R3, UR5, R14 ;  /* 0x00000005030e7c23 */ /* 0x000fe2000801000e */
[C---:B------:R-:W-:Y:S01]  /*46e0*/  FFMA.FTZ R15, R2.reuse, UR5, R15 ;  /* 0x00000005020f7c23 */ /* 0x040fe2000801000f */
[----:B------:R-:W-:Y:S01]  /*46f0*/  @!P0 FSEL R11, R11, -INF , !P1 ;  /* 0xff8000000b0b8808 */ /* 0x000fe20004800000 */
[----:B------:R-:W-:Y:S01]  /*4700*/  FFMA.FTZ R16, R3, UR5, R16 ;  /* 0x0000000503107c23 */ /* 0x000fe20008010010 */
[-C--:B------:R-:W-:Y:S01]  /*4710*/  @!P0 ISETP.GE.AND P1, PT, R9, R101.reuse, PT ;  /* 0x000000650900820c */ /* 0x080fe20003f26270 */
[----:B----4-:R-:W2:Y:S01]  /*4720*/  LDSM.16.M88.4 R4, [R150+0x6400] ;  /* 0x006400009604783b */ /* 0x010ea20000000200 */
[----:B------:R-:W-:Y:S01]  /*4730*/  FFMA.FTZ R17, R2, UR5, R17 ;  /* 0x0000000502117c23 */ /* 0x000fe20008010011 */
[----:B------:R-:W-:Y:S01]  /*4740*/  FFMA.FTZ R18, R3, UR5, R18 ;  /* 0x0000000503127c23 */ /* 0x000fe20008010012 */
[----:B------:R-:W-:Y:S01]  /*4750*/  @!P0 FSEL R12, R12, -INF , !P1 ;  /* 0xff8000000c0c8808 */ /* 0x000fe20004800000 */
[--C-:B------:R-:W-:Y:S01]  /*4760*/  FFMA.FTZ R10, R10, UR6, -R100.reuse ;  /* 0x000000060a0a7c23 */ /* 0x100fe20008010864 */
[-C--:B------:R-:W-:Y:S01]  /*4770*/  @!P0 ISETP.GE.AND P1, PT, R8, R101.reuse, PT ;  /* 0x000000650800820c */ /* 0x080fe20003f26270 */
[--C-:B------:R-:W-:Y:S01]  /*4780*/  FFMA.FTZ R11, R11, UR6, -R100.reuse ;  /* 0x000000060b0b7c23 */ /* 0x100fe20008010864 */
[----:B------:R-:W-:Y:S01]  /*4790*/  FFMA.FTZ R19, R2, UR5, R19 ;  /* 0x0000000502137c23 */ /* 0x000fe20008010013 */
[----:B------:R-:W-:Y:S01]  /*47a0*/  MUFU.EX2 R216, R10 ;  /* 0x0000000a00d87308 */ /* 0x000fe20000000800 */
[----:B------:R-:W-:Y:S01]  /*47b0*/  @!P0 FSEL R13, R13, -INF , !P1 ;  /* 0xff8000000d0d8808 */ /* 0x000fe20004800000 */
[--C-:B------:R-:W-:Y:S01]  /*47c0*/  FFMA.FTZ R12, R12, UR6, -R103.reuse ;  /* 0x000000060c0c7c23 */ /* 0x100fe20008010867 */
[-C--:B------:R-:W-:Y:S03]  /*47d0*/  @!P0 ISETP.GE.AND P1, PT, R9, R0.reuse, PT ;  /* 0x000000000900820c */ /* 0x080fe60003f26270 */
[----:B------:R-:W-:Y:S01]  /*47e0*/  FFMA.FTZ R13, R13, UR6, -R103 ;  /* 0x000000060d0d7c23 */ /* 0x000fe20008010867 */
[----:B------:R-:W-:Y:S03]  /*47f0*/  @!P0 FSEL R14, R14, -INF , !P1 ;  /* 0xff8000000e0e8808 */ /* 0x000fe60004800000 */
[----:B------:R3:W-:Y:S01]  /*4800*/  MUFU.EX2 R210, R12 ;  /* 0x0000000c00d27308 */ /* 0x0007e20000000800 */
        /* <DEDUP_REMOVED lines=8> */
[----:B------:R4:W-:Y:S01]  /*4890*/  MUFU.EX2 R201, R13 ;  /* 0x0000000d00c97308 */ /* 0x0009e20000000800 */
[----:B---3--:R-:W3:Y:S01]  /*48a0*/  LDL R12, [R1+0x2c] ;  /* 0x00002c00010c7983 */ /* 0x008ee20000100800 */
[----:B------:R-:W-:Y:S01]  /*48b0*/  @!P0 FSEL R17, R17, -INF , !P1 ;  /* 0xff80000011118808 */ /* 0x000fe20004800000 */
[--C-:B------:R-:W-:Y:S01]  /*48c0*/  FFMA.FTZ R16, R16, UR6, -R163.reuse ;  /* 0x0000000610107c23 */ /* 0x100fe200080108a3 */
[-C--:B------:R-:W-:Y:S03]  /*48d0*/  @!P0 ISETP.GE.AND P1, PT, R9, R102.reuse, PT ;  /* 0x000000660900820c */ /* 0x080fe60003f26270 */
[----:B------:R-:W-:Y:S03]  /*48e0*/  FFMA.FTZ R17, R17, UR6, -R163 ;  /* 0x0000000611117c23 */ /* 0x000fe600080108a3 */
[----:B------:R-:W-:Y:S01]  /*48f0*/  MUFU.EX2 R73, R16 ;  /* 0x0000001000497308 */ /* 0x000fe20000000800 */
[-C--:B--2---:R-:W-:Y:S03]  /*4900*/  HMMA.16816.F32 R20, R104, R4.reuse, R20 ;  /* 0x000000046814723c */ /* 0x084fe60000001814 */
[----:B------:R-:W-:Y:S02]  /*4910*/  @!P0 FSEL R18, R18, -INF , !P1 ;  /* 0xff80000012128808 */ /* 0x000fe40004800000 */
[----:B------:R-:W-:Y:S01]  /*4920*/  @!P0 ISETP.GE.AND P1, PT, R8, R102, PT ;  /* 0x000000660800820c */ /* 0x000fe20003f26270 */
[C---:B------:R-:W-:Y:S03]  /*4930*/  HMMA.16816.F32 R24, R112.reuse, R4, R24 ;  /* 0x000000047018723c */ /* 0x040fe60000001818 */
[----:B------:R-:W2:Y:S01]  /*4940*/  MUFU.EX2 R72, R17 ;  /* 0x0000001100487308 */ /* 0x000ea20000000800 */
[----:B----4-:R-:W4:Y:S01]  /*4950*/  LDL R13, [R1+0x30] ;  /* 0x00003000010d7983 */ /* 0x010f220000100800 */
[----:B------:R-:W-:Y:S03]  /*4960*/  @!P0 FSEL R19, R19, -INF , !P1 ;  /* 0xff80000013138808 */ /* 0x000fe60004800000 */
[----:B------:R-:W1:Y:S01]  /*4970*/  LDSM.16.M88.4 R8, [R150+0x6800] ;  /* 0x006800009608783b */ /* 0x000e620000000200 */
[-C--:B------:R-:W-:Y:S01]  /*4980*/  @!P0 ISETP.GE.AND P1, PT, R233, R162.reuse, PT ;  /* 0x000000a2e900820c */ /* 0x080fe20003f26270 */
[-C--:B------:R-:W-:Y:S03]  /*4990*/  HMMA.16816.F32 R28, R112, R6.reuse, R28 ;  /* 0x00000006701c723c */ /* 0x080fe6000000181c */
[----:B------:R-:W-:Y:S01]  /*49a0*/  MUFU.EX2 R214, R14 ;  /* 0x0000000e00d67308 */ /* 0x000fe20000000800 */
[--C-:B------:R-:W-:Y:S01]  /*49b0*/  FFMA.FTZ R18, R18, UR6, -R108.reuse ;  /* 0x0000000612127c23 */ /* 0x100fe2000801086c */
[----:B------:R-:W-:Y:S01]  /*49c0*/  FFMA.FTZ R19, R19, UR6, -R108 ;  /* 0x0000000613137c23 */ /* 0x000fe2000801086c */
[C---:B------:R-:W-:Y:S01]  /*49d0*/  HMMA.16816.F32 R32, R104.reuse, R6, R32 ;  /* 0x000000066820723c */ /* 0x040fe20000001820 */
[----:B------:R-:W2:Y:S06]  /*49e0*/  LDSM.16.M88.4 R4, [R150+0x6c00] ;  /* 0x006c00009604783b */ /* 0x000eac0000000200 */
[----:B------:R-:W-:Y:S01]  /*49f0*/  MUFU.EX2 R192, R18 ;  /* 0x0000001200c07308 */ /* 0x000fe20000000800 */
[C---:B------:R-:W-:Y:S03]  /*4a00*/  FFMA.FTZ R20, R251.reuse, UR5, R20 ;  /* 0x00000005fb147c23 */ /* 0x040fe60008010014 */
[C---:B------:R-:W-:Y:S01]  /*4a10*/  FFMA.FTZ R21, R250.reuse, UR5, R21 ;  /* 0x00000005fa157c23 */ /* 0x040fe20008010015 */
[C---:B------:R-:W-:Y:S01]  /*4a20*/  FFMA.FTZ R22, R251.reuse, UR5, R22 ;  /* 0x00000005fb167c23 */ /* 0x040fe20008010016 */
[----:B------:R-:W-:Y:S04]  /*4a30*/  FFMA.FTZ R23, R250, UR5, R23 ;  /* 0x00000005fa177c23 */ /* 0x000fe80008010017 */
[----:B------:R-:W-:Y:S01]  /*4a40*/  MUFU.EX2 R188, R19 ;  /* 0x0000001300bc7308 */ /* 0x000fe20000000800 */
[----:B------:R-:W-:Y:S01]  /*4a50*/  @!P0 FSEL R20, R20, -INF , !P1 ;  /* 0xff80000014148808 */ /* 0x000fe20004800000 */
[C---:B------:R-:W-:Y:S01]  /*4a60*/  FFMA.FTZ R24, R251.reuse, UR5, R24 ;  /* 0x00000005fb187c23 */ /* 0x040fe20008010018 */
[----:B------:R-:W-:Y:S01]  /*4a70*/  @!P0 ISETP.GE.AND P1, PT, R232, R162, PT ;  /* 0x000000a2e800820c */ /* 0x000fe20003f26270 */
[C---:B------:R-:W-:Y:S01]  /*4a80*/  FFMA.FTZ R25, R250.reuse, UR5, R25 ;  /* 0x00000005fa197c23 */ /* 0x040fe20008010019 */
[----:B------:R-:W-:Y:S01]  /*4a90*/  FFMA.FTZ R26, R251, UR5, R26 ;  /* 0x00000005fb1a7c23 */ /* 0x000fe2000801001a */
[----:B------:R-:W-:Y:S01]  /*4aa0*/  FFMA.FTZ R27, R250, UR5, R27 ;  /* 0x00000005fa1b7c23 */ /* 0x000fe2000801001b */
[----:B------:R-:W-:Y:S03]  /*4ab0*/  @!P0 FSEL R21, R21, -INF , !P1 ;  /* 0xff80000015158808 */ /* 0x000fe60004800000 */
[----:B------:R-:W-:Y:S01]  /*4ac0*/  MUFU.EX2 R213, R15 ;  /* 0x0000000f00d57308 */ /* 0x000fe20000000800 */
[-C--:B------:R-:W-:Y:S01]  /*4ad0*/  @!P0 ISETP.GE.AND P1, PT, R233, R102.reuse, PT ;  /* 0x00000066e900820c */ /* 0x080fe20003f26270 */
[C---:B------:R-:W-:Y:S01]  /*4ae0*/  FFMA.FTZ R28, R240.reuse, UR5, R28 ;  /* 0x00000005f01c7c23 */ /* 0x040fe2000801001c */
[C---:B------:R-:W-:Y:S01]  /*4af0*/  FFMA.FTZ R29, R241.reuse, UR5, R29 ;  /* 0x00000005f11d7c23 */ /* 0x040fe2000801001d */
[----:B------:R-:W-:Y:S01]  /*4b00*/  FFMA.FTZ R30, R240, UR5, R30 ;  /* 0x00000005f01e7c23 */ /* 0x000fe2000801001e */
[----:B------:R-:W-:Y:S01]  /*4b10*/  @!P0 FSEL R22, R22, -INF , !P1 ;  /* 0xff80000016168808 */ /* 0x000fe20004800000 */
[C---:B------:R-:W-:Y:S01]  /*4b20*/  FFMA.FTZ R31, R241.reuse, UR5, R31 ;  /* 0x00000005f11f7c23 */ /* 0x040fe2000801001f */
[----:B------:R-:W-:Y:S01]  /*4b30*/  @!P0 ISETP.GE.AND P1, PT, R232, R102, PT ;  /* 0x00000066e800820c */ /* 0x000fe20003f26270 */
[C---:B------:R-:W-:Y:S01]  /*4b40*/  FFMA.FTZ R32, R240.reuse, UR5, R32 ;  /* 0x00000005f0207c23 */ /* 0x040fe20008010020 */
[----:B------:R-:W-:Y:S01]  /*4b50*/  FFMA.FTZ R33, R241, UR5, R33 ;  /* 0x00000005f1217c23 */ /* 0x000fe20008010021 */
[----:B------:R-:W-:Y:S01]  /*4b60*/  FFMA.FTZ R34, R240, UR5, R34 ;  /* 0x00000005f0227c23 */ /* 0x000fe20008010022 */
[----:B------:R-:W-:Y:S01]  /*4b70*/  @!P0 FSEL R23, R23, -INF , !P1 ;  /* 0xff80000017178808 */ /* 0x000fe20004800000 */
[----:B------:R-:W-:Y:S01]  /*4b80*/  FFMA.FTZ R35, R241, UR5, R35 ;  /* 0x00000005f1237c23 */ /* 0x000fe20008010023 */
[-C--:B------:R-:W-:Y:S01]  /*4b90*/  @!P0 ISETP.GE.AND P1, PT, R233, R101.reuse, PT ;  /* 0x00000065e900820c */ /* 0x080fe20003f26270 */
[-C--:B-1----:R-:W-:Y:S03]  /*4ba0*/  HMMA.16816.F32 R36, R104, R8.reuse, R36 ;  /* 0x000000086824723c */ /* 0x082fe60000001824 */
[----:B------:R-:W-:Y:S01]  /*4bb0*/  @!P0 FSEL R24, R24, -INF , !P1 ;  /* 0xff80000018188808 */ /* 0x000fe20004800000 */
[--C-:B------:R-:W-:Y:S01]  /*4bc0*/  FFMA.FTZ R20, R20, UR6, -R163.reuse ;  /* 0x0000000614147c23 */ /* 0x100fe200080108a3 */
[-C--:B------:R-:W-:Y:S01]  /*4bd0*/  @!P0 ISETP.GE.AND P1, PT, R232, R101.reuse, PT ;  /* 0x00000065e800820c */ /* 0x080fe20003f26270 */
[C---:B------:R-:W-:Y:S02]  /*4be0*/  HMMA.16816.F32 R40, R112.reuse, R8, R40 ;  /* 0x000000087028723c */ /* 0x040fe40000001828 */
[----:B------:R-:W-:Y:S03]  /*4bf0*/  MUFU.EX2 R71, R20 ;  /* 0x0000001400477308 */ /* 0x000fe60000000800 */
[----:B------:R-:W-:Y:S01]  /*4c00*/  @!P0 FSEL R25, R25, -INF , !P1 ;  /* 0xff80000019198808 */ /* 0x000fe20004800000 */
[-C--:B------:R-:W-:Y:S03]  /*4c10*/  HMMA.16816.F32 R44, R112, R10.reuse, R44 ;  /* 0x0000000a702c723c */ /* 0x080fe6000000182c */
[-C--:B------:R-:W-:Y:S02]  /*4c20*/  @!P0 ISETP.GE.AND P1, PT, R233, R0.reuse, PT ;  /* 0x00000000e900820c */ /* 0x080fe40003f26270 */
[----:B------:R-:W-:Y:S01]  /*4c30*/  FFMA.FTZ R21, R21, UR6, -R163 ;  /* 0x0000000615157c23 */ /* 0x000fe200080108a3 */
[C---:B------:R-:W-:Y:S03]  /*4c40*/  HMMA.16816.F32 R48, R104.reuse, R10, R48 ;  /* 0x0000000a6830723c */ /* 0x040fe60000001830 */
[----:B------:R-:W-:Y:S02]  /*4c50*/  MUFU.EX2 R70, R21 ;  /* 0x0000001500467308 */ /* 0x000fe40000000800 */
[----:B------:R-:W-:Y:S01]  /*4c60*/  @!P0 FSEL R26, R26, -INF , !P1 ;  /* 0xff8000001a1a8808 */ /* 0x000fe20004800000 */
[----:B------:R-:W-:Y:S01]  /*4c70*/  FFMA.FTZ R36, R242, UR5, R36 ;  /* 0x00000005f2247c23 */ /* 0x000fe20008010024 */
[-C--:B------:R-:W-:Y:S01]  /*4c80*/  @!P0 ISETP.GE.AND P1, PT, R232, R0.reuse, PT ;  /* 0x00000000e800820c */ /* 0x080fe20003f26270 */
[----:B------:R-:W-:Y:S01]  /*4c90*/  FFMA.FTZ R37, R243, UR5, R37 ;  /* 0x00000005f3257c23 */ /* 0x000fe20008010025 */
[-C--:B--2---:R-:W-:Y:S03]  /*4ca0*/  HMMA.16816.F32 R52, R104, R4.reuse, R52 ;  /* 0x000000046834723c */ /* 0x084fe60000001834 */
[----:B------:R-:W-:Y:S01]  /*4cb0*/  @!P0 FSEL R27, R27, -INF , !P1 ;  /* 0xff8000001b1b8808 */ /* 0x000fe20004800000 */
[----:B------:R-:W-:Y:S01]  /*4cc0*/  FFMA.FTZ R38, R242, UR5, R38 ;  /* 0x00000005f2267c23 */ /* 0x000fe20008010026 */
[-C--:B------:R-:W-:Y:S01]  /*4cd0*/  @!P0 ISETP.GE.AND P1, PT, R226, R101.reuse, PT ;  /* 0x00000065e200820c */ /* 0x080fe20003f26270 */
[C---:B------:R-:W-:Y:S01]  /*4ce0*/  FFMA.FTZ R39, R243.reuse, UR5, R39 ;  /* 0x00000005f3277c23 */ /* 0x040fe20008010027 */
[----:B------:R-:W-:Y:S01]  /*4cf0*/  FFMA.FTZ R40, R242, UR5, R40 ;  /* 0x00000005f2287c23 */ /* 0x000fe20008010028 */
[----:B------:R-:W-:Y:S01]  /*4d00*/  FFMA.FTZ R41, R243, UR5, R41 ;  /* 0x00000005f3297c23 */ /* 0x000fe20008010029 */
[C---:B------:R-:W-:Y:S04]  /*4d10*/  HMMA.16816.F32 R56, R112.reuse, R4, R56 ;  /* 0x000000047038723c */ /* 0x040fe80000001838 */
[----:B------:R-:W-:Y:S01]  /*4d20*/  @!P0 FSEL R28, R28, -INF , !P1 ;  /* 0xff8000001c1c8808 */ /* 0x000fe20004800000 */
[----:B------:R-:W-:Y:S01]  /*4d30*/  FFMA.FTZ R42, R242, UR5, R42 ;  /* 0x00000005f22a7c23 */ /* 0x000fe2000801002a */
[----:B------:R-:W-:Y:S01]  /*4d40*/  @!P0 ISETP.GE.AND P1, PT, R227, R101, PT ;  /* 0x00000065e300820c */ /* 0x000fe20003f26270 */
[C---:B------:R-:W-:Y:S01]  /*4d50*/  FFMA.FTZ R44, R244.reuse, UR5, R44 ;  /* 0x00000005f42c7c23 */ /* 0x040fe2000801002c */
[----:B------:R-:W-:Y:S01]  /*4d60*/  FFMA.FTZ R45, R245, UR5, R45 ;  /* 0x00000005f52d7c23 */ /* 0x000fe2000801002d */
[-C--:B------:R-:W-:Y:S03]  /*4d70*/  HMMA.16816.F32 R60, R112, R6.reuse, R60 ;  /* 0x00000006703c723c */ /* 0x080fe6000000183c */
[----:B------:R-:W-:Y:S01]  /*4d80*/  @!P0 FSEL R29, R29, -INF , !P1 ;  /* 0xff8000001d1d8808 */ /* 0x000fe20004800000 */
[----:B------:R-:W-:Y:S01]  /*4d90*/  FFMA.FTZ R46, R244, UR5, R46 ;  /* 0x00000005f42e7c23 */ /* 0x000fe2000801002e */
[-C--:B------:R-:W-:Y:S01]  /*4da0*/  @!P0 ISETP.GE.AND P1, PT, R226, R0.reuse, PT ;  /* 0x00000000e200820c */ /* 0x080fe20003f26270 */
[C---:B------:R-:W-:Y:S01]  /*4db0*/  FFMA.FTZ R47, R245.reuse, UR5, R47 ;  /* 0x00000005f52f7c23 */ /* 0x040fe2000801002f */
[----:B------:R-:W-:Y:S01]  /*4dc0*/  FFMA.FTZ R48, R244, UR5, R48 ;  /* 0x00000005f4307c23 */ /* 0x000fe20008010030 */
[----:B------:R-:W-:Y:S01]  /*4dd0*/  FFMA.FTZ R49, R245, UR5, R49 ;  /* 0x00000005f5317c23 */ /* 0x000fe20008010031 */
[----:B------:R-:W-:Y:S04]  /*4de0*/  HMMA.16816.F32 R64, R104, R6, R64 ;  /* 0x000000066840723c */ /* 0x000fe80000001840 */
[----:B------:R-:W-:Y:S01]  /*4df0*/  @!P0 FSEL R30, R30, -INF , !P1 ;  /* 0xff8000001e1e8808 */ /* 0x000fe20004800000 */
[----:B------:R-:W-:Y:S01]  /*4e00*/  FFMA.FTZ R50, R244, UR5, R50 ;  /* 0x00000005f4327c23 */ /* 0x000fe20008010032 */
[----:B------:R-:W-:Y:S01]  /*4e10*/  @!P0 ISETP.GE.AND P1, PT, R227, R0, PT ;  /* 0x00000000e300820c */ /* 0x000fe20003f26270 */
[----:B------:R-:W-:Y:S01]  /*4e20*/  FFMA.FTZ R51, R245, UR5, R51 ;  /* 0x00000005f5337c23 */ /* 0x000fe20008010033 */
[----:B------:R-:W-:Y:S03]  /*4e30*/  FFMA.FTZ R52, R246, UR5, R52 ;  /* 0x00000005f6347c23 */ /* 0x000fe60008010034 */
[----:B------:R-:W-:Y:S01]  /*4e40*/  @!P0 FSEL R31, R31, -INF , !P1 ;  /* 0xff8000001f1f8808 */ /* 0x000fe20004800000 */
[----:B------:R-:W-:Y:S01]  /*4e50*/  FFMA.FTZ R53, R247, UR5, R53 ;  /* 0x00000005f7357c23 */ /* 0x000fe20008010035 */
[-C--:B------:R-:W-:Y:S01]  /*4e60*/  @!P0 ISETP.GE.AND P1, PT, R226, R162.reuse, PT ;  /* 0x000000a2e200820c */ /* 0x080fe20003f26270 */
[----:B------:R-:W-:Y:S01]  /*4e70*/  FFMA.FTZ R54, R246, UR5, R54 ;  /* 0x00000005f6367c23 */ /* 0x000fe20008010036 */
[----:B------:R-:W-:Y:S01]  /*4e80*/  F2FP.F16.F32.PACK_AB R4, R74, R75 ;  /* 0x0000004b4a04723e */ /* 0x000fe200000000ff */
[----:B------:R-:W-:Y:S01]  /*4e90*/  FFMA.FTZ R43, R243, UR5, R43 ;  /* 0x00000005f32b7c23 */ /* 0x000fe2000801002b */
[----:B------:R-:W-:Y:S01]  /*4ea0*/  @!P0 FSEL R32, R32, -INF , !P1 ;  /* 0xff80000020208808 */ /* 0x000fe20004800000 */
[----:B------:R-:W-:Y:S01]  /*4eb0*/  FFMA.FTZ R55, R247, UR5, R55 ;  /* 0x00000005f7377c23 */ /* 0x000fe20008010037 */
[----:B------:R-:W-:Y:S01]  /*4ec0*/  @!P0 ISETP.GE.AND P1, PT, R227, R162, PT ;  /* 0x000000a2e300820c */ /* 0x000fe20003f26270 */
[----:B------:R1:W-:Y:S01]  /*4ed0*/  STS [R208+0x10000], R4 ;  /* 0x01000004d0007388 */ /* 0x0003e20000000800 */
[----:B------:R-:W-:Y:S01]  /*4ee0*/  @!P0 FSEL R43, R43, -INF , !P2 ;  /* 0xff8000002b2b8808 */ /* 0x000fe20005000000 */
[----:B------:R-:W-:Y:S01]  /*4ef0*/  FFMA.FTZ R61, R249, UR5, R61 ;  /* 0x00000005f93d7c23 */ /* 0x000fe2000801003d */
[----:B------:R-:W-:Y:S01]  /*4f00*/  @!P0 FSEL R33, R33, -INF , !P1 ;  /* 0xff80000021218808 */ /* 0x000fe20004800000 */
[----:B------:R-:W-:Y:S01]  /*4f10*/  FFMA.FTZ R60, R248, UR5, R60 ;  /* 0x00000005f83c7c23 */ /* 0x000fe2000801003c */
[-C--:B------:R-:W-:Y:S01]  /*4f20*/  @!P0 ISETP.GE.AND P1, PT, R226, R102.reuse, PT ;  /* 0x00000066e200820c */ /* 0x080fe20003f26270 */
[----:B------:R-:W-:Y:S01]  /*4f30*/  FFMA.FTZ R56, R246, UR5, R56 ;  /* 0x00000005f6387c23 */ /* 0x000fe20008010038 */
[----:B------:R-:W-:Y:S01]  /*4f40*/  FFMA.FTZ R57, R247, UR5, R57 ;  /* 0x00000005f7397c23 */ /* 0x000fe20008010039 */
[-C--:B------:R-:W-:Y:S01]  /*4f50*/  @!P0 ISETP.GE.AND P2, PT, R238, R101.reuse, PT ;  /* 0x00000065ee00820c */ /* 0x080fe20003f46270 */
[--C-:B------:R-:W-:Y:S01]  /*4f60*/  FFMA.FTZ R22, R22, UR6, -R108.reuse ;  /* 0x0000000616167c23 */ /* 0x100fe2000801086c */
[----:B------:R-:W-:Y:S01]  /*4f70*/  @!P0 FSEL R34, R34, -INF , !P1 ;  /* 0xff80000022228808 */ /* 0x000fe20004800000 */
[--C-:B------:R-:W-:Y:S01]  /*4f80*/  FFMA.FTZ R23, R23, UR6, -R108.reuse ;  /* 0x0000000617177c23 */ /* 0x100fe2000801086c */
[----:B------:R-:W-:Y:S01]  /*4f90*/  @!P0 ISETP.GE.AND P1, PT, R227, R102, PT ;  /* 0x00000066e300820c */ /* 0x000fe20003f26270 */
[----:B------:R-:W-:Y:S01]  /*4fa0*/  MUFU.EX2 R186, R22 ;  /* 0x0000001600ba7308 */ /* 0x000fe20000000800 */
[----:B------:R-:W-:Y:S01]  /*4fb0*/  @!P0 FSEL R60, R60, -INF , !P2 ;  /* 0xff8000003c3c8808 */ /* 0x000fe20005000000 */
[--C-:B------:R-:W-:Y:S01]  /*4fc0*/  FFMA.FTZ R32, R32, UR6, -R163.reuse ;  /* 0x0000000620207c23 */ /* 0x100fe200080108a3 */
[----:B------:R-:W-:Y:S01]  /*4fd0*/  @!P0 FSEL R35, R35, -INF , !P1 ;  /* 0xff80000023238808 */ /* 0x000fe20004800000 */
[----:B------:R-:W-:Y:S01]  /*4fe0*/  FFMA.FTZ R33, R33, UR6, -R163 ;  /* 0x0000000621217c23 */ /* 0x000fe200080108a3 */
[-C--:B------:R-:W-:Y:S01]  /*4ff0*/  @!P0 ISETP.GE.AND P1, PT, R228, R162.reuse, PT ;  /* 0x000000a2e400820c */ /* 0x080fe20003f26270 */
[--C-:B------:R-:W-:Y:S01]  /*5000*/  FFMA.FTZ R60, R60, UR6, -R103.reuse ;  /* 0x000000063c3c7c23 */ /* 0x100fe20008010867 */
[----:B------:R-:W-:Y:S03]  /*5010*/  @!P0 FSEL R56, R56, -INF , !P4 ;  /* 0xff80000038388808 */ /* 0x000fe60006000000 */
[----:B------:R-:W-:Y:S01]  /*5020*/  MUFU.EX2 R185, R23 ;  /* 0x0000001700b97308 */ /* 0x000fe20000000800 */
[----:B------:R-:W-:Y:S01]  /*5030*/  @!P0 FSEL R36, R36, -INF , !P1 ;  /* 0xff80000024248808 */ /* 0x000fe20004800000 */
[--C-:B------:R-:W-:Y:S01]  /*5040*/  FFMA.FTZ R34, R34, UR6, -R108.reuse ;  /* 0x0000000622227c23 */ /* 0x100fe2000801086c */
[----:B------:R-:W-:Y:S01]  /*5050*/  @!P0 ISETP.GE.AND P1, PT, R229, R162, PT ;  /* 0x000000a2e500820c */ /* 0x000fe20003f26270 */
[----:B------:R-:W-:Y:S01]  /*5060*/  FFMA.FTZ R35, R35, UR6, -R108 ;  /* 0x0000000623237c23 */ /* 0x000fe2000801086c */
[----:B------:R-:W-:Y:S01]  /*5070*/  @!P0 FSEL R57, R57, -INF , !P3 ;  /* 0xff80000039398808 */ /* 0x000fe20005800000 */
[--C-:B------:R-:W-:Y:S01]  /*5080*/  FFMA.FTZ R24, R24, UR6, -R103.reuse ;  /* 0x0000000618187c23 */ /* 0x100fe20008010867 */
[----:B------:R-:W-:Y:S03]  /*5090*/  @!P0 FSEL R37, R37, -INF , !P1 ;  /* 0xff80000025258808 */ /* 0x000fe60004800000 */
[----:B------:R-:W-:Y:S01]  /*50a0*/  MUFU.EX2 R166, R60 ;  /* 0x0000003c00a67308 */ /* 0x000fe20000000800 */
[----:B------:R-:W-:Y:S01]  /*50b0*/  @!P0 ISETP.GE.AND P1, PT, R228, R102, PT ;  /* 0x00000066e400820c */ /* 0x000fe20003f26270 */
[--C-:B------:R-:W-:Y:S01]  /*50c0*/  FFMA.FTZ R25, R25, UR6, -R103.reuse ;  /* 0x0000000619197c23 */ /* 0x100fe20008010867 */
[----:B------:R-:W-:Y:S01]  /*50d0*/  @!P0 ISETP.GE.AND P4, PT, R234, R0, PT ;  /* 0x00000000ea00820c */ /* 0x000fe20003f86270 */
[--C-:B------:R-:W-:Y:S01]  /*50e0*/  FFMA.FTZ R26, R26, UR6, -R100.reuse ;  /* 0x000000061a1a7c23 */ /* 0x100fe20008010864 */
[----:B------:R-:W-:Y:S01]  /*50f0*/  @!P0 FSEL R38, R38, -INF , !P1 ;  /* 0xff80000026268808 */ /* 0x000fe20004800000 */
[--C-:B------:R-:W-:Y:S01]  /*5100*/  FFMA.FTZ R27, R27, UR6, -R100.reuse ;  /* 0x000000061b1b7c23 */ /* 0x100fe20008010864 */
[----:B------:R-:W-:Y:S03]  /*5110*/  @!P0 ISETP.GE.AND P1, PT, R229, R102, PT ;  /* 0x00000066e500820c */ /* 0x000fe60003f26270 */
[----:B------:R-:W-:Y:S01]  /*5120*/  MUFU.EX2 R69, R32 ;  /* 0x0000002000457308 */ /* 0x000fe20000000800 */
[-C--:B------:R-:W-:Y:S01]  /*5130*/  @!P0 ISETP.GE.AND P3, PT, R235, R0.reuse, PT ;  /* 0x00000000eb00820c */ /* 0x080fe20003f66270 */
[--C-:B------:R-:W-:Y:S01]  /*5140*/  FFMA.FTZ R28, R28, UR6, -R103.reuse ;  /* 0x000000061c1c7c23 */ /* 0x100fe20008010867 */
[----:B------:R-:W-:Y:S01]  /*5150*/  @!P0 FSEL R39, R39, -INF , !P1 ;  /* 0xff80000027278808 */ /* 0x000fe20004800000 */
[----:B------:R-:W-:Y:S01]  /*5160*/  FFMA.FTZ R29, R29, UR6, -R103 ;  /* 0x000000061d1d7c23 */ /* 0x000fe20008010867 */
[-C--:B------:R-:W-:Y:S01]  /*5170*/  @!P0 ISETP.GE.AND P1, PT, R228, R101.reuse, PT ;  /* 0x00000065e400820c */ /* 0x080fe20003f26270 */
[--C-:B------:R-:W-:Y:S01]  /*5180*/  FFMA.FTZ R30, R30, UR6, -R100.reuse ;  /* 0x000000061e1e7c23 */ /* 0x100fe20008010864 */
[-C--:B------:R-:W-:Y:S03]  /*5190*/  @!P0 ISETP.GE.AND P2, PT, R238, R0.reuse, PT ;  /* 0x00000000ee00820c */ /* 0x080fe60003f46270 */
[----:B------:R-:W-:Y:S01]  /*51a0*/  MUFU.EX2 R68, R33 ;  /* 0x0000002100447308 */ /* 0x000fe20000000800 */
[----:B------:R-:W-:Y:S01]  /*51b0*/  @!P0 FSEL R40, R40, -INF , !P1 ;  /* 0xff80000028288808 */ /* 0x000fe20004800000 */
[----:B------:R-:W-:Y:S01]  /*51c0*/  FFMA.FTZ R31, R31, UR6, -R100 ;  /* 0x000000061f1f7c23 */ /* 0x000fe20008010864 */
[----:B------:R-:W-:Y:S01]  /*51d0*/  @!P0 ISETP.GE.AND P1, PT, R229, R101, PT ;  /* 0x00000065e500820c */ /* 0x000fe20003f26270 */
[--C-:B------:R-:W-:Y:S01]  /*51e0*/  FFMA.FTZ R36, R36, UR6, -R163.reuse ;  /* 0x0000000624247c23 */ /* 0x100fe200080108a3 */
[----:B-1----:R-:W-:Y:S01]  /*51f0*/  F2FP.F16.F32.PACK_AB R4, R72, R73 ;  /* 0x000000494804723e */ /* 0x002fe200000000ff */
[----:B------:R-:W-:Y:S01]  /*5200*/  FFMA.FTZ R37, R37, UR6, -R163 ;  /* 0x0000000625257c23 */ /* 0x000fe200080108a3 */
[----:B------:R-:W-:Y:S03]  /*5210*/  @!P0 FSEL R41, R41, -INF , !P1 ;  /* 0xff80000029298808 */ /* 0x000fe60004800000 */
[----:B------:R-:W-:Y:S01]  /*5220*/  MUFU.EX2 R177, R34 ;  /* 0x0000002200b17308 */ /* 0x000fe20000000800 */
[----:B------:R-:W-:Y:S01]  /*5230*/  @!P0 ISETP.GE.AND P1, PT, R228, R0, PT ;  /* 0x00000000e400820c */ /* 0x000fe20003f26270 */
[--C-:B------:R-:W-:Y:S01]  /*5240*/  FFMA.FTZ R38, R38, UR6, -R108.reuse ;  /* 0x0000000626267c23 */ /* 0x100fe2000801086c */
[----:B------:R-:W-:Y:S01]  /*5250*/  F2FP.F16.F32.PACK_AB R6, R211, R212 ;  /* 0x000000d4d306723e */ /* 0x000fe200000000ff */
[----:B------:R-:W-:Y:S01]  /*5260*/  FFMA.FTZ R39, R39, UR6, -R108 ;  /* 0x0000000627277c23 */ /* 0x000fe2000801086c */
[----:B------:R-:W-:Y:S01]  /*5270*/  @!P0 FSEL R42, R42, -INF , !P1 ;  /* 0xff8000002a2a8808 */ /* 0x000fe20004800000 */
[--C-:B------:R-:W-:Y:S01]  /*5280*/  FFMA.FTZ R40, R40, UR6, -R103.reuse ;  /* 0x0000000628287c23 */ /* 0x100fe20008010867 */
[----:B------:R-:W-:Y:S03]  /*5290*/  F2FP.F16.F32.PACK_AB R5, R215, R216 ;  /* 0x000000d8d705723e */ /* 0x000fe600000000ff */
[----:B------:R-:W-:Y:S01]  /*52a0*/  MUFU.EX2 R176, R35 ;  /* 0x0000002300b07308 */ /* 0x000fe20000000800 */
[----:B------:R-:W-:Y:S01]  /*52b0*/  FFMA.FTZ R41, R41, UR6, -R103 ;  /* 0x0000000629297c23 */ /* 0x000fe20008010867 */
[--C-:B------:R-:W-:Y:S01]  /*52c0*/  FFMA.FTZ R42, R42, UR6, -R100.reuse ;  /* 0x000000062a2a7c23 */ /* 0x100fe20008010864 */
[----:B------:R-:W-:Y:S01]  /*52d0*/  FFMA.FTZ R43, R43, UR6, -R100 ;  /* 0x000000062b2b7c23 */ /* 0x000fe20008010864 */
[C---:B------:R-:W-:Y:S01]  /*52e0*/  FFMA.FTZ R65, R249.reuse, UR5, R65 ;  /* 0x00000005f9417c23 */ /* 0x040fe20008010041 */
[C---:B------:R-:W-:Y:S01]  /*52f0*/  FFMA.FTZ R67, R249.reuse, UR5, R67 ;  /* 0x00000005f9437c23 */ /* 0x040fe20008010043 */
[----:B------:R-:W-:Y:S01]  /*5300*/  FFMA.FTZ R63, R249, UR5, R63 ;  /* 0x00000005f93f7c23 */ /* 0x000fe2000801003f */
[--C-:B------:R-:W-:Y:S03]  /*5310*/  FFMA.FTZ R56, R56, UR6, -R103.reuse ;  /* 0x0000000638387c23 */ /* 0x100fe60008010867 */
[----:B------:R-:W-:Y:S01]  /*5320*/  MUFU.EX2 R194, R24 ;  /* 0x0000001800c27308 */ /* 0x000fe20000000800 */
[----:B------:R-:W-:Y:S01]  /*5330*/  @!P0 FSEL R65, R65, -INF , !P5 ;  /* 0xff80000041418808 */ /* 0x000fe20006800000 */
[----:B------:R-:W-:Y:S01]  /*5340*/  FFMA.FTZ R57, R57, UR6, -R103 ;  /* 0x0000000639397c23 */ /* 0x000fe20008010867 */
[----:B------:R-:W-:Y:S01]  /*5350*/  FFMA.FTZ R64, R248, UR5, R64 ;  /* 0x00000005f8407c23 */ /* 0x000fe20008010040 */
[----:B------:R-:W-:Y:S01]  /*5360*/  FFMA.FTZ R58, R246, UR5, R58 ;  /* 0x00000005f63a7c23 */ /* 0x000fe2000801003a */
[----:B------:R-:W-:Y:S01]  /*5370*/  FFMA.FTZ R59, R247, UR5, R59 ;  /* 0x00000005f73b7c23 */ /* 0x000fe2000801003b */
[C---:B------:R-:W-:Y:S01]  /*5380*/  FFMA.FTZ R66, R248.reuse, UR5, R66 ;  /* 0x00000005f8427c23 */ /* 0x040fe20008010042 */
[----:B------:R-:W-:Y:S03]  /*5390*/  FFMA.FTZ R62, R248, UR5, R62 ;  /* 0x00000005f83e7c23 */ /* 0x000fe6000801003e */
[----:B------:R-:W-:Y:S01]  /*53a0*/  MUFU.EX2 R193, R25 ;  /* 0x0000001900c17308 */ /* 0x000fe20000000800 */
[----:B------:R-:W-:Y:S01]  /*53b0*/  @!P0 FSEL R64, R64, -INF , !P6 ;  /* 0xff80000040408808 */ /* 0x000fe20007000000 */
[----:B------:R-:W-:Y:S01]  /*53c0*/  IMAD.U32 R104, RZ, RZ, UR4 ;  /* 0x00000004ff687e24 */ /* 0x000fe2000f8e00ff */
[----:B------:R-:W-:Y:S02]  /*53d0*/  @!P0 FSEL R58, R58, -INF , !P4 ;  /* 0xff8000003a3a8808 */ /* 0x000fe40006000000 */
[-C--:B------:R-:W-:Y:S01]  /*53e0*/  @!P0 ISETP.GE.AND P4, PT, R238, R102.reuse, PT ;  /* 0x00000066ee00820c */ /* 0x080fe20003f86270 */
[----:B------:R-:W-:Y:S01]  /*53f0*/  FFMA.FTZ R64, R64, UR6, -R163 ;  /* 0x0000000640407c23 */ /* 0x000fe200080108a3 */
[----:B------:R-:W-:Y:S03]  /*5400*/  @!P0 FSEL R59, R59, -INF , !P3 ;  /* 0xff8000003b3b8808 */ /* 0x000fe60005800000 */
[----:B------:R-:W-:Y:S01]  /*5410*/  MUFU.EX2 R199, R26 ;  /* 0x0000001a00c77308 */ /* 0x000fe20000000800 */
[----:B------:R-:W-:Y:S01]  /*5420*/  @!P0 ISETP.GE.AND P3, PT, R239, R102, PT ;  /* 0x00000066ef00820c */ /* 0x000fe20003f66270 */
[--C-:B------:R-:W-:Y:S01]  /*5430*/  FFMA.FTZ R58, R58, UR6, -R100.reuse ;  /* 0x000000063a3a7c23 */ /* 0x100fe20008010864 */
[----:B------:R-:W-:Y:S01]  /*5440*/  @!P0 FSEL R66, R66, -INF , !P4 ;  /* 0xff80000042428808 */ /* 0x000fe20006000000 */
[----:B------:R-:W-:Y:S01]  /*5450*/  FFMA.FTZ R59, R59, UR6, -R100 ;  /* 0x000000063b3b7c23 */ /* 0x000fe20008010864 */
[----:B------:R-:W-:Y:S02]  /*5460*/  @!P0 FSEL R67, R67, -INF , !P3 ;  /* 0xff80000043438808 */ /* 0x000fe40005800000 */
[----:B------:R-:W-:Y:S03]  /*5470*/  @!P0 FSEL R62, R62, -INF , !P2 ;  /* 0xff8000003e3e8808 */ /* 0x000fe60005000000 */
[----:B------:R-:W-:Y:S01]  /*5480*/  MUFU.EX2 R217, R64 ;  /* 0x0000004000d97308 */ /* 0x000fe20000000800 */
[----:B------:R-:W-:Y:S01]  /*5490*/  FFMA.FTZ R66, R66, UR6, -R108 ;  /* 0x0000000642427c23 */ /* 0x000fe2000801086c */
[----:B------:R-:W-:Y:S01]  /*54a0*/  IADD3 R104, R154, 0x4000, R104 ;  /* 0x000040009a687810 */ /* 0x000fe20007ffe068 */
[--C-:B------:R-:W-:Y:S04]  /*54b0*/  FFMA.FTZ R62, R62, UR6, -R100.reuse ;  /* 0x000000063e3e7c23 */ /* 0x100fe80008010864 */
[----:B------:R-:W-:Y:S03]  /*54c0*/  IMAD.IADD R104, R104, 0x1, R155 ;  /* 0x0000000168687824 */ /* 0x000fe600078e029b */
[----:B------:R-:W-:Y:S10]  /*54d0*/  MUFU.EX2 R112, R66 ;  /* 0x0000004200707308 */ /* 0x000ff40000000800 */
        /* <DEDUP_REMOVED lines=8> */
[----:B------:R-:W-:Y:S01]  /*5560*/  MUFU.EX2 R175, R38 ;  /* 0x0000002600af7308 */ /* 0x000fe20000000800 */
[----:B----4-:R-:W-:Y:S09]  /*5570*/  IADD3 R8, P1, R13, UR15, RZ ;  /* 0x0000000f0d087c10 */ /* 0x010ff2000ff3e0ff */
[----:B------:R-:W-:Y:S01]  /*5580*/  MUFU.EX2 R174, R39 ;  /* 0x0000002700ae7308 */ /* 0x000fe20000000800 */
[----:B---3--:R-:W-:Y:S02]  /*5590*/  IADD3.X R9, R12, UR14, RZ, P1, !PT ;  /* 0x0000000e0c097c10 */ /* 0x008fe40008ffe4ff */
[-C--:B------:R-:W-:Y:S03]  /*55a0*/  @!P0 ISETP.GE.AND P1, PT, R230, R101.reuse, PT ;  /* 0x00000065e600820c */ /* 0x080fe60003f26270 */
[----:B------:R-:W2:Y:S01]  /*55b0*/  LDG.E R164, desc[UR8][R8.64] ;  /* 0x0000000808a47981 */ /* 0x000ea2000c1e1900 */
[----:B------:R-:W-:Y:S03]  /*55c0*/  @!P0 FSEL R44, R44, -INF , !P1 ;  /* 0xff8000002c2c8808 */ /* 0x000fe60004800000 */
[----:B------:R-:W-:Y:S01]  /*55d0*/  MUFU.EX2 R182, R40 ;  /* 0x0000002800b67308 */ /* 0x000fe20000000800 */
[-C--:B------:R-:W-:Y:S01]  /*55e0*/  @!P0 ISETP.GE.AND P1, PT, R231, R101.reuse, PT ;  /* 0x00000065e700820c */ /* 0x080fe20003f26270 */
[----:B------:R-:W3:Y:S01]  /*55f0*/  LDG.E R111, desc[UR8][R8.64+0x20] ;  /* 0x00002008086f7981 */ /* 0x000ee2000c1e1900 */
[--C-:B------:R-:W-:Y:S02]  /*5600*/  FFMA.FTZ R44, R44, UR6, -R103.reuse ;  /* 0x000000062c2c7c23 */ /* 0x100fe40008010867 */
[----:B------:R-:W-:Y:S01]  /*5610*/  @!P0 FSEL R45, R45, -INF , !P1 ;  /* 0xff8000002d2d8808 */ /* 0x000fe20004800000 */
[----:B------:R-:W5:Y:S01]  /*5620*/  LDG.E R110, desc[UR8][R8.64+0x100] ;  /* 0x00010008086e7981 */ /* 0x000f62000c1e1900 */
[-C--:B------:R-:W-:Y:S03]  /*5630*/  @!P0 ISETP.GE.AND P1, PT, R230, R0.reuse, PT ;  /* 0x00000000e600820c */ /* 0x080fe60003f26270 */
[----:B------:R-:W-:Y:S01]  /*5640*/  MUFU.EX2 R181, R41 ;  /* 0x0000002900b57308 */ /* 0x000fe20000000800 */
[----:B------:R1:W5:Y:S01]  /*5650*/  LDG.E R109, desc[UR8][R8.64+0x120] ;  /* 0x00012008086d7981 */ /* 0x000362000c1e1900 */
[----:B------:R-:W-:Y:S01]  /*5660*/  @!P0 FSEL R46, R46, -INF , !P1 ;  /* 0xff8000002e2e8808 */ /* 0x000fe20004800000 */
[----:B------:R-:W-:Y:S01]  /*5670*/  FFMA.FTZ R45, R45, UR6, -R103 ;  /* 0x000000062d2d7c23 */ /* 0x000fe20008010867 */
        /* <DEDUP_REMOVED lines=15> */
[----:B------:R-:W-:Y:S03]  /*5770*/  @!P0 ISETP.GE.AND P1, PT, R231, R102, PT ;  /* 0x00000066e700820c */ /* 0x000fe60003f26270 */
[--C-:B------:R-:W-:Y:S01]  /*5780*/  FFMA.FTZ R50, R50, UR6, -R108.reuse ;  /* 0x0000000632327c23 */ /* 0x100fe2000801086c */
[----:B------:R-:W-:Y:S02]  /*5790*/  @!P0 FSEL R51, R51, -INF , !P1 ;  /* 0xff80000033338808 */ /* 0x000fe40004800000 */
[----:B------:R-:W-:Y:S01]  /*57a0*/  MUFU.EX2 R236, R49 ;  /* 0x0000003100ec7308 */ /* 0x000fe20000000800 */
[-C--:B------:R-:W-:Y:S02]  /*57b0*/  @!P0 ISETP.GE.AND P1, PT, R234, R162.reuse, PT ;  /* 0x000000a2ea00820c */ /* 0x080fe40003f26270 */
[--C-:B------:R-:W-:Y:S02]  /*57c0*/  FFMA.FTZ R51, R51, UR6, -R108.reuse ;  /* 0x0000000633337c23 */ /* 0x100fe4000801086c */
[----:B------:R-:W-:Y:S02]  /*57d0*/  @!P0 FSEL R52, R52, -INF , !P1 ;  /* 0xff80000034348808 */ /* 0x000fe40004800000 */
[----:B------:R-:W-:Y:S03]  /*57e0*/  @!P0 ISETP.GE.AND P1, PT, R235, R162, PT ;  /* 0x000000a2eb00820c */ /* 0x000fe60003f26270 */
[----:B------:R-:W-:Y:S01]  /*57f0*/  MUFU.EX2 R168, R50 ;  /* 0x0000003200a87308 */ /* 0x000fe20000000800 */
[--C-:B------:R-:W-:Y:S01]  /*5800*/  FFMA.FTZ R52, R52, UR6, -R163.reuse ;  /* 0x0000000634347c23 */ /* 0x100fe200080108a3 */
[----:B------:R-:W-:Y:S02]  /*5810*/  @!P0 FSEL R53, R53, -INF , !P1 ;  /* 0xff80000035358808 */ /* 0x000fe40004800000 */
[-C--:B------:R-:W-:Y:S06]  /*5820*/  @!P0 ISETP.GE.AND P1, PT, R234, R102.reuse, PT ;  /* 0x00000066ea00820c */ /* 0x080fec0003f26270 */
[----:B------:R-:W-:Y:S01]  /*5830*/  MUFU.EX2 R167, R51 ;  /* 0x0000003300a77308 */ /* 0x000fe20000000800 */
[----:B------:R-:W-:Y:S01]  /*5840*/  @!P0 FSEL R54, R54, -INF , !P1 ;  /* 0xff80000036368808 */ /* 0x000fe20004800000 */
[--C-:B------:R-:W-:Y:S01]  /*5850*/  FFMA.FTZ R53, R53, UR6, -R163.reuse ;  /* 0x0000000635357c23 */ /* 0x100fe200080108a3 */
[----:B------:R-:W-:Y:S01]  /*5860*/  @!P0 ISETP.GE.AND P1, PT, R235, R102, PT ;  /* 0x00000066eb00820c */ /* 0x000fe20003f26270 */
[----:B------:R-:W-:Y:S02]  /*5870*/  FFMA.FTZ R163, R65, UR6, -R163 ;  /* 0x0000000641a37c23 */ /* 0x000fe400080108a3 */
[--C-:B------:R-:W-:Y:S01]  /*5880*/  FFMA.FTZ R54, R54, UR6, -R108.reuse ;  /* 0x0000000636367c23 */ /* 0x100fe2000801086c */
[----:B------:R-:W-:Y:S03]  /*5890*/  @!P0 FSEL R55, R55, -INF , !P1 ;  /* 0xff80000037378808 */ /* 0x000fe60004800000 */
[----:B------:R-:W-:Y:S01]  /*58a0*/  MUFU.EX2 R179, R44 ;  /* 0x0000002c00b37308 */ /* 0x000fe20000000800 */
[----:B------:R-:W-:Y:S01]  /*58b0*/  @!P0 ISETP.GE.AND P1, PT, R239, R101, PT ;  /* 0x00000065ef00820c */ /* 0x000fe20003f26270 */
[--C-:B------:R-:W-:Y:S03]  /*58c0*/  FFMA.FTZ R55, R55, UR6, -R108.reuse ;  /* 0x0000000637377c23 */ /* 0x100fe6000801086c */
[----:B------:R-:W-:Y:S01]  /*58d0*/  @!P0 FSEL R61, R61, -INF , !P1 ;  /* 0xff8000003d3d8808 */ /* 0x000fe20004800000 */
[----:B------:R-:W-:Y:S01]  /*58e0*/  FFMA.FTZ R108, R67, UR6, -R108 ;  /* 0x00000006436c7c23 */ /* 0x000fe2000801086c */
[----:B------:R-:W-:Y:S03]  /*58f0*/  @!P0 ISETP.GE.AND P1, PT, R239, R0, PT ;  /* 0x00000000ef00820c */ /* 0x000fe60003f26270 */
[----:B------:R-:W4:Y:S01]  /*5900*/  MUFU.EX2 R178, R45 ;  /* 0x0000002d00b27308 */ /* 0x000f220000000800 */
[----:B------:R-:W-:Y:S01]  /*5910*/  F2FP.F16.F32.PACK_AB R0, R198, R200 ;  /* 0x000000c8c600723e */ /* 0x000fe200000000ff */
[----:B------:R-:W-:Y:S01]  /*5920*/  FFMA.FTZ R103, R61, UR6, -R103 ;  /* 0x000000063d677c23 */ /* 0x000fe20008010867 */
[----:B------:R-:W-:Y:S02]  /*5930*/  @!P0 FSEL R63, R63, -INF , !P1 ;  /* 0xff8000003f3f8808 */ /* 0x000fe40004800000 */
[----:B------:R-:W-:Y:S01]  /*5940*/  PLOP3.LUT P1, PT, PT, PT, UP3, 0x80, 0x0 ;  /* 0x000000000000781c */ /* 0x000fe20003f2f038 */
[----:B------:R1:W-:Y:S02]  /*5950*/  STS [R208+0x10400], R0 ;  /* 0x01040000d0007388 */ /* 0x0003e40000000800 */
[----:B------:R-:W-:Y:S02]  /*5960*/  FFMA.FTZ R100, R63, UR6, -R100 ;  /* 0x000000063f647c23 */ /* 0x000fe40008010864 */
[----:B------:R-:W-:Y:S01]  /*5970*/  MUFU.EX2 R115, R103 ;  /* 0x0000006700737308 */ /* 0x000fe20000000800 */
[----:B------:R1:W-:Y:S09]  /*5980*/  STS [R207+0x10000], R4 ;  /* 0x01000004cf007388 */ /* 0x0003f20000000800 */
[----:B------:R-:W-:Y:S01]  /*5990*/  MUFU.EX2 R184, R46 ;  /* 0x0000002e00b87308 */ /* 0x000fe20000000800 */
[----:B----4-:R-:W-:Y:S09]  /*59a0*/  F2FP.F16.F32.PACK_AB R7, R178, R179 ;  /* 0x000000b3b207723e */ /* 0x010ff200000000ff */
[----:B------:R-:W4:Y:S01]  /*59b0*/  MUFU.EX2 R183, R47 ;  /* 0x0000002f00b77308 */ /* 0x000f220000000800 */
[----:B-1----:R-:W-:Y:S09]  /*59c0*/  F2FP.F16.F32.PACK_AB R0, R188, R192 ;  /* 0x000000c0bc00723e */ /* 0x002ff200000000ff */
[----:B------:R-:W-:Y:S01]  /*59d0*/  MUFU.EX2 R162, R100 ;  /* 0x0000006400a27308 */ /* 0x000fe20000000800 */
[----:B------:R-:W-:Y:S01]  /*59e0*/  F2FP.F16.F32.PACK_AB R4, R201, R210 ;  /* 0x000000d2c904723e */ /* 0x000fe200000000ff */
[----:B------:R1:W-:Y:S04]  /*59f0*/  STS [R207+0x10400], R0 ;  /* 0x01040000cf007388 */ /* 0x0003e80000000800 */
[----:B------:R4:W-:Y:S04]  /*5a00*/  STS [R208+0x12000], R6 ;  /* 0x01200006d0007388 */ /* 0x0009e80000000800 */
[----:B------:R-:W-:Y:S01]  /*5a10*/  MUFU.EX2 R223, R52 ;  /* 0x0000003400df7308 */ /* 0x000fe20000000800 */
[----:B------:R4:W-:Y:S04]  /*5a20*/  STS [R208+0x12400], R5 ;  /* 0x01240005d0007388 */ /* 0x0009e80000000800 */
[----:B------:R4:W-:Y:S05]  /*5a30*/  STS [R207+0x12000], R4 ;  /* 0x01200004cf007388 */ /* 0x0009ea0000000800 */
[----:B------:R-:W2:Y:S10]  /*5a40*/  MUFU.EX2 R222, R53 ;  /* 0x0000003500de7308 */ /* 0x000eb40000000800 */
[----:B------:R-:W-:Y:S01]  /*5a50*/  MUFU.EX2 R114, R54 ;  /* 0x0000003600727308 */ /* 0x000fe20000000800 */
[----:B-1----:R-:W-:Y:S02]  /*5a60*/  F2FP.F16.F32.PACK_AB R0, R213, R214 ;  /* 0x000000d6d500723e */ /* 0x002fe400000000ff */
[----:B----4-:R-:W-:Y:S03]  /*5a70*/  F2FP.F16.F32.PACK_AB R6, R236, R237 ;  /* 0x000000edec06723e */ /* 0x010fe600000000ff */
[----:B------:R1:W-:Y:S04]  /*5a80*/  STS [R207+0x12400], R0 ;  /* 0x01240000cf007388 */ /* 0x0003e80000000800 */
[----:B------:R-:W-:Y:S01]  /*5a90*/  MUFU.EX2 R113, R55 ;  /* 0x0000003700717308 */ /* 0x000fe20000000800 */
[----:B------:R-:W-:Y:S02]  /*5aa0*/  F2FP.F16.F32.PACK_AB R5, R195, R196 ;  /* 0x000000c4c305723e */ /* 0x000fe400000000ff */
[----:B------:R-:W-:Y:S07]  /*5ab0*/  F2FP.F16.F32.PACK_AB R4, R70, R71 ;  /* 0x000000474604723e */ /* 0x000fee00000000ff */
[----:B------:R-:W4:Y:S01]  /*5ac0*/  MUFU.EX2 R163, R163 ;  /* 0x000000a300a37308 */ /* 0x000f220000000800 */
[----:B------:R4:W-:Y:S09]  /*5ad0*/  STS [R209+0x10000], R4 ;  /* 0x01000004d1007388 */ /* 0x0009f20000000800 */
[----:B------:R-:W-:Y:S01]  /*5ae0*/  MUFU.EX2 R108, R108 ;  /* 0x0000006c006c7308 */ /* 0x000fe20000000800 */
[----:B-1----:R-:W-:Y:S09]  /*5af0*/  F2FP.F16.F32.PACK_AB R0, R185, R186 ;  /* 0x000000bab900723e */ /* 0x002ff200000000ff */
[----:B------:R-:W-:Y:S01]  /*5b00*/  MUFU.EX2 R170, R56 ;  /* 0x0000003800aa7308 */ /* 0x000fe20000000800 */
[----:B------:R1:W-:Y:S09]  /*5b10*/  STS [R209+0x10400], R0 ;  /* 0x01040000d1007388 */ /* 0x0003f20000000800 */
[----:B------:R-:W2:Y:S01]  /*5b20*/  MUFU.EX2 R169, R57 ;  /* 0x0000003900a97308 */ /* 0x000ea20000000800 */
[----:B----4-:R-:W-:Y:S05]  /*5b30*/  F2FP.F16.F32.PACK_AB R4, R68, R69 ;  /* 0x000000454404723e */ /* 0x010fea00000000ff */
[----:B------:R4:W-:Y:S04]  /*5b40*/  STS [R206+0x10000], R4 ;  /* 0x01000004ce007388 */ /* 0x0009e80000000800 */
[----:B------:R-:W-:Y:S10]  /*5b50*/  MUFU.EX2 R173, R58 ;  /* 0x0000003a00ad7308 */ /* 0x000ff40000000800 */
[----:B------:R-:W2:Y:S01]  /*5b60*/  MUFU.EX2 R172, R59 ;  /* 0x0000003b00ac7308 */ /* 0x000ea20000000800 */
[----:B-1----:R-:W-:Y:S05]  /*5b70*/  F2FP.F16.F32.PACK_AB R0, R176, R177 ;  /* 0x000000b1b000723e */ /* 0x002fea00000000ff */
[----:B------:R1:W-:Y:S01]  /*5b80*/  STS [R206+0x10400], R0 ;  /* 0x01040000ce007388 */ /* 0x0003e20000000800 */
[----:B----4-:R-:W-:Y:S05]  /*5b90*/  F2FP.F16.F32.PACK_AB R4, R193, R194 ;  /* 0x000000c2c104723e */ /* 0x010fea00000000ff */
[----:B------:R4:W-:Y:S01]  /*5ba0*/  STS [R209+0x12000], R4 ;  /* 0x01200004d1007388 */ /* 0x0009e20000000800 */
[----:B-1----:R-:W-:Y:S05]  /*5bb0*/  F2FP.F16.F32.PACK_AB R0, R197, R199 ;  /* 0x000000c7c500723e */ /* 0x002fea00000000ff */
[----:B------:R1:W-:Y:S04]  /*5bc0*/  STS [R209+0x12400], R0 ;  /* 0x01240000d1007388 */ /* 0x0003e80000000800 */
[----:B------:R2:W-:Y:S01]  /*5bd0*/  STS [R206+0x12400], R5 ;  /* 0x01240005ce007388 */ /* 0x0005e20000000800 */
[----:B----4-:R-:W-:Y:S05]  /*5be0*/  F2FP.F16.F32.PACK_AB R4, R190, R191 ;  /* 0x000000bfbe04723e */ /* 0x010fea00000000ff */
[----:B------:R4:W-:Y:S01]  /*5bf0*/  STS [R206+0x12000], R4 ;  /* 0x01200004ce007388 */ /* 0x0009e20000000800 */
[----:B-1----:R-:W-:Y:S02]  /*5c00*/  F2FP.F16.F32.PACK_AB R0, R174, R175 ;  /* 0x000000afae00723e */ /* 0x002fe400000000ff */
[----:B--2---:R-:W-:Y:S03]  /*5c10*/  F2FP.F16.F32.PACK_AB R5, R167, R168 ;  /* 0x000000a8a705723e */ /* 0x004fe600000000ff */
[----:B------:R1:W-:Y:S01]  /*5c20*/  STS [R203+0x10400], R0 ;  /* 0x01040000cb007388 */ /* 0x0003e20000000800 */
[----:B----4-:R-:W-:Y:S05]  /*5c30*/  F2FP.F16.F32.PACK_AB R4, R2, R3 ;  /* 0x000000030204723e */ /* 0x010fea00000000ff */
[----:B------:R2:W-:Y:S04]  /*5c40*/  STS [R203+0x10000], R4 ;  /* 0x01000004cb007388 */ /* 0x0005e80000000800 */
[----:B------:R4:W-:Y:S04]  /*5c50*/  STS [R202+0x10000], R6 ;  /* 0x01000006ca007388 */ /* 0x0009e80000000800 */
[----:B------:R3:W-:Y:S01]  /*5c60*/  STS [R202+0x10400], R5 ;  /* 0x01040005ca007388 */ /* 0x0007e20000000800 */
[----:B-1----:R-:W-:Y:S05]  /*5c70*/  F2FP.F16.F32.PACK_AB R0, R187, R189 ;  /* 0x000000bdbb00723e */ /* 0x002fea00000000ff */
[----:B------:R1:W-:Y:S01]  /*5c80*/  STS [R203+0x12400], R0 ;  /* 0x01240000cb007388 */ /* 0x0003e20000000800 */
[----:B--2---:R-:W-:Y:S02]  /*5c90*/  F2FP.F16.F32.PACK_AB R4, R181, R182 ;  /* 0x000000b6b504723e */ /* 0x004fe400000000ff */
[----:B----4-:R-:W-:Y:S03]  /*5ca0*/  F2FP.F16.F32.PACK_AB R6, R183, R184 ;  /* 0x000000b8b706723e */ /* 0x010fe600000000ff */
[----:B------:R2:W-:Y:S01]  /*5cb0*/  STS [R203+0x12000], R4 ;  /* 0x01200004cb007388 */ /* 0x0005e20000000800 */
[----:B---3--:R-:W-:Y:S03]  /*5cc0*/  F2FP.F16.F32.PACK_AB R5, R222, R223 ;  /* 0x000000dfde05723e */ /* 0x008fe600000000ff */
[----:B------:R3:W-:Y:S04]  /*5cd0*/  STS [R202+0x12000], R7 ;  /* 0x01200007ca007388 */ /* 0x0007e80000000800 */
[----:B------:R4:W-:Y:S04]  /*5ce0*/  STS [R202+0x12400], R6 ;  /* 0x01240006ca007388 */ /* 0x0009e80000000800 */
[----:B------:R4:W-:Y:S01]  /*5cf0*/  STS [R205+0x10000], R5 ;  /* 0x01000005cd007388 */ /* 0x0009e20000000800 */
[----:B-1----:R-:W-:Y:S02]  /*5d00*/  F2FP.F16.F32.PACK_AB R0, R163, R217 ;  /* 0x000000d9a300723e */ /* 0x002fe400000000ff */
[----:B--2---:R-:W-:Y:S02]  /*5d10*/  F2FP.F16.F32.PACK_AB R4, R113, R114 ;  /* 0x000000727104723e */ /* 0x004fe400000000ff */
[----:B---3--:R-:W-:Y:S03]  /*5d20*/  F2FP.F16.F32.PACK_AB R7, R169, R170 ;  /* 0x000000aaa907723e */ /* 0x008fe600000000ff */
[----:B------:R1:W-:Y:S01]  /*5d30*/  STS [R205+0x10400], R4 ;  /* 0x01040004cd007388 */ /* 0x0003e20000000800 */
[----:B----4-:R-:W-:Y:S03]  /*5d40*/  F2FP.F16.F32.PACK_AB R6, R172, R173 ;  /* 0x000000adac06723e */ /* 0x010fe600000000ff */
[----:B------:R2:W-:Y:S01]  /*5d50*/  STS [R204+0x10000], R0 ;  /* 0x01000000cc007388 */ /* 0x0005e20000000800 */
[----:B------:R-:W-:Y:S05]  /*5d60*/  F2FP.F16.F32.PACK_AB R5, R108, R112 ;  /* 0x000000706c05723e */ /* 0x000fea00000000ff */
[----:B------:R-:W-:Y:S04]  /*5d70*/  STS [R204+0x10400], R5 ;  /* 0x01040005cc007388 */ /* 0x000fe80000000800 */
[----:B------:R-:W-:Y:S04]  /*5d80*/  STS [R205+0x12000], R7 ;  /* 0x01200007cd007388 */ /* 0x000fe80000000800 */
[----:B------:R-:W-:Y:S01]  /*5d90*/  STS [R205+0x12400], R6 ;  /* 0x01240006cd007388 */ /* 0x000fe20000000800 */
[----:B-1----:R-:W-:Y:S02]  /*5da0*/  F2FP.F16.F32.PACK_AB R4, R115, R166 ;  /* 0x000000a67304723e */ /* 0x002fe400000000ff */
[----:B--2---:R-:W-:Y:S03]  /*5db0*/  F2FP.F16.F32.PACK_AB R0, R162, R171 ;  /* 0x000000aba200723e */ /* 0x004fe600000000ff */
[----:B------:R-:W-:Y:S04]  /*5dc0*/  STS [R204+0x12000], R4 ;  /* 0x01200004cc007388 */ /* 0x000fe80000000800 */
        /* <DEDUP_REMOVED lines=36> */
[----:B------:R-:W-:Y:S01]  /*6010*/  FMUL.FTZ R5, R71, R5 ;  /* 0x0000000547057220 */ /* 0x000fe20000410000 */
[-C--:B------:R-:W-:Y:S05]  /*6020*/  HMMA.16816.F32 R44, R104, R142.reuse, R44 ;  /* 0x0000008e682c723c */ /* 0x080fea000000182c */
[C---:B------:R-:W-:Y:S01]  /*6030*/  FADD.FTZ R21, -R164.reuse, R21 ;  /* 0x00000015a4157221 */ /* 0x040fe20000010100 */
        /* <DEDUP_REMOVED lines=9> */
[----:B------:R-:W-:Y:S02]  /*60d0*/  FADD.FTZ R20, -R164, R48 ;  /* 0x00000030a4147221 */ /* 0x000fe40000010100 */
[----:B------:R-:W-:Y:S01]  /*60e0*/  FMUL.FTZ R101, R75, R4 ;  /* 0x000000044b657220 */ /* 0x000fe20000410000 */
[----:B------:R-:W-:Y:S01]  /*60f0*/  FMUL.FTZ R100, R70, R21 ;  /* 0x0000001546647220 */ /* 0x000fe20000410000 */
[----:B------:R1:W5:Y:S02]  /*6100*/  LDL.LU R75, [R1+0x7c] ;  /* 0x00007c00014b7983 */ /* 0x0003640000300800 */
[----:B------:R-:W-:Y:S01]  /*6110*/  FADD.FTZ R4, -R164, R16 ;  /* 0x00000010a4047221 */ /* 0x000fe20000010100 */
[----:B------:R-:W-:Y:S01]  /*6120*/  F2FP.F16.F32.PACK_AB R0, R0, R101 ;  /* 0x000000650000723e */ /* 0x000fe200000000ff */
[----:B------:R1:W5:Y:S01]  /*6130*/  LDL.LU R74, [R1+0x78] ;  /* 0x00007800014a7983 */ /* 0x0003620000300800 */
[----:B------:R-:W-:Y:S01]  /*6140*/  FADD.FTZ R16, -R164, R17 ;  /* 0x00000011a4107221 */ /* 0x000fe20000010100 */
[----:B------:R-:W-:Y:S01]  /*6150*/  FMUL.FTZ R4, R73, R4 ;  /* 0x0000000449047220 */ /* 0x000fe20000410000 */
[----:B------:R-:W-:Y:S01]  /*6160*/  FMUL.FTZ R101, R69, R32 ;  /* 0x0000002045657220 */ /* 0x000fe20000410000 */
[----:B------:R1:W5:Y:S01]  /*6170*/  LDL.LU R73, [R1+0x74] ;  /* 0x0000740001497983 */ /* 0x0003620000300800 */
[----:B------:R-:W-:Y:S01]  /*6180*/  FMUL.FTZ R16, R72, R16 ;  /* 0x0000001048107220 */ /* 0x000fe20000410000 */
[C---:B------:R-:W-:Y:S01]  /*6190*/  FADD.FTZ R21, -R164.reuse, R33 ;  /* 0x00000021a4157221 */ /* 0x040fe20000010100 */
[----:B------:R-:W-:Y:S01]  /*61a0*/  FADD.FTZ R17, -R164, R36 ;  /* 0x00000024a4117221 */ /* 0x000fe20000010100 */
[----:B------:R1:W5:Y:S01]  /*61b0*/  LDL.LU R72, [R1+0x70] ;  /* 0x0000700001487983 */ /* 0x0003620000300800 */
[----:B------:R-:W-:Y:S01]  /*61c0*/  F2FP.F16.F32.PACK_AB R100, R100, R5 ;  /* 0x000000056464723e */ /* 0x000fe200000000ff */
[----:B------:R-:W-:Y:S01]  /*61d0*/  FMUL.FTZ R21, R68, R21 ;  /* 0x0000001544157220 */ /* 0x000fe20000410000 */
[----:B------:R-:W-:Y:S01]  /*61e0*/  FMUL.FTZ R17, R3, R17 ;  /* 0x0000001103117220 */ /* 0x000fe20000410000 */
[----:B------:R1:W5:Y:S01]  /*61f0*/  LDL.LU R71, [R1+0x6c] ;  /* 0x00006c0001477983 */ /* 0x0003620000300800 */
[----:B------:R-:W-:Y:S01]  /*6200*/  F2FP.F16.F32.PACK_AB R16, R16, R4 ;  /* 0x000000041010723e */ /* 0x000fe200000000ff */
[C---:B------:R-:W-:Y:S01]  /*6210*/  FADD.FTZ R36, -R164.reuse, R49 ;  /* 0x00000031a4247221 */ /* 0x040fe20000010100 */
[C---:B------:R-:W-:Y:S01]  /*6220*/  FADD.FTZ R4, -R164.reuse, R52 ;  /* 0x00000034a4047221 */ /* 0x040fe20000010100 */
[----:B------:R1:W5:Y:S01]  /*6230*/  LDL.LU R70, [R1+0x68] ;  /* 0x0000680001467983 */ /* 0x0003620000300800 */
[C---:B------:R-:W-:Y:S01]  /*6240*/  FADD.FTZ R33, -R164.reuse, R53 ;  /* 0x00000035a4217221 */ /* 0x040fe20000010100 */
[C---:B------:R-:W-:Y:S01]  /*6250*/  FADD.FTZ R5, -R164.reuse, R64 ;  /* 0x00000040a4057221 */ /* 0x040fe20000010100 */
[----:B------:R-:W-:Y:S01]  /*6260*/  FADD.FTZ R32, -R164, R65 ;  /* 0x00000041a4207221 */ /* 0x000fe20000010100 */
[----:B------:R1:W5:Y:S01]  /*6270*/  LDL.LU R69, [R1+0x64] ;  /* 0x0000640001457983 */ /* 0x0003620000300800 */
[----:B------:R-:W-:Y:S01]  /*6280*/  FMUL.FTZ R20, R237, R20 ;  /* 0x00000014ed147220 */ /* 0x000fe20000410000 */
[----:B------:R-:W-:Y:S01]  /*6290*/  FMUL.FTZ R36, R236, R36 ;  /* 0x00000024ec247220 */ /* 0x000fe20000410000 */
[----:B------:R-:W-:Y:S01]  /*62a0*/  FMUL.FTZ R4, R223, R4 ;  /* 0x00000004df047220 */ /* 0x000fe20000410000 */
[----:B------:R1:W5:Y:S01]  /*62b0*/  LDL.LU R68, [R1+0x60] ;  /* 0x0000600001447983 */ /* 0x0003620000300800 */
[----:B------:R-:W-:Y:S01]  /*62c0*/  FMUL.FTZ R33, R222, R33 ;  /* 0x00000021de217220 */ /* 0x000fe20000410000 */
[----:B------:R-:W-:Y:S01]  /*62d0*/  FMUL.FTZ R5, R217, R5 ;  /* 0x00000005d9057220 */ /* 0x000fe20000410000 */
[----:B------:R-:W-:Y:S01]  /*62e0*/  FMUL.FTZ R32, R163, R32 ;  /* 0x00000020a3207220 */ /* 0x000fe20000410000 */
[----:B------:R1:W5:Y:S01]  /*62f0*/  LDL.LU R3, [R1+0x5c] ;  /* 0x00005c0001037983 */ /* 0x0003620000300800 */
[----:B------:R-:W-:Y:S02]  /*6300*/  F2FP.F16.F32.PACK_AB R48, R21, R101 ;  /* 0x000000651530723e */ /* 0x000fe400000000ff */
[----:B------:R-:W-:Y:S01]  /*6310*/  F2FP.F16.F32.PACK_AB R37, R37, R17 ;  /* 0x000000112525723e */ /* 0x000fe200000000ff */
[----:B------:R1:W5:Y:S01]  /*6320*/  LDL.LU R2, [R1+0x58] ;  /* 0x0000580001027983 */ /* 0x0003620000300800 */
[----:B------:R-:W-:Y:S02]  /*6330*/  F2FP.F16.F32.PACK_AB R36, R36, R20 ;  /* 0x000000142424723e */ /* 0x000fe400000000ff */
[----:B------:R-:W-:Y:S01]  /*6340*/  F2FP.F16.F32.PACK_AB R33, R33, R4 ;  /* 0x000000042121723e */ /* 0x000fe200000000ff */
[----:B------:R1:W5:Y:S01]  /*6350*/  LDL.64 R102, [R1+0x10] ;  /* 0x0000100001667983 */ /* 0x0003620000100a00 */
[----:B------:R-:W-:Y:S01]  /*6360*/  F2FP.F16.F32.PACK_AB R32, R32, R5 ;  /* 0x000000052020723e */ /* 0x000fe200000000ff */
[----:B------:R-:W-:Y:S06]  /*6370*/  @!P1 BRA `(.L_x_118) ;  /* 0x00000000008c9947 */ /* 0x000fec0003800000 */
[----:B------:R-:W2:Y:S01]  /*6380*/  LDL.LU R49, [R1+0xc] ;  /* 0x00000c0001317983 */ /* 0x000ea20000300800 */
[----:B------:R-:W3:Y:S01]  /*6390*/  LDC R20, c[0x0][0x240] ;  /* 0x00009000ff147b82 */ /* 0x000ee20000000800 */
[----:B-----5:R-:W-:Y:S01]  /*63a0*/  ISETP.GE.AND P2, PT, R102, UR36, PT ;  /* 0x0000002466007c0c */ /* 0x020fe2000bf46270 */
[----:B------:R-:W-:Y:S04]  /*63b0*/  ULOP3.LUT UR11, UR7, 0x1, URZ, 0xc0, !UPT ;  /* 0x00000001070b7892 */ /* 0x000fe8000f8ec03f */
[----:B------:R-:W-:Y:S04]  /*63c0*/  UISETP.NE.U32.AND UP0, UPT, UR11, 0x1, UPT ;  /* 0x000000010b00788c */ /* 0x000fe8000bf05070 */
[----:B------:R-:W-:Y:S04]  /*63d0*/  USEL UR11, UR61, 0x2000, !UP0 ;  /* 0x000020003d0b7887 */ /* 0x000fe8000c000000 */
[----:B------:R-:W4:Y:S02]  /*63e0*/  @!P2 LDC R17, c[0x0][0x244] ;  /* 0x00009100ff11ab82 */ /* 0x000f240000000800 */
[----:B------:R-:W-:Y:S01]  /*63f0*/  VIADD R165, R165, UR11 ;  /* 0x0000000ba5a57c36 */ /* 0x000fe20008000000 */
[----:B------:R-:W-:Y:S04]  /*6400*/  IADD3 R148, R148, UR11, RZ ;  /* 0x0000000b94947c10 */ /* 0x000fe8000fffe0ff */
[----:B------:R1:W-:Y:S04]  /*6410*/  @P2 STS [R165], RZ ;  /* 0x000000ffa5002388 */ /* 0x0003e80000000800 */
[----:B------:R1:W-:Y:S04]  /*6420*/  @P2 STS [R165+0x4], RZ ;  /* 0x000004ffa5002388 */ /* 0x0003e80000000800 */
[----:B------:R1:W-:Y:S04]  /*6430*/  @P2 STS [R165+0x8], RZ ;  /* 0x000008ffa5002388 */ /* 0x0003e80000000800 */
[----:B------:R1:W-:Y:S01]  /*6440*/  @P2 STS [R165+0xc], RZ ;  /* 0x00000cffa5002388 */ /* 0x0003e20000000800 */
[----:B--2---:R-:W-:Y:S02]  /*6450*/  VIADD R49, R49, UR11 ;  /* 0x0000000b31317c36 */ /* 0x004fe40008000000 */
[----:B---3--:R-:W-:Y:S03]  /*6460*/  IMAD.U32 R4, R20, -0x80, RZ ;  /* 0xffffff8014047824 */ /* 0x008fe600078e00ff */
[----:B------:R1:W-:Y:S02]  /*6470*/  STL [R1+0xc], R49 ;  /* 0x00000c3101007387 */ /* 0x0003e40000100800 */
        /* <DEDUP_REMOVED lines=9> */
[----:B----4-:R-:W-:Y:S03]  /*6510*/  @!P2 LEA.HI.X R5, R20, R221, R17, 0x7, P0 ;  /* 0x000000dd1405a211 */ /* 0x010fe600000f3c11 */
        /* <DEDUP_REMOVED lines=9> */
.L_x_118:
[----:B-1----:R-:W2:Y:S01]  /*65b0*/  LDL R49, [R1+0x38] ;  /* 0x0000380001317983 */ /* 0x002ea20000100800 */
[C---:B-----5:R-:W-:Y:S01]  /*65c0*/  FADD.FTZ R15, -R109.reuse, R15 ;  /* 0x0000000f6d0f7221 */ /* 0x060fe20000010100 */
[----:B------:R-:W-:Y:S01]  /*65d0*/  FADD.FTZ R25, -R110, R25 ;  /* 0x000000196e197221 */ /* 0x000fe20000010100 */
[----:B------:R-:W-:Y:S01]  /*65e0*/  FADD.FTZ R27, -R109, R27 ;  /* 0x0000001b6d1b7221 */ /* 0x000fe20000010100 */
[----:B------:R1:W-:Y:S01]  /*65f0*/  STS [R208+0x8000], R0 ;  /* 0x00800000d0007388 */ /* 0x0003e20000000800 */
[----:B------:R-:W-:Y:S01]  /*6600*/  FMUL.FTZ R6, R200, R6 ;  /* 0x00000006c8067220 */ /* 0x000fe20000410000 */
[----:B------:R-:W-:Y:S01]  /*6610*/  FMUL.FTZ R4, R198, R7 ;  /* 0x00000007c6047220 */ /* 0x000fe20000410000 */
[C---:B------:R-:W-:Y:S01]  /*6620*/  FADD.FTZ R19, -R111.reuse, R19 ;  /* 0x000000136f137221 */ /* 0x040fe20000010100 */
[----:B------:R-:W-:Y:S01]  /*6630*/  FADD.FTZ R18, -R111, R18 ;  /* 0x000000126f127221 */ /* 0x000fe20000010100 */
[C---:B------:R-:W-:Y:S01]  /*6640*/  FADD.FTZ R12, -R110.reuse, R12 ;  /* 0x0000000c6e0c7221 */ /* 0x040fe20000010100 */
[----:B------:R-:W-:Y:S01]  /*6650*/  FADD.FTZ R13, -R110, R13 ;  /* 0x0000000d6e0d7221 */ /* 0x000fe20000010100 */
[----:B------:R-:W-:Y:S01]  /*6660*/  F2FP.F16.F32.PACK_AB R4, R4, R6 ;  /* 0x000000060404723e */ /* 0x000fe200000000ff */
[----:B------:R-:W-:Y:S01]  /*6670*/  FMUL.FTZ R18, R192, R18 ;  /* 0x00000012c0127220 */ /* 0x000fe20000410000 */
[----:B------:R-:W-:Y:S01]  /*6680*/  FMUL.FTZ R12, R210, R12 ;  /* 0x0000000cd20c7220 */ /* 0x000fe20000410000 */
[----:B------:R-:W-:Y:S01]  /*6690*/  FMUL.FTZ R13, R201, R13 ;  /* 0x0000000dc90d7220 */ /* 0x000fe20000410000 */
[C---:B------:R-:W-:Y:S01]  /*66a0*/  FADD.FTZ R14, -R109.reuse, R14 ;  /* 0x0000000e6d0e7221 */ /* 0x040fe20000010100 */
[----:B------:R3:W-:Y:S01]  /*66b0*/  STS [R208+0x8400], R4 ;  /* 0x00840004d0007388 */ /* 0x0007e20000000800 */
[C---:B------:R-:W-:Y:S01]  /*66c0*/  FADD.FTZ R8, -R110.reuse, R8 ;  /* 0x000000086e087221 */ /* 0x040fe20000010100 */
[----:B------:R-:W-:Y:S01]  /*66d0*/  FADD.FTZ R9, -R110, R9 ;  /* 0x000000096e097221 */ /* 0x000fe20000010100 */
[----:B------:R-:W-:Y:S01]  /*66e0*/  FADD.FTZ R10, -R109, R10 ;  /* 0x0000000a6d0a7221 */ /* 0x000fe20000010100 */
[----:B------:R-:W-:Y:S01]  /*66f0*/  STS [R207+0x8000], R16 ;  /* 0x00800010cf007388 */ /* 0x000fe20000000800 */
[----:B------:R-:W-:Y:S01]  /*6700*/  FMUL.FTZ R8, R212, R8 ;  /* 0x00000008d4087220 */ /* 0x000fe20000410000 */
[----:B------:R-:W-:Y:S01]  /*6710*/  FMUL.FTZ R9, R211, R9 ;  /* 0x00000009d3097220 */ /* 0x000fe20000410000 */
[----:B------:R-:W-:Y:S01]  /*6720*/  FMUL.FTZ R10, R216, R10 ;  /* 0x0000000ad80a7220 */ /* 0x000fe20000410000 */
[C---:B------:R-:W-:Y:S01]  /*6730*/  FADD.FTZ R22, -R111.reuse, R22 ;  /* 0x000000166f167221 */ /* 0x040fe20000010100 */
[C---:B------:R-:W-:Y:S01]  /*6740*/  FADD.FTZ R23, -R111.reuse, R23 ;  /* 0x000000176f177221 */ /* 0x040fe20000010100 */
[----:B------:R-:W-:Y:S01]  /*6750*/  FMUL.FTZ R14, R214, R14 ;  /* 0x0000000ed60e7220 */ /* 0x000fe20000410000 */
[----:B------:R-:W-:Y:S01]  /*6760*/  FADD.FTZ R34, -R111, R34 ;  /* 0x000000226f227221 */ /* 0x000fe20000010100 */
[----:B------:R-:W-:Y:S01]  /*6770*/  FMUL.FTZ R22, R186, R22 ;  /* 0x00000016ba167220 */ /* 0x000fe20000410000 */
[----:B-1----:R-:W-:Y:S01]  /*6780*/  FMUL.FTZ R0, R188, R19 ;  /* 0x00000013bc007220 */ /* 0x002fe20000410000 */
[----:B------:R-:W-:Y:S01]  /*6790*/  F2FP.F16.F32.PACK_AB R19, R13, R12 ;  /* 0x0000000c0d13723e */ /* 0x000fe200000000ff */
[----:B------:R-:W-:Y:S01]  /*67a0*/  FADD.FTZ R12, -R110, R57 ;  /* 0x000000396e0c7221 */ /* 0x000fe20000010100 */
[----:B------:R-:W-:Y:S01]  /*67b0*/  FMUL.FTZ R23, R185, R23 ;  /* 0x00000017b9177220 */ /* 0x000fe20000410000 */
[----:B------:R-:W-:Y:S01]  /*67c0*/  FADD.FTZ R35, -R111, R35 ;  /* 0x000000236f237221 */ /* 0x000fe20000010100 */
[----:B------:R-:W-:Y:S01]  /*67d0*/  F2FP.F16.F32.PACK_AB R0, R0, R18 ;  /* 0x000000120000723e */ /* 0x000fe200000000ff */
[----:B------:R-:W-:Y:S01]  /*67e0*/  FMUL.FTZ R18, R193, R25 ;  /* 0x00000019c1127220 */ /* 0x000fe20000410000 */
[----:B------:R-:W-:Y:S01]  /*67f0*/  FMUL.FTZ R12, R169, R12 ;  /* 0x0000000ca90c7220 */ /* 0x000fe20000410000 */
[----:B------:R-:W-:Y:S01]  /*6800*/  F2FP.F16.F32.PACK_AB R23, R23, R22 ;  /* 0x000000161717723e */ /* 0x000fe200000000ff */
[----:B------:R-:W-:Y:S01]  /*6810*/  FMUL.FTZ R34, R177, R34 ;  /* 0x00000022b1227220 */ /* 0x000fe20000410000 */
[----:B------:R1:W-:Y:S01]  /*6820*/  STS [R207+0x8400], R0 ;  /* 0x00840000cf007388 */ /* 0x0003e20000000800 */
[C---:B------:R-:W-:Y:S01]  /*6830*/  FADD.FTZ R17, -R111.reuse, R54 ;  /* 0x000000366f117221 */ /* 0x040fe20000010100 */
[----:B---3--:R-:W-:Y:S01]  /*6840*/  FADD.FTZ R4, -R110, R56 ;  /* 0x000000386e047221 */ /* 0x008fe20000010100 */
[C---:B------:R-:W-:Y:S01]  /*6850*/  FADD.FTZ R7, -R111.reuse, R55 ;  /* 0x000000376f077221 */ /* 0x040fe20000010100 */
[C---:B------:R-:W-:Y:S01]  /*6860*/  FADD.FTZ R6, -R111.reuse, R66 ;  /* 0x000000426f067221 */ /* 0x040fe20000010100 */
[----:B------:R-:W-:Y:S01]  /*6870*/  FADD.FTZ R5, -R111, R67 ;  /* 0x000000436f057221 */ /* 0x000fe20000010100 */
[----:B------:R-:W-:Y:S01]  /*6880*/  FMUL.FTZ R4, R170, R4 ;  /* 0x00000004aa047220 */ /* 0x000fe20000410000 */
[----:B------:R-:W-:Y:S01]  /*6890*/  FMUL.FTZ R22, R176, R35 ;  /* 0x00000023b0167220 */ /* 0x000fe20000410000 */
[----:B------:R-:W-:Y:S01]  /*68a0*/  FADD.FTZ R24, -R110, R24 ;  /* 0x000000186e187221 */ /* 0x000fe20000010100 */
[C---:B------:R-:W-:Y:S01]  /*68b0*/  FADD.FTZ R26, -R109.reuse, R26 ;  /* 0x0000001a6d1a7221 */ /* 0x040fe20000010100 */
[----:B------:R-:W-:Y:S01]  /*68c0*/  FMUL.FTZ R17, R114, R17 ;  /* 0x0000001172117220 */ /* 0x000fe20000410000 */
[----:B------:R-:W-:Y:S01]  /*68d0*/  F2FP.F16.F32.PACK_AB R12, R12, R4 ;  /* 0x000000040c0c723e */ /* 0x000fe200000000ff */
[----:B------:R-:W-:Y:S01]  /*68e0*/  FADD.FTZ R4, -R109, R11 ;  /* 0x0000000b6d047221 */ /* 0x000fe20000010100 */
[----:B------:R-:W-:Y:S01]  /*68f0*/  FMUL.FTZ R7, R113, R7 ;  /* 0x0000000771077220 */ /* 0x000fe20000410000 */
[----:B------:R-:W-:Y:S01]  /*6900*/  FMUL.FTZ R6, R112, R6 ;  /* 0x0000000670067220 */ /* 0x000fe20000410000 */
[----:B------:R-:W-:Y:S01]  /*6910*/  FMUL.FTZ R5, R108, R5 ;  /* 0x000000056c057220 */ /* 0x000fe20000410000 */
[----:B------:R-:W-:Y:S01]  /*6920*/  FMUL.FTZ R4, R215, R4 ;  /* 0x00000004d7047220 */ /* 0x000fe20000410000 */
[----:B------:R-:W-:Y:S01]  /*6930*/  FMUL.FTZ R24, R194, R24 ;  /* 0x00000018c2187220 */ /* 0x000fe20000410000 */
[----:B------:R-:W-:Y:S01]  /*6940*/  FMUL.FTZ R26, R199, R26 ;  /* 0x0000001ac71a7220 */ /* 0x000fe20000410000 */
[C---:B------:R-:W-:Y:S01]  /*6950*/  FADD.FTZ R28, -R110.reuse, R28 ;  /* 0x0000001c6e1c7221 */ /* 0x040fe20000010100 */
[----:B------:R-:W-:Y:S01]  /*6960*/  FADD.FTZ R29, -R110, R29 ;  /* 0x0000001d6e1d7221 */ /* 0x000fe20000010100 */
[----:B------:R-:W-:Y:S01]  /*6970*/  F2FP.F16.F32.PACK_AB R10, R4, R10 ;  /* 0x0000000a040a723e */ /* 0x000fe200000000ff */
[----:B------:R-:W-:Y:S01]  /*6980*/  FADD.FTZ R30, -R109, R30 ;  /* 0x0000001e6d1e7221 */ /* 0x000fe20000010100 */
[----:B------:R-:W-:Y:S01]  /*6990*/  F2FP.F16.F32.PACK_AB R22, R22, R34 ;  /* 0x000000221616723e */ /* 0x000fe200000000ff */
[----:B------:R-:W-:Y:S01]  /*69a0*/  FMUL.FTZ R28, R191, R28 ;  /* 0x0000001cbf1c7220 */ /* 0x000fe20000410000 */
        /* <DEDUP_REMOVED lines=11> */
[----:B------:R-:W-:Y:S01]  /*6a60*/  FMUL.FTZ R30, R196, R30 ;  /* 0x0000001ec41e7220 */ /* 0x000fe20000410000 */
[----:B------:R-:W-:Y:S01]  /*6a70*/  F2FP.F16.F32.PACK_AB R8, R8, R26 ;  /* 0x0000001a0808723e */ /* 0x000fe200000000ff */
[----:B------:R-:W-:Y:S01]  /*6a80*/  STS [R207+0xa400], R9 ;  /* 0x00a40009cf007388 */ /* 0x000fe20000000800 */
[----:B------:R-:W-:Y:S01]  /*6a90*/  FADD.FTZ R31, -R109, R31 ;  /* 0x0000001f6d1f7221 */ /* 0x000fe20000010100 */
[----:B------:R-:W-:Y:S01]  /*6aa0*/  F2FP.F16.F32.PACK_AB R17, R17, R28 ;  /* 0x0000001c1111723e */ /* 0x000fe200000000ff */
[C---:B------:R-:W-:Y:S01]  /*6ab0*/  FADD.FTZ R40, -R110.reuse, R40 ;  /* 0x000000286e287221 */ /* 0x040fe20000010100 */
[----:B------:R-:W-:Y:S01]  /*6ac0*/  STS [R209+0x8000], R100 ;  /* 0x00800064d1007388 */ /* 0x000fe20000000800 */
[----:B------:R-:W-:Y:S01]  /*6ad0*/  FMUL.FTZ R6, R195, R31 ;  /* 0x0000001fc3067220 */ /* 0x000fe20000410000 */
[----:B------:R-:W-:Y:S01]  /*6ae0*/  FADD.FTZ R41, -R110, R41 ;  /* 0x000000296e297221 */ /* 0x000fe20000010100 */
        /* <DEDUP_REMOVED lines=12> */
[----:B------:R-:W-:Y:S01]  /*6bb0*/  FADD.FTZ R42, -R109, R42 ;  /* 0x0000002a6d2a7221 */ /* 0x000fe20000010100 */
[----:B------:R-:W-:Y:S01]  /*6bc0*/  STS [R209+0xa000], R18 ;  /* 0x00a00012d1007388 */ /* 0x000fe20000000800 */
[----:B------:R-:W-:Y:S01]  /*6bd0*/  FMUL.FTZ R50, R168, R50 ;  /* 0x00000032a8327220 */ /* 0x000fe20000410000 */
[----:B------:R-:W-:Y:S01]  /*6be0*/  FMUL.FTZ R51, R167, R51 ;  /* 0x00000033a7337220 */ /* 0x000fe20000410000 */
[----:B------:R-:W-:Y:S01]  /*6bf0*/  FADD.FTZ R43, -R109, R43 ;  /* 0x0000002b6d2b7221 */ /* 0x000fe20000010100 */
        /* <DEDUP_REMOVED lines=8> */
[----:B------:R-:W-:Y:S01]  /*6c80*/  STS [R206+0xa400], R6 ;  /* 0x00a40006ce007388 */ /* 0x000fe20000000800 */
[----:B------:R-:W-:Y:S01]  /*6c90*/  FADD.FTZ R47, -R109, R47 ;  /* 0x0000002f6d2f7221 */ /* 0x000fe20000010100 */
[----:B------:R-:W-:Y:S01]  /*6ca0*/  F2FP.F16.F32.PACK_AB R50, R51, R50 ;  /* 0x000000323332723e */ /* 0x000fe200000000ff */
[----:B------:R-:W-:Y:S01]  /*6cb0*/  FMUL.FTZ R44, R179, R44 ;  /* 0x0000002cb32c7220 */ /* 0x000fe20000410000 */
[----:B------:R-:W-:Y:S01]  /*6cc0*/  STS [R203+0x8000], R37 ;  /* 0x00800025cb007388 */ /* 0x000fe20000000800 */
[----:B------:R-:W-:Y:S01]  /*6cd0*/  FMUL.FTZ R13, R178, R45 ;  /* 0x0000002db20d7220 */ /* 0x000fe20000410000 */
[----:B------:R-:W-:Y:S01]  /*6ce0*/  FMUL.FTZ R46, R184, R46 ;  /* 0x0000002eb82e7220 */ /* 0x000fe20000410000 */
[----:B------:R-:W-:Y:S01]  /*6cf0*/  FMUL.FTZ R4, R183, R47 ;  /* 0x0000002fb7047220 */ /* 0x000fe20000410000 */
[----:B------:R-:W-:Y:S01]  /*6d00*/  STS [R203+0x8400], R38 ;  /* 0x00840026cb007388 */ /* 0x000fe20000000800 */
[----:B------:R-:W-:Y:S01]  /*6d10*/  F2FP.F16.F32.PACK_AB R16, R16, R40 ;  /* 0x000000281010723e */ /* 0x000fe200000000ff */
[----:B------:R-:W-:Y:S01]  /*6d20*/  FADD.FTZ R58, -R109, R58 ;  /* 0x0000003a6d3a7221 */ /* 0x000fe20000010100 */
        /* <DEDUP_REMOVED lines=24> */
[----:B------:R-:W-:Y:S02]  /*6eb0*/  MOV R52, R225 ;  /* 0x000000e100347202 */ /* 0x000fe40000000f00 */
[----:B------:R-:W-:Y:S01]  /*6ec0*/  MOV R53, R224 ;  /* 0x000000e000357202 */ /* 0x000fe20000000f00 */
[----:B------:R-:W-:Y:S04]  /*6ed0*/  STS [R205+0x8400], R21 ;  /* 0x00840015cd007388 */ /* 0x000fe80000000800 */
        /* <DEDUP_REMOVED lines=10> */
[----:B------:R-:W3:Y:S04]  /*6f80*/  LDSM.16.MT88.4 R12, [R2+0x14000] ;  /* 0x01400000020c783b */ /* 0x000ee80000004200 */
[----:B------:R-:W-:Y:S04]  /*6f90*/  LDSM.16.MT88.4 R16, [R2+0x10800] ;  /* 0x010800000210783b */ /* 0x000fe80000004200 */
[----:B------:R-:W4:Y:S04]  /*6fa0*/  LDSM.16.MT88.4 R20, [R0+0x4400] ;  /* 0x004400000014783b */ /* 0x000f280000004200 */
[----:B------:R-:W4:Y:S01]  /*6fb0*/  LDSM.16.MT88.4 R24, [R2+0x14800] ;  /* 0x014800000218783b */ /* 0x000f220000004200 */
[-C--:B-1----:R-:W-:Y:S06]  /*6fc0*/  HMMA.16816.F32 R68, R4, R8.reuse, R68 ;  /* 0x000000080444723c */ /* 0x082fec0000001844 */
[C---:B---3--:R-:W-:Y:S06]  /*6fd0*/  HMMA.16816.F32 R72, R12.reuse, R8, R72 ;  /* 0x000000080c48723c */ /* 0x048fec0000001848 */
[-C--:B------:R-:W-:Y:S01]  /*6fe0*/  HMMA.16816.F32 R76, R12, R10.reuse, R76 ;  /* 0x0000000a0c4c723c */ /* 0x080fe2000000184c */
[----:B------:R-:W-:Y:S05]  /*6ff0*/  LDSM.16.MT88.4 R12, [R2+0x15000] ;  /* 0x01500000020c783b */ /* 0x000fea0000004200 */
[----:B------:R-:W-:Y:S01]  /*7000*/  HMMA.16816.F32 R80, R4, R10, R80 ;  /* 0x0000000a0450723c */ /* 0x000fe20000001850 */
[----:B------:R-:W-:Y:S04]  /*7010*/  LDSM.16.MT88.4 R4, [R2+0x11000] ;  /* 0x011000000204783b */ /* 0x000fe80000004200 */
[----:B------:R-:W1:Y:S01]  /*7020*/  LDSM.16.MT88.4 R8, [R0+0x4800] ;  /* 0x004800000008783b */ /* 0x000e620000004200 */
[-C--:B----4-:R-:W-:Y:S06]  /*7030*/  HMMA.16816.F32 R68, R16, R20.reuse, R68 ;  /* 0x000000141044723c */ /* 0x090fec0000001844 */
[C---:B------:R-:W-:Y:S06]  /*7040*/  HMMA.16816.F32 R72, R24.reuse, R20, R72 ;  /* 0x000000141848723c */ /* 0x040fec0000001848 */
[-C--:B------:R-:W-:Y:S01]  /*7050*/  HMMA.16816.F32 R76, R24, R22.reuse, R76 ;  /* 0x00000016184c723c */ /* 0x080fe2000000184c */
[----:B------:R-:W-:Y:S05]  /*7060*/  LDSM.16.MT88.4 R24, [R2+0x15800] ;  /* 0x015800000218783b */ /* 0x000fea0000004200 */
[----:B------:R-:W-:Y:S01]  /*7070*/  HMMA.16816.F32 R80, R16, R22, R80 ;  /* 0x000000161050723c */ /* 0x000fe20000001850 */
[----:B------:R-:W-:Y:S04]  /*7080*/  LDSM.16.MT88.4 R16, [R2+0x11800] ;  /* 0x011800000210783b */ /* 0x000fe80000004200 */
[----:B------:R-:W3:Y:S01]  /*7090*/  LDSM.16.MT88.4 R20, [R0+0x4c00] ;  /* 0x004c00000014783b */ /* 0x000ee20000004200 */
[----:B--2---:R-:W-:Y:S01]  /*70a0*/  LEA R59, R49, UR4, 0x1 ;  /* 0x00000004313b7c11 */ /* 0x004fe2000f8e08ff */
[-C--:B-1----:R-:W-:Y:S06]  /*70b0*/  HMMA.16816.F32 R68, R4, R8.reuse, R68 ;  /* 0x000000080444723c */ /* 0x082fec0000001844 */
[C---:B------:R-:W-:Y:S06]  /*70c0*/  HMMA.16816.F32 R72, R12.reuse, R8, R72 ;  /* 0x000000080c48723c */ /* 0x040fec0000001848 */
[-C--:B------:R-:W-:Y:S01]  /*70d0*/  HMMA.16816.F32 R76, R12, R10.reuse, R76 ;  /* 0x0000000a0c4c723c */ /* 0x080fe2000000184c */
[----:B------:R-:W-:Y:S05]  /*70e0*/  LDSM.16.MT88.4 R12, [R2+0x16000] ;  /* 0x01600000020c783b */ /* 0x000fea0000004200 */
[----:B------:R-:W-:Y:S01]  /*70f0*/  HMMA.16816.F32 R80, R4, R10, R80 ;  /* 0x0000000a0450723c */ /* 0x000fe20000001850 */
[----:B------:R-:W-:Y:S04]  /*7100*/  LDSM.16.MT88.4 R4, [R2+0x12000] ;  /* 0x012000000204783b */ /* 0x000fe80000004200 */
[----:B------:R-:W1:Y:S01]  /*7110*/  LDSM.16.MT88.4 R8, [R0+0x5000] ;  /* 0x005000000008783b */ /* 0x000e620000004200 */
[-C--:B---3--:R-:W-:Y:S06]  /*7120*/  HMMA.16816.F32 R68, R16, R20.reuse, R68 ;  /* 0x000000141044723c */ /* 0x088fec0000001844 */
        /* <DEDUP_REMOVED lines=56> */
.L_x_119:
[----:B------:R-:W3:Y:S01]  /*74b0*/  LDL R60, [R1+0x28] ;  /* 0x00002800013c7983 */ /* 0x000ee20000100800 */
[----:B------:R-:W-:Y:S02]  /*74c0*/  ULOP3.LUT UR11, UR7, 0x1, URZ, 0xc0, !UPT ;  /* 0x00000001070b7892 */ /* 0x000fe4000f8ec03f */
[----:B------:R-:W-:Y:S01]  /*74d0*/  UISETP.GT.AND UP2, UPT, UR7, UR17, UPT ;  /* 0x000000110700728c */ /* 0x000fe2000bf44270 */
[----:B------:R-:W4:Y:S01]  /*74e0*/  LDL R58, [R1+0x3c] ;  /* 0x00003c00013a7983 */ /* 0x000f220000100800 */
[----:B------:R-:W-:Y:S02]  /*74f0*/  UISETP.NE.U32.AND UP0, UPT, UR11, 0x1, UPT ;  /* 0x000000010b00788c */ /* 0x000fe4000bf05070 */
[----:B------:R-:W-:Y:S01]  /*7500*/  UIADD3 UR7, UR7, -0x1, URZ ;  /* 0xffffffff07077890 */ /* 0x000fe2000fffe03f */
[----:B------:R-:W5:Y:S04]  /*7510*/  LDL R57, [R1+0x20] ;  /* 0x0000200001397983 */ /* 0x000f680000100800 */
[----:B------:R-:W5:Y:S04]  /*7520*/  LDL R56, [R1+0x24] ;  /* 0x0000240001387983 */ /* 0x000f680000100800 */
[----:B------:R-:W5:Y:S04]  /*7530*/  LDL R55, [R1+0x18] ;  /* 0x0000180001377983 */ /* 0x000f680000100800 */
[----:B------:R-:W5:Y:S04]  /*7540*/  LDL R54, [R1+0x1c] ;  /* 0x00001c0001367983 */ /* 0x000f680000100800 */
[----:B------:R-:W-:Y:S04]  /*7550*/  LDSM.16.M88.4 R16, [R151] ;  /* 0x000000009710783b */ /* 0x000fe80000000200 */
[----:B------:R-:W2:Y:S04]  /*7560*/  LDSM.16.MT88.4 R20, [R0+0x6000] ;  /* 0x006000000014783b */ /* 0x000ea80000004200 */
[----:B------:R-:W1:Y:S04]  /*7570*/  LDSM.16.M88.4 R12, [R151+0x2000] ;  /* 0x00200000970c783b */ /* 0x000e680000000200 */
[----:B------:R-:W-:Y:S04]  /*7580*/  LDSM.16.M88.4 R24, [R157] ;  /* 0x000000009d18783b */ /* 0x000fe80000000200 */
[----:B------:R-:W1:Y:S04]  /*7590*/  LDSM.16.MT88.4 R28, [R0+0x6400] ;  /* 0x00640000001c783b */ /* 0x000e680000004200 */
[----:B------:R-:W1:Y:S04]  /*75a0*/  LDSM.16.M88.4 R32, [R160] ;  /* 0x00000000a020783b */ /* 0x000e680000000200 */
[----:B------:R-:W-:Y:S04]  /*75b0*/  LDSM.16.M88.4 R36, [R153] ;  /* 0x000000009924783b */ /* 0x000fe80000000200 */
[----:B------:R-:W1:Y:S04]  /*75c0*/  LDSM.16.MT88.4 R40, [R0+0x6800] ;  /* 0x006800000028783b */ /* 0x000e680000004200 */
[----:B------:R-:W1:Y:S04]  /*75d0*/  LDSM.16.M88.4 R44, [R153+0x2000] ;  /* 0x00200000992c783b */ /* 0x000e680000000200 */
[----:B------:R-:W-:Y:S01]  /*75e0*/  LDSM.16.MT88.4 R48, [R0+0x6c00] ;  /* 0x006c00000030783b */ /* 0x000fe20000004200 */
[-C--:B--2---:R-:W-:Y:S06]  /*75f0*/  HMMA.16816.F32 R4, R16, R20.reuse, RZ ;  /* 0x000000141004723c */ /* 0x084fec00000018ff */
[C---:B-1----:R-:W-:Y:S06]  /*7600*/  HMMA.16816.F32 R8, R12.reuse, R20, RZ ;  /* 0x000000140c08723c */ /* 0x042fec00000018ff */
[-C--:B------:R-:W-:Y:S06]  /*7610*/  HMMA.16816.F32 R12, R12, R22.reuse, RZ ;  /* 0x000000160c0c723c */ /* 0x080fec00000018ff */
[----:B------:R-:W-:Y:S01]  /*7620*/  HMMA.16816.F32 R16, R16, R22, RZ ;  /* 0x000000161010723c */ /* 0x000fe200000018ff */
[----:B------:R-:W1:Y:S05]  /*7630*/  LDSM.16.M88.4 R20, [R152] ;  /* 0x000000009814783b */ /* 0x000e6a0000000200 */
[-C--:B------:R-:W-:Y:S06]  /*7640*/  HMMA.16816.F32 R4, R24, R28.reuse, R4 ;  /* 0x0000001c1804723c */ /* 0x080fec0000001804 */
[C---:B------:R-:W-:Y:S06]  /*7650*/  HMMA.16816.F32 R8, R32.reuse, R28, R8 ;  /* 0x0000001c2008723c */ /* 0x040fec0000001808 */
[-C--:B------:R-:W-:Y:S01]  /*7660*/  HMMA.16816.F32 R12, R32, R30.reuse, R12 ;  /* 0x0000001e200c723c */ /* 0x080fe2000000180c */
[----:B------:R-:W2:Y:S05]  /*7670*/  LDSM.16.M88.4 R32, [R152+0x2000] ;  /* 0x002000009820783b */ /* 0x000eaa0000000200 */
[----:B------:R-:W-:Y:S01]  /*7680*/  HMMA.16816.F32 R16, R24, R30, R16 ;  /* 0x0000001e1810723c */ /* 0x000fe20000001810 */
[----:B------:R-:W-:Y:S04]  /*7690*/  LDSM.16.M88.4 R24, [R151+0x4000] ;  /* 0x004000009718783b */ /* 0x000fe80000000200 */
[----:B------:R-:W2:Y:S01]  /*76a0*/  LDSM.16.MT88.4 R28, [R0+0x7000] ;  /* 0x00700000001c783b */ /* 0x000ea20000004200 */
[-C--:B------:R-:W-:Y:S06]  /*76b0*/  HMMA.16816.F32 R4, R36, R40.reuse, R4 ;  /* 0x000000282404723c */ /* 0x080fec0000001804 */
[C---:B------:R-:W-:Y:S06]  /*76c0*/  HMMA.16816.F32 R8, R44.reuse, R40, R8 ;  /* 0x000000282c08723c */ /* 0x040fec0000001808 */
[-C--:B------:R-:W-:Y:S01]  /*76d0*/  HMMA.16816.F32 R12, R44, R42.reuse, R12 ;  /* 0x0000002a2c0c723c */ /* 0x080fe2000000180c */
[----:B------:R-:W2:Y:S05]  /*76e0*/  LDSM.16.M88.4 R44, [R151+0x6000] ;  /* 0x00600000972c783b */ /* 0x000eaa0000000200 */
[----:B------:R-:W-:Y:S01]  /*76f0*/  HMMA.16816.F32 R16, R36, R42, R16 ;  /* 0x0000002a2410723c */ /* 0x000fe20000001810 */
[----:B------:R-:W-:Y:S04]  /*7700*/  LDSM.16.M88.4 R36, [R159] ;  /* 0x000000009f24783b */ /* 0x000fe80000000200 */
[----:B------:R-:W2:Y:S01]  /*7710*/  LDSM.16.MT88.4 R40, [R0+0x7400] ;  /* 0x007400000028783b */ /* 0x000ea20000004200 */
[-C--:B-1----:R-:W-:Y:S06]  /*7720*/  HMMA.16816.F32 R4, R20, R48.reuse, R4 ;  /* 0x000000301404723c */ /* 0x082fec0000001804 */
[C---:B--2---:R-:W-:Y:S06]  /*7730*/  HMMA.16816.F32 R8, R32.reuse, R48, R8 ;  /* 0x000000302008723c */ /* 0x044fec0000001808 */
[-C--:B------:R-:W-:Y:S01]  /*7740*/  HMMA.16816.F32 R12, R32, R50.reuse, R12 ;  /* 0x00000032200c723c */ /* 0x080fe2000000180c */
[----:B------:R-:W1:Y:S05]  /*7750*/  LDSM.16.M88.4 R32, [R158] ;  /* 0x000000009e20783b */ /* 0x000e6a0000000200 */
        /* <DEDUP_REMOVED lines=8> */
[----:B------:R2:W-:Y:S04]  /*77e0*/  LDSM.16.MT88.4 R28, [R0+0x7c00] ;  /* 0x007c0000001c783b */ /* 0x0005e80000004200 */
[----:B------:R-:W2:Y:S01]  /*77f0*/  LDSM.16.M88.4 R24, [R152+0x4000] ;  /* 0x004000009818783b */ /* 0x000ea20000000200 */
[-C--:B------:R-:W-:Y:S06]  /*7800*/  HMMA.16816.F32 R4, R36, R40.reuse, R4 ;  /* 0x000000282404723c */ /* 0x080fec0000001804 */
[C---:B-1----:R-:W-:Y:S06]  /*7810*/  HMMA.16816.F32 R8, R32.reuse, R40, R8 ;  /* 0x000000282008723c */ /* 0x042fec0000001808 */
[-C--:B------:R-:W-:Y:S01]  /*7820*/  HMMA.16816.F32 R12, R32, R42.reuse, R12 ;  /* 0x0000002a200c723c */ /* 0x080fe2000000180c */
[----:B------:R-:W1:Y:S01]  /*7830*/  LDSM.16.M88.4 R32, [R152+0x6000] ;  /* 0x006000009820783b */ /* 0x000e620000000200 */
[----:B------:R-:W-:Y:S04]  /*7840*/  IMAD.U32 R40, RZ, RZ, UR28 ;  /* 0x0000001cff287e24 */ /* 0x000fe8000f8e00ff */
[----:B------:R-:W-:Y:S01]  /*7850*/  HMMA.16816.F32 R16, R36, R42, R16 ;  /* 0x0000002a2410723c */ /* 0x000fe20000001810 */
[----:B--2---:R-:W-:Y:S05]  /*7860*/  IMAD.U32 R0, RZ, RZ, UR18 ;  /* 0x00000012ff007e24 */ /* 0x004fea000f8e00ff */
[-C--:B------:R-:W-:Y:S01]  /*7870*/  HMMA.16816.F32 R4, R20, R48.reuse, R4 ;  /* 0x000000301404723c */ /* 0x080fe20000001804 */
[----:B------:R-:W-:Y:S04]  /*7880*/  IMAD.U32 R42, RZ, RZ, UR29 ;  /* 0x0000001dff2a7e24 */ /* 0x000fe8000f8e00ff */
[----:B------:R-:W-:Y:S01]  /*7890*/  IMAD.U32 R38, RZ, RZ, UR27 ;  /* 0x0000001bff267e24 */ /* 0x000fe2000f8e00ff */
[C---:B------:R-:W-:Y:S01]  /*78a0*/  HMMA.16816.F32 R8, R44.reuse, R48, R8 ;  /* 0x000000302c08723c */ /* 0x040fe20000001808 */
        /* <DEDUP_REMOVED lines=8> */
[----:B------:R-:W-:Y:S01]  /*7930*/  IMAD.U32 R50, RZ, RZ, UR33 ;  /* 0x00000021ff327e24 */ /* 0x000fe2000f8e00ff */
[C---:B-1----:R-:W-:Y:S01]  /*7940*/  HMMA.16816.F32 R8, R32.reuse, R28, R8 ;  /* 0x0000001c2008723c */ /* 0x042fe20000001808 */
[----:B------:R-:W-:Y:S04]  /*7950*/  IMAD.U32 R22, RZ, RZ, UR32 ;  /* 0x00000020ff167e24 */ /* 0x000fe8000f8e00ff */
[----:B------:R-:W-:Y:S01]  /*7960*/  LEA R225, P0, R21, R52, 0x2 ;  /* 0x0000003415e17211 */ /* 0x000fe200078010ff */
[-C--:B------:R-:W-:Y:S01]  /*7970*/  HMMA.16816.F32 R12, R32, R30.reuse, R12 ;  /* 0x0000001e200c723c */ /* 0x080fe2000000180c */
[----:B------:R-:W-:Y:S01]  /*7980*/  MOV R28, UR22 ;  /* 0x00000016001c7c02 */ /* 0x000fe20008000f00 */
[----:B------:R-:W-:Y:S03]  /*7990*/  IMAD.U32 R23, RZ, RZ, UR31 ;  /* 0x0000001fff177e24 */ /* 0x000fe6000f8e00ff */
[----:B------:R-:W-:Y:S01]  /*79a0*/  LEA.HI.X.SX32 R224, R0, R53, 0x2, P0 ;  /* 0x0000003500e07211 */ /* 0x000fe200000f16ff */
[----:B------:R-:W-:Y:S01]  /*79b0*/  HMMA.16816.F32 R16, R24, R30, R16 ;  /* 0x0000001e1810723c */ /* 0x000fe20000001810 */
[----:B------:R-:W-:Y:S04]  /*79c0*/  IMAD.U32 R0, RZ, RZ, UR33 ;  /* 0x00000021ff007e24 */ /* 0x000fe8000f8e00ff */
[----:B------:R-:W-:Y:S02]  /*79d0*/  IMAD.U32 R34, RZ, RZ, UR25 ;  /* 0x00000019ff227e24 */ /* 0x000fe4000f8e00ff */
[----:B------:R-:W-:Y:S04]  /*79e0*/  IMAD.U32 R24, RZ, RZ, UR30 ;  /* 0x0000001eff187e24 */ /* 0x000fe8000f8e00ff */
        /* <DEDUP_REMOVED lines=10> */
[----:B------:R-:W-:Y:S01]  /*7a90*/  IMAD.U32 R52, RZ, RZ, UR19 ;  /* 0x00000013ff347e24 */ /* 0x000fe2000f8e00ff */
[----:B---3--:R-:W-:Y:S01]  /*7aa0*/  @P1 IADD3 R20, P2, R60, UR13, RZ ;  /* 0x0000000d3c141c10 */ /* 0x008fe2000ff5e0ff */
[----:B------:R-:W-:Y:S03]  /*7ab0*/  @UP3 UIADD3 UR13, UP1, UR13, -0x200, URZ ;  /* 0xfffffe000d0d3890 */ /* 0x000fe6000ff3e03f */
[----:B----4-:R-:W-:Y:S01]  /*7ac0*/  @P1 IADD3.X R21, R58, UR12, RZ, P2, !PT ;  /* 0x0000000c3a151c10 */ /* 0x010fe200097fe4ff */
[----:B------:R-:W-:Y:S01]  /*7ad0*/  IMAD.U32 R58, RZ, RZ, UR25 ;  /* 0x00000019ff3a7e24 */ /* 0x000fe2000f8e00ff */
[----:B------:R-:W-:Y:S03]  /*7ae0*/  @UP3 UIADD3.X UR12, UR12, -0x1, URZ, UP1, !UPT ;  /* 0xffffffff0c0c3890 */ /* 0x000fe60008ffe43f */
[----:B-----5:R-:W2:Y:S04]  /*7af0*/  @P1 LDG.E R57, desc[UR8][R20.64] ;  /* 0x0000000814391981 */ /* 0x020ea8000c1e1900 */
[----:B------:R-:W3:Y:S04]  /*7b00*/  @P1 LDG.E R56, desc[UR8][R20.64+0x20] ;  /* 0x0000200814381981 */ /* 0x000ee8000c1e1900 */
[----:B------:R-:W4:Y:S04]  /*7b10*/  @P1 LDG.E R55, desc[UR8][R20.64+0x100] ;  /* 0x0001000814371981 */ /* 0x000f28000c1e1900 */
[----:B------:R1:W5:Y:S02]  /*7b20*/  @P1 LDG.E R54, desc[UR8][R20.64+0x120] ;  /* 0x0001200814361981 */ /* 0x000364000c1e1900 */
        /* <DEDUP_REMOVED lines=19> */
[-C--:B------:R-:W-:Y:S02]  /*7c60*/  LEA.HI.X.SX32 R41, R27, R21.reuse, 0x2, P2 ;  /* 0x000000151b297211 */ /* 0x080fe400010f16ff */
[-C--:B------:R-:W-:Y:S01]  /*7c70*/  LEA R36, P0, R36, R20.reuse, 0x2 ;  /* 0x0000001424247211 */ /* 0x080fe200078010ff */
[----:B------:R-:W-:Y:S01]  /*7c80*/  REDG.E.ADD.F32.FTZ.RN.STRONG.GPU desc[UR8][R42.64], R9 ;  /* 0x000000092a0079a6 */ /* 0x000fe2000c10f388 */
[-C--:B------:R-:W-:Y:S02]  /*7c90*/  LEA R34, P6, R34, R20.reuse, 0x2 ;  /* 0x0000001422227211 */ /* 0x080fe400078c10ff */
[-C--:B------:R-:W-:Y:S01]  /*7ca0*/  LEA.HI.X.SX32 R37, R35, R21.reuse, 0x2, P0 ;  /* 0x0000001523257211 */ /* 0x080fe200000f16ff */
[----:B------:R-:W-:Y:S01]  /*7cb0*/  REDG.E.ADD.F32.FTZ.RN.STRONG.GPU desc[UR8][R40.64], R10 ;  /* 0x0000000a280079a6 */ /* 0x000fe2000c10f388 */
[-C--:B------:R-:W-:Y:S02]  /*7cc0*/  LEA R32, P5, R32, R20.reuse, 0x2 ;  /* 0x0000001420207211 */ /* 0x080fe400078a10ff */
[-C--:B------:R-:W-:Y:S01]  /*7cd0*/  LEA.HI.X.SX32 R35, R58, R21.reuse, 0x2, P6 ;  /* 0x000000153a237211 */ /* 0x080fe200030f16ff */
[----:B------:R-:W-:Y:S01]  /*7ce0*/  LDSM.16.MT88.4 R4, [R2+0x8000] ;  /* 0x008000000204783b */ /* 0x000fe20000004200 */
[-C--:B------:R-:W-:Y:S02]  /*7cf0*/  LEA R22, P0, R33, R20.reuse, 0x2 ;  /* 0x0000001421167211 */ /* 0x080fe400078010ff */
[-C--:B------:R-:W-:Y:S02]  /*7d00*/  LEA R30, P4, R30, R20.reuse, 0x2 ;  /* 0x000000141e1e7211 */ /* 0x080fe400078810ff */
[-C--:B------:R-:W-:Y:S02]  /*7d10*/  LEA R28, P3, R28, R20.reuse, 0x2 ;  /* 0x000000141c1c7211 */ /* 0x080fe400078610ff */
[-C--:B------:R-:W-:Y:S02]  /*7d20*/  LEA R26, P2, R26, R20.reuse, 0x2 ;  /* 0x000000141a1a7211 */ /* 0x080fe400078410ff */
[-C--:B------:R-:W-:Y:S02]  /*7d30*/  LEA.HI.X.SX32 R23, R52, R21.reuse, 0x2, P0 ;  /* 0x0000001534177211 */ /* 0x080fe400000f16ff */
[----:B------:R-:W-:Y:S01]  /*7d40*/  PLOP3.LUT P0, PT, PT, PT, UP2, 0x80, 0x0 ;  /* 0x000000000000781c */ /* 0x000fe20003f0f028 */
[----:B--2---:R1:W-:Y:S04]  /*7d50*/  @P1 STL [R1+0x20], R57 ;  /* 0x0000203901001387 */ /* 0x0043e80000100800 */
[----:B---3--:R2:W-:Y:S04]  /*7d60*/  @P1 STL [R1+0x24], R56 ;  /* 0x0000243801001387 */ /* 0x0085e80000100800 */
[----:B----4-:R3:W-:Y:S04]  /*7d70*/  @P1 STL [R1+0x18], R55 ;  /* 0x0000183701001387 */ /* 0x0107e80000100800 */
[----:B-----5:R4:W-:Y:S01]  /*7d80*/  @P1 STL [R1+0x1c], R54 ;  /* 0x00001c3601001387 */ /* 0x0209e20000100800 */
[-C--:B------:R-:W-:Y:S04]  /*7d90*/  LEA R38, P1, R38, R20.reuse, 0x2 ;  /* 0x0000001426267211 */ /* 0x080fe800078210ff */
[-C--:B------:R-:W-:Y:S02]  /*7da0*/  LEA.HI.X.SX32 R39, R31, R21.reuse, 0x2, P1 ;  /* 0x000000151f277211 */ /* 0x080fe400008f16ff */
[----:B------:R-:W-:Y:S03]  /*7db0*/  LEA R24, P1, R29, R20, 0x2 ;  /* 0x000000141d187211 */ /* 0x000fe600078210ff */
[----:B------:R-:W-:Y:S01]  /*7dc0*/  REDG.E.ADD.F32.FTZ.RN.STRONG.GPU desc[UR8][R38.64], R11 ;  /* 0x0000000b260079a6 */ /* 0x000fe2000c10f388 */
[-C--:B------:R-:W-:Y:S01]  /*7dd0*/  LEA.HI.X.SX32 R25, R53, R21.reuse, 0x2, P1 ;  /* 0x0000001535197211 */ /* 0x080fe200008f16ff */
[----:B-1----:R-:W-:Y:S02]  /*7de0*/  IMAD.U32 R57, RZ, RZ, UR24 ;  /* 0x00000018ff397e24 */ /* 0x002fe4000f8e00ff */
[----:B------:R-:W-:Y:S01]  /*7df0*/  REDG.E.ADD.F32.FTZ.RN.STRONG.GPU desc[UR8][R36.64], R16 ;  /* 0x00000010240079a6 */ /* 0x000fe2000c10f388 */
[----:B------:R-:W-:Y:S01]  /*7e00*/  PLOP3.LUT P1, PT, PT, PT, UP0, 0x80, 0x0 ;  /* 0x000000000000781c */ /* 0x000fe20003f2f008 */
[----:B------:R-:W-:Y:S01]  /*7e10*/  @UP3 UIADD3 UR15, UP0, UR15, -0x200, URZ ;  /* 0xfffffe000f0f3890 */ /* 0x000fe2000ff1e03f */
[----:B--2---:R-:W-:Y:S01]  /*7e20*/  IMAD.U32 R56, RZ, RZ, UR23 ;  /* 0x00000017ff387e24 */ /* 0x004fe2000f8e00ff */
[-C--:B------:R-:W-:Y:S01]  /*7e30*/  LEA.HI.X.SX32 R33, R57, R21.reuse, 0x2, P5 ;  /* 0x0000001539217211 */ /* 0x080fe200028f16ff */
[----:B------:R-:W-:Y:S01]  /*7e40*/  REDG.E.ADD.F32.FTZ.RN.STRONG.GPU desc[UR8][R34.64], R17 ;  /* 0x00000011220079a6 */ /* 0x000fe2000c10f388 */
[----:B------:R-:W-:Y:S01]  /*7e50*/  @UP3 UIADD3.X UR14, UR14, -0x1, URZ, UP0, !UPT ;  /* 0xffffffff0e0e3890 */ /* 0x000fe200087fe43f */
[----:B---3--:R-:W-:Y:S02]  /*7e60*/  MOV R55, UR22 ;  /* 0x0000001600377c02 */ /* 0x008fe40008000f00 */
[-C--:B------:R-:W-:Y:S01]  /*7e70*/  LEA.HI.X.SX32 R31, R56, R21.reuse, 0x2, P4 ;  /* 0x00000015381f7211 */ /* 0x080fe200020f16ff */
[----:B------:R-:W-:Y:S01]  /*7e80*/  REDG.E.ADD.F32.FTZ.RN.STRONG.GPU desc[UR8][R32.64], R18 ;  /* 0x00000012200079a6 */ /* 0x000fe2000c10f388 */
[----:B----4-:R-:W-:Y:S01]  /*7e90*/  IMAD.U32 R54, RZ, RZ, UR21 ;  /* 0x00000015ff367e24 */ /* 0x010fe2000f8e00ff */
[-C--:B------:R-:W-:Y:S02]  /*7ea0*/  LEA.HI.X.SX32 R29, R55, R21.reuse, 0x2, P3 ;  /* 0x00000015371d7211 */ /* 0x080fe400018f16ff */
[----:B------:R-:W-:Y:S01]  /*7eb0*/  REDG.E.ADD.F32.FTZ.RN.STRONG.GPU desc[UR8][R30.64], R19 ;  /* 0x000000131e0079a6 */ /* 0x000fe2000c10f388 */
[----:B------:R-:W-:Y:S01]  /*7ec0*/  @P1 VIADD R0, R3, 0x2000 ;  /* 0x0000200003001836 */ /* 0x000fe20000000000 */
[----:B------:R-:W-:Y:S02]  /*7ed0*/  LEA.HI.X.SX32 R27, R54, R21, 0x2, P2 ;  /* 0x00000015361b7211 */ /* 0x000fe400010f16ff */
[----:B------:R-:W-:Y:S04]  /*7ee0*/  REDG.E.ADD.F32.FTZ.RN.STRONG.GPU desc[UR8][R28.64], R12 ;  /* 0x0000000c1c0079a6 */ /* 0x000fe8000c10f388 */
[----:B------:R-:W-:Y:S04]  /*7ef0*/  REDG.E.ADD.F32.FTZ.RN.STRONG.GPU desc[UR8][R26.64], R13 ;  /* 0x0000000d1a0079a6 */ /* 0x000fe8000c10f388 */
[----:B------:R-:W-:Y:S04]  /*7f00*/  REDG.E.ADD.F32.FTZ.RN.STRONG.GPU desc[UR8][R24.64], R14 ;  /* 0x0000000e180079a6 */ /* 0x000fe8000c10f388 */
[----:B------:R-:W-:Y:S04]  /*7f10*/  REDG.E.ADD.F32.FTZ.RN.STRONG.GPU desc[UR8][R22.64], R15 ;  /* 0x0000000f160079a6 */ /* 0x000fe8000c10f388 */
[----:B------:R-:W1:Y:S04]  /*7f20*/  LDSM.16.MT88.4 R8, [R3] ;  /* 0x000000000308783b */ /* 0x000e680000004200 */
        /* <DEDUP_REMOVED lines=46> */
[----:B-----5:R-:W-:Y:S01]  /*8210*/  IMAD.MOV.U32 R3, RZ, RZ, R0 ;  /* 0x000000ffff037224 */ /* 0x020fe200078e0000 */
[-C--:B-1----:R-:W-:Y:S06]  /*8220*/  HMMA.16816.F32 R84, R12, R24.reuse, R84 ;  /* 0x000000180c54723c */ /* 0x082fec0000001854 */
        /* <DEDUP_REMOVED lines=11> */
[----:B------:R-:W2:Y:S01]  /*82e0*/  LDL R61, [R1+0x44] ;  /* 0x00004400013d7983 */ /* 0x000ea20000100800 */
[----:B------:R-:W-:-:S03]  /*82f0*/  ULDC UR5, c[0x0][0x390] ;  /* 0x0000e40000057ab9 */ /* 0x000fc60000000800 */
[----:B------:R-:W3:Y:S01]  /*8300*/  LDL R60, [R1+0x48] ;  /* 0x00004800013c7983 */ /* 0x000ee20000100800 */
        /* <DEDUP_REMOVED lines=14> */
[----:B------:R-:W-:Y:S01]  /*83f0*/  FMUL.FTZ R92, R92, UR5 ;  /* 0x000000055c5c7c20 */ /* 0x000fe20008410000 */
[----:B------:R-:W-:Y:S01]  /*8400*/  FMUL.FTZ R3, R93, UR5 ;  /* 0x000000055d037c20 */ /* 0x000fe20008410000 */
[----:B------:R-:W-:Y:S01]  /*8410*/  F2FP.F16.F32.PACK_AB R8, R8, R86 ;  /* 0x000000560808723e */ /* 0x000fe200000000ff */
[----:B------:R-:W-:Y:S01]  /*8420*/  FMUL.FTZ R94, R94, UR5 ;  /* 0x000000055e5e7c20 */ /* 0x000fe20008410000 */
[----:B------:R-:W-:Y:S01]  /*8430*/  FMUL.FTZ R0, R95, UR5 ;  /* 0x000000055f007c20 */ /* 0x000fe20008410000 */
        /* <DEDUP_REMOVED lines=17> */
[----:B------:R-:W-:Y:S01]  /*8550*/  @UP0 UIADD3 UR20, UR13, UR5, URZ ;  /* 0x000000050d140290 */ /* 0x000fe2000fffe03f */
[----:B------:R-:W-:Y:S01]  /*8560*/  F2FP.F16.F32.PACK_AB R76, R77, R76 ;  /* 0x0000004c4d4c723e */ /* 0x000fe200000000ff */
[----:B------:R-:W-:Y:S01]  /*8570*/  @UP0 UMOV UR19, UR12 ;  /* 0x0000000c00130c82 */ /* 0x000fe20008000000 */
[----:B------:R-:W-:Y:S02]  /*8580*/  F2FP.F16.F32.PACK_AB R78, R79, R78 ;  /* 0x0000004e4f4e723e */ /* 0x000fe400000000ff */
[----:B------:R-:W-:Y:S01]  /*8590*/  PLOP3.LUT P0, PT, PT, PT, UP0, 0x80, 0x0 ;  /* 0x000000000000781c */ /* 0x000fe20003f0f008 */
[----:B--2---:R1:W-:Y:S04]  /*85a0*/  STS [R61], R9 ;  /* 0x000000093d007388 */ /* 0x0043e80000000800 */
[----:B------:R1:W-:Y:S04]  /*85b0*/  STS [R61+0x200], R8 ;  /* 0x000200083d007388 */ /* 0x0003e80000000800 */
[----:B---3--:R1:W-:Y:S04]  /*85c0*/  STS [R60], R5 ;  /* 0x000000053c007388 */ /* 0x0083e80000000800 */
[----:B------:R1:W-:Y:S04]  /*85d0*/  STS [R60+0x200], R4 ;  /* 0x000200043c007388 */ /* 0x0003e80000000800 */
        /* <DEDUP_REMOVED lines=26> */
.L_x_121:
        /* <DEDUP_REMOVED lines=19> */
.L_x_122:
[----:B------:R-:W2:Y:S01]  /*88b0*/  S2R R25, SR_TID.X ;  /* 0x0000000000197919 */ /* 0x000ea20000002100 */
[----:B------:R-:W-:Y:S01]  /*88c0*/  USHF.R.S32.HI UR11, URZ, 0x1f, UR5 ;  /* 0x0000001f3f0b7899 */ /* 0x000fe20008011405 */
[--C-:B-1----:R-:W-:Y:S01]  /*88d0*/  SHF.R.S32.HI R5, RZ, 0x1f, R102.reuse ;  /* 0x0000001fff057819 */ /* 0x102fe20000011466 */
[----:B------:R-:W-:Y:S01]  /*88e0*/  IMAD.U32 R0, RZ, RZ, UR6 ;  /* 0x00000006ff007e24 */ /* 0x000fe2000f8e00ff */
[----:B------:R-:W1:Y:S01]  /*88f0*/  S2R R26, SR_TID.X ;  /* 0x00000000001a7919 */ /* 0x000e620000002100 */
[----:B------:R-:W-:Y:S01]  /*8900*/  UIMAD UR15, UR11, UR6, URZ ;  /* 0x000000060b0f72a4 */ /* 0x000fe2000f8e023f */
[----:B------:R-:W-:Y:S01]  /*8910*/  IMAD.MOV.U32 R4, RZ, RZ, R102 ;  /* 0x000000ffff047224 */ /* 0x000fe200078e0066 */
[----:B------:R-:W-:Y:S01]  /*8920*/  UIMAD UR10, UR37, -0x80, UR10 ;  /* 0xffffff80250a78a4 */ /* 0x000fe2000f8e020a */
[----:B------:R-:W-:Y:S01]  /*8930*/  BAR.SYNC.DEFER_BLOCKING 0x0 ;  /* 0x0000000000007b1d */ /* 0x000fe20000010000 */
[----:B------:R-:W-:Y:S01]  /*8940*/  UIMAD UR15, UR5, UR7, UR15 ;  /* 0x00000007050f72a4 */ /* 0x000fe2000f8e020f */
[----:B------:R-:W-:Y:S01]  /*8950*/  IMAD.WIDE.U32 R6, R0, UR5, R4 ;  /* 0x0000000500067c25 */ /* 0x000fe2000f8e0004 */
[----:B------:R-:W-:-:S03]  /*8960*/  USHF.R.S32.HI UR21, URZ, 0x1f, UR58 ;  /* 0x0000001f3f157899 */ /* 0x000fc6000801143a */
[----:B------:R-:W-:Y:S01]  /*8970*/  ULDC.64 UR16, c[0x0][0x468] ;  /* 0x00011a0000107ab9 */ /* 0x000fe20000000a00 */
[----:B------:R-:W-:Y:S01]  /*8980*/  IMAD.U32 R0, RZ, RZ, UR15 ;  /* 0x0000000fff007e24 */ /* 0x000fe2000f8e00ff */
[----:B------:R-:W-:Y:S01]  /*8990*/  ULDC UR15, c[0x0][0x2d0] ;  /* 0x0000b400000f7ab9 */ /* 0x000fe20000000800 */
[----:B------:R-:W-:Y:S01]  /*89a0*/  IADD3 R6, P0, R6, UR19, RZ ;  /* 0x0000001306067c10 */ /* 0x000fe2000ff1e0ff */
[----:B------:R-:W-:Y:S01]  /*89b0*/  BSSY B0, `(.L_x_123) ;  /* 0x000001d000007945 */ /* 0x000fe20003800000 */
[----:B------:R-:W-:Y:S01]  /*89c0*/  ISETP.GE.AND P2, PT, R102, UR15, PT ;  /* 0x0000000f66007c0c */ /* 0x000fe2000bf46270 */
[----:B------:R-:W-:Y:S01]  /*89d0*/  UIMAD UR15, UR21, UR16, URZ ;  /* 0x00000010150f72a4 */ /* 0x000fe2000f8e023f */
[----:B------:R-:W-:Y:S01]  /*89e0*/  IADD3.X R7, R7, UR20, R0, P0, !PT ;  /* 0x0000001407077c10 */ /* 0x000fe200087fe400 */
[----:B------:R-:W-:Y:S02]  /*89f0*/  IMAD.U32 R0, RZ, RZ, UR16 ;  /* 0x00000010ff007e24 */ /* 0x000fe4000f8e00ff */
[----:B------:R-:W-:-:S02]  /*8a00*/  UIMAD UR17, UR58, UR17, UR15 ;  /* 0x000000113a1172a4 */ /* 0x000fc4000f8e020f */
[----:B------:R-:W-:Y:S01]  /*8a10*/  IMAD.WIDE.U32 R6, R0, UR58, R6 ;  /* 0x0000003a00067c25 */ /* 0x000fe2000f8e0006 */
[----:B------:R3:W4:Y:S01]  /*8a20*/  LDS.128 R16, [R59+0x7000] ;  /* 0x007000003b107984 */ /* 0x0007220000000c00 */
[----:B--2---:R-:W-:-:S03]  /*8a30*/  SHF.R.S32.HI R25, RZ, 0x1f, R25 ;  /* 0x0000001fff197819 */ /* 0x004fc60000011419 */
[----:B------:R3:W2:Y:S01]  /*8a40*/  LDS.128 R20, [R59+0x9000] ;  /* 0x009000003b147984 */ /* 0x0006a20000000c00 */
[----:B-1----:R-:W-:-:S04]  /*8a50*/  LEA.HI R25, R25, R26, RZ, 0x2 ;  /* 0x0000001a19197211 */ /* 0x002fc800078f10ff */
[----:B------:R-:W-:-:S04]  /*8a60*/  SHF.R.S32.HI R25, RZ, 0x2, R25 ;  /* 0x00000002ff197819 */ /* 0x000fc80000011419 */
[----:B------:R-:W-:Y:S01]  /*8a70*/  SHF.R.S32.HI R24, RZ, 0x1f, R25 ;  /* 0x0000001fff187819 */ /* 0x000fe20000011419 */
[----:B------:R-:W-:-:S05]  /*8a80*/  VIADD R3, R25, 0x40 ;  /* 0x0000004019037836 */ /* 0x000fca0000000000 */
[----:B------:R-:W-:Y:S01]  /*8a90*/  ISETP.GE.OR P1, PT, R3, UR10, P2 ;  /* 0x0000000a03007c0c */ /* 0x000fe20009726670 */
[----:B------:R-:W-:Y:S01]  /*8aa0*/  VIADD R3, R7, UR17 ;  /* 0x0000001107037c36 */ /* 0x000fe20008000000 */
[----:B------:R-:W-:-:S13]  /*8ab0*/  ISETP.GE.OR P2, PT, R25, UR10, P2 ;  /* 0x0000000a19007c0c */ /* 0x000fda0009746670 */
[----:B---3--:R-:W-:Y:S05]  /*8ac0*/  @P2 BRA `(.L_x_124) ;  /* 0x00000000002c2947 */ /* 0x008fea0003800000 */
[----:B------:R-:W1:Y:S01]  /*8ad0*/  LDS.128 R12, [R59+0x6000] ;  /* 0x006000003b0c7984 */ /* 0x000e620000000c00 */
        /* <DEDUP_REMOVED lines=10> */
.L_x_124:
[----:B------:R-:W-:Y:S05]  /*8b80*/  BSYNC B0 ;  /* 0x0000000000007941 */ /* 0x000fea0003800000 */
.L_x_123:
[----:B------:R-:W-:Y:S04]  /*8b90*/  BSSY B0, `(.L_x_125) ;  /* 0x000000d000007945 */ /* 0x000fe80003800000 */
[----:B------:R-:W-:Y:S05]  /*8ba0*/  @P1 BRA `(.L_x_126) ;  /* 0x00000000002c1947 */ /* 0x000fea0003800000 */
[----:B------:R-:W-:Y:S01]  /*8bb0*/  IADD3 R0, P0, R25, 0x40, RZ ;  /* 0x0000004019007810 */ /* 0x000fe20007f1e0ff */
[----:B------:R-:W-:-:S03]  /*8bc0*/  ULDC.64 UR16, c[0x0][0x3f0] ;  /* 0x0000fc0000107ab9 */ /* 0x000fc60000000a00 */
[----:B------:R-:W-:-:S05]  /*8bd0*/  IADD3.X R7, RZ, R24, RZ, P0, !PT ;  /* 0x00000018ff077210 */ /* 0x000fca00007fe4ff */
[----:B-1----:R-:W-:Y:S01]  /*8be0*/  IMAD R10, R7, UR6, RZ ;  /* 0x00000006070a7c24 */ /* 0x002fe2000f8e02ff */
[----:B------:R-:W-:-:S03]  /*8bf0*/  MOV R7, R3 ;  /* 0x0000000300077202 */ /* 0x000fc60000000f00 */
[----:B------:R-:W-:-:S04]  /*8c00*/  IMAD.WIDE.U32 R8, R0, UR6, R6 ;  /* 0x0000000600087c25 */ /* 0x000fc8000f8e0006 */
[----:B------:R-:W-:Y:S01]  /*8c10*/  IMAD R0, R0, UR7, R10 ;  /* 0x0000000700007c24 */ /* 0x000fe2000f8e020a */
[----:B------:R-:W-:-:S04]  /*8c20*/  LEA R6, P0, R8, UR16, 0x1 ;  /* 0x0000001008067c11 */ /* 0x000fc8000f8008ff */
[----:B------:R-:W-:-:S04]  /*8c30*/  IADD3 R0, R0, R9, RZ ;  /* 0x0000000900007210 */ /* 0x000fc80007ffe0ff */
[----:B------:R-:W-:-:S05]  /*8c40*/  LEA.HI.X R7, R8, UR17, R0, 0x1, P0 ;  /* 0x0000001108077c11 */ /* 0x000fca00080f0c00 */
[----:B----4-:R3:W-:Y:S02]  /*8c50*/  STG.E.128 desc[UR8][R6.64], R16 ;  /* 0x0000001006007986 */ /* 0x0107e4000c101d08 */
.L_x_126:
[----:B------:R-:W-:Y:S05]  /*8c60*/  BSYNC B0 ;  /* 0x0000000000007941 */ /* 0x000fea0003800000 */
.L_x_125:
[----:B-1----:R1:W1:Y:S01]  /*8c70*/  LDS.128 R12, [R59+0x8000] ;  /* 0x008000003b0c7984 */ /* 0x0022620000000c00 */
[----:B------:R-:W-:Y:S01]  /*8c80*/  IMAD.U32 R0, RZ, RZ, UR12 ;  /* 0x0000000cff007e24 */ /* 0x000fe2000f8e00ff */
[----:B------:R-:W-:Y:S01]  /*8c90*/  UIMAD UR11, UR11, UR12, URZ ;  /* 0x0000000c0b0b72a4 */ /* 0x000fe2000f8e023f */
[----:B------:R-:W-:Y:S01]  /*8ca0*/  BSSY B0, `(.L_x_127) ;  /* 0x0000018000007945 */ /* 0x000fe20003800000 */
[----:B------:R-:W-:Y:S01]  /*8cb0*/  USHF.R.S32.HI UR10, URZ, 0x1f, UR58 ;  /* 0x0000001f3f0a7899 */ /* 0x000fe2000801143a */
[----:B------:R-:W-:Y:S01]  /*8cc0*/  IMAD.WIDE.U32 R4, R0, UR5, R4 ;  /* 0x0000000500047c25 */ /* 0x000fe2000f8e0004 */
[----:B------:R-:W-:Y:S01]  /*8cd0*/  UIMAD UR5, UR5, UR13, UR11 ;  /* 0x0000000d050572a4 */ /* 0x000fe2000f8e020b */
[----:B------:R-:W-:Y:S01]  /*8ce0*/  ULDC.64 UR6, c[0x0][0x470] ;  /* 0x00011c0000067ab9 */ /* 0x000fe20000000a00 */
[----:B------:R-:W-:-:S04]  /*8cf0*/  IADD3 R4, P0, R4, UR14, RZ ;  /* 0x0000000e04047c10 */ /* 0x000fc8000ff1e0ff */
        /* <DEDUP_REMOVED lines=8> */
[----:B---3--:R-:W-:Y:S01]  /*8d80*/  MOV R6, R4 ;  /* 0x0000000400067202 */ /* 0x008fe20000000f00 */
        /* <DEDUP_REMOVED lines=9> */
.L_x_128:
[----:B------:R-:W-:Y:S05]  /*8e20*/  BSYNC B0 ;  /* 0x0000000000007941 */ /* 0x000fea0003800000 */
.L_x_127:
[----:B------:R-:W-:Y:S05]  /*8e30*/  @P1 BRA `(.L_x_101) ;  /* 0x0000000000301947 */ /* 0x000fea0003800000 */
[----:B------:R-:W-:Y:S01]  /*8e40*/  IADD3 R0, P0, R25, 0x40, RZ ;  /* 0x0000004019007810 */ /* 0x000fe20007f1e0ff */
[----:B---3--:R-:W-:Y:S01]  /*8e50*/  IMAD.MOV.U32 R6, RZ, RZ, R4 ;  /* 0x000000ffff067224 */ /* 0x008fe200078e0004 */
        /* <DEDUP_REMOVED lines=9> */
[----:B--2---:R2:W-:Y:S02]  /*8ef0*/  STG.E.128 desc[UR8][R4.64], R20 ;  /* 0x0000001404007986 */ /* 0x0045e4000c101d08 */
.L_x_101:
[----:B------:R-:W-:Y:S05]  /*8f00*/  BSYNC B1 ;  /* 0x0000000000017941 */ /* 0x000fea0003800000 */
.L_x_87:
[----:B------:R-:W5:Y:S01]  /*8f10*/  LDL R3, [R1+0x50] ;  /* 0x0000500001037983 */ /* 0x000f620000100800 */
[----:B------:R-:W-:Y:S02]  /*8f20*/  ULDC UR5, c[0x0][0xc] ;  /* 0x0000030000057ab9 */ /* 0x000fe40000000800 */
[----:B------:R-:W-:Y:S01]  /*8f30*/  UIADD3 UR37, UR5, UR37, URZ ;  /* 0x0000002505257290 */ /* 0x000fe2000fffe03f */
[----:B-----5:R-:W-:-:S13]  /*8f40*/  R2UR UR6, R3 ;  /* 0x00000000030672ca */ /* 0x020fda00000e0000 */
[----:B------:R-:W-:-:S06]  /*8f50*/  UISETP.GE.AND UP0, UPT, UR37, UR6, UPT ;  /* 0x000000062500728c */ /* 0x000fcc000bf06270 */
[----:B------:R-:W-:-:S13]  /*8f60*/  PLOP3.LUT P0, PT, PT, PT, UP0, 0x80, 0x0 ;  /* 0x000000000000781c */ /* 0x000fda0003f0f008 */
[----:B------:R-:W-:Y:S05]  /*8f70*/  @P0 BRA `(.L_x_129) ;  /* 0x0000000000040947 */ /* 0x000fea0003800000 */
[----:B------:R-:W-:Y:S05]  /*8f80*/  BRA `(.L_x_130) ;  /* 0xffffff7c00407947 */ /* 0x000fea000383ffff */
.L_x_129:
[----:B------:R-:W-:Y:S05]  /*8f90*/  EXIT ;  /* 0x000000000000794d */ /* 0x000fea0003800000 */
.L_x_131:
        /* <DEDUP_REMOVED lines=14> */
.L_x_691:


//--------------------- .text._ZN5flash27flash_bwd_convert_dq_kernelI23Flash_bwd_kernel_traitsILi32ELi128ELi128ELi8ELi4ELi4ELi4ELb1ELb0EN7cutlass6half_tE19Flash_kernel_traitsILi32ELi128ELi128ELi8ES3_EEEEvNS_16Flash_bwd_paramsEi --------------------------
	.section	.text._ZN5flash27flash_bwd_convert_dq_kernelI23Flash_bwd_kernel_traitsILi32ELi128ELi128ELi8ELi4ELi4ELi4ELb1ELb0EN7cutlass6half_tE19Flash_kernel_traitsILi32ELi128ELi128ELi8ES3_EEEEvNS_16Flash_bwd_paramsEi,"ax",@progbits
	.align	128
        .global         _ZN5flash27flash_bwd_convert_dq_kernelI23Flash_bwd_kernel_traitsILi32ELi128ELi128ELi8ELi4ELi4ELi4ELb1ELb0EN7cutlass6half_tE19Flash_kernel_traitsILi32ELi128ELi128ELi8ES3_EEEEvNS_16Flash_bwd_paramsEi
        .type           _ZN5flash27flash_bwd_convert_dq_kernelI23Flash_bwd_kernel_traitsILi32ELi128ELi128ELi8ELi4ELi4ELi4ELb1ELb0EN7cutlass6half_tE19Flash_kernel_traitsILi32ELi128ELi128ELi8ES3_EEEEvNS_16Flash_bwd_paramsEi,@function
        .size           _ZN5flash27flash_bwd_convert_dq_kernelI23Flash_bwd_kernel_traitsILi32ELi128ELi128ELi8ELi4ELi4ELi4ELb1ELb0EN7cutlass6half_tE19Flash_kernel_traitsILi32ELi128ELi128ELi8ES3_EEEEvNS_16Flash_bwd_paramsEi,(.L_x_692 - _ZN5flash27flash_bwd_convert_dq_kernelI23Flash_bwd_kernel_traitsILi32ELi128ELi128ELi8ELi4ELi4ELi4ELb1ELb0EN7cutlass6half_tE19Flash_kernel_traitsILi32ELi128ELi128ELi8ES3_EEEEvNS_16Flash_bwd_paramsEi)
        .other          _ZN5flash27flash_bwd_convert_dq_kernelI23Flash_bwd_kernel_traitsILi32ELi128ELi128ELi8ELi4ELi4ELi4ELb1ELb0EN7cutlass6half_tE19Flash_kernel_traitsILi32ELi128ELi128ELi8ES3_EEEEvNS_16Flash_bwd_paramsEi,@"STO_CUDA_ENTRY STV_DEFAULT"
_ZN5flash27flash_bwd_convert_dq_kernelI23Flash_bwd_kernel_traitsILi32ELi128ELi128ELi8ELi4ELi4ELi4ELb1ELb0EN7cutlass6half_tE19Flash_kernel_traitsILi32ELi128ELi128ELi8ES3_EEEEvNS_16Flash_bwd_paramsEi:
.text._ZN5flash27flash_bwd_convert_dq_kernelI23Flash_bwd_kernel_traitsILi32ELi128ELi128ELi8ELi4ELi4ELi4ELb1ELb0EN7cutlass6half_tE19Flash_kernel_traitsILi32ELi128ELi128ELi8ES3_EEEEvNS_16Flash_bwd_paramsEi:
[----:B------:R-:W-:Y:S01]  /*0000*/  LDC R1, c[0x0][0x28] ;  /* 0x00000a00ff017b82 */ /* 0x000fe20000000800 */
[----:B------:R-:W0:Y:S07]  /*0010*/  S2R R2, SR_CTAID.Y ;  /* 0x0000000000027919 */ /* 0x000e2e0000002600 */
[----:B------:R-:W0:Y:S01]  /*0020*/  LDC.64 R6, c[0x0][0x2f0] ;  /* 0x0000bc00ff067b82 */ /* 0x000e220000000a00 */
[----:B------:R-:W-:Y:S01]  /*0030*/  ULDC.64 UR4, c[0x0][0x2f0] ;  /* 0x0000bc0000047ab9 */ /* 0x000fe20000000a00 */
[----:B------:R-:W-:Y:S01]  /*0040*/  MOV R3, 0xffffffff ;  /* 0xffffffff00037802 */ /* 0x000fe20000000f00 */
[----:B------:R-:W-:Y:S01]  /*0050*/  ULDC.64 UR6, c[0x0][0x208] ;  /* 0x0000820000067ab9 */ /* 0x000fe20000000a00 */
[----:B------:R-:W-:-:S04]  /*0060*/  ISETP.NE.U32.AND P0, PT, RZ, UR4, PT ;  /* 0x00000004ff007c0c */ /* 0x000fc8000bf05070 */
[----:B------:R-:W-:Y:S01]  /*0070*/  ISETP.NE.AND.EX P0, PT, RZ, UR5, PT, P0 ;  /* 0x00000005ff007c0c */ /* 0x000fe2000bf05300 */
[----:B0-----:R-:W-:-:S12]  /*0080*/  IMAD.WIDE R6, R2, 0x4, R6 ;  /* 0x0000000402067825 */ /* 0x001fd800078e0206 */
[----:B------:R-:W2:Y:S04]  /*0090*/  @P0 LDG.E R3, desc[UR6][R6.64] ;  /* 0x0000000606030981 */ /* 0x000ea8000c1e1900 */
[----:B------:R-:W2:Y:S01]  /*00a0*/  @P0 LDG.E R0, desc[UR6][R6.64+0x4] ;  /* 0x0000040606000981 */ /* 0x000ea2000c1e1900 */
[----:B------:R-:W0:Y:S01]  /*00b0*/  S2R R4, SR_CTAID.X ;  /* 0x0000000000047919 */ /* 0x000e220000002500 */
[----:B--2---:R-:W-:Y:S02]  /*00c0*/  @P0 IADD3 R5, R0, -R3, RZ ;  /* 0x8000000300050210 */ /* 0x004fe40007ffe0ff */
[----:B0-----:R-:W-:-:S04]  /*00d0*/  SHF.L.U32 R0, R4, 0x7, RZ ;  /* 0x0000000704007819 */ /* 0x001fc800000006ff */
[----:B------:R-:W0:Y:S02]  /*00e0*/  @!P0 LDC R5, c[0x0][0x2c4] ;  /* 0x0000b100ff058b82 */ /* 0x000e240000000800 */
[----:B0-----:R-:W-:-:S13]  /*00f0*/  ISETP.GT.AND P1, PT, R5, R0, PT ;  /* 0x000000000500720c */ /* 0x001fda0003f24270 */
[----:B------:R-:W-:Y:S05]  /*0100*/  @!P1 EXIT ;  /* 0x000000000000994d */ /* 0x000fea0003800000 */
[----:B------:R-:W0:Y:S01]  /*0110*/  S2R R23, SR_TID.X ;  /* 0x0000000000177919 */ /* 0x000e220000002100 */
[----:B------:R-:W-:Y:S01]  /*0120*/  ISETP.NE.AND P1, PT, R3, -0x1, PT ;  /* 0xffffffff0300780c */ /* 0x000fe20003f25270 */
[----:B------:R-:W1:Y:S01]  /*0130*/  LDC R17, c[0x0][0x2d4] ;  /* 0x0000b500ff117b82 */ /* 0x000e620000000800 */
[----:B------:R-:W-:Y:S01]  /*0140*/  IMAD.WIDE R6, R2, 0x80, RZ ;  /* 0x0000008002067825 */ /* 0x000fe200078e02ff */
[----:B------:R-:W-:Y:S02]  /*0150*/  SHF.R.S32.HI R15, RZ, 0x1f, R0 ;  /* 0x0000001fff0f7819 */ /* 0x000fe40000011400 */
[----:B------:R-:W-:-:S04]  /*0160*/  SEL R13, R6, RZ, P0 ;  /* 0x000000ff060d7207 */ /* 0x000fc80000000000 */
[----:B------:R-:W2:Y:S01]  /*0170*/  LDC R14, c[0x0][0x270] ;  /* 0x00009c00ff0e7b82 */ /* 0x000ea20000000800 */
[----:B------:R-:W3:Y:S01]  /*0180*/  S2R R6, SR_CTAID.Z ;  /* 0x0000000000067919 */ /* 0x000ee20000002700 */
[----:B------:R-:W-:Y:S02]  /*0190*/  SEL R8, R7, RZ, P0 ;  /* 0x000000ff07087207 */ /* 0x000fe40000000000 */
[----:B------:R-:W-:-:S04]  /*01a0*/  IADD3 R13, P0, R0, R13, RZ ;  /* 0x0000000d000d7210 */ /* 0x000fc80007f1e0ff */
[----:B------:R-:W4:Y:S01]  /*01b0*/  @P1 LDC.64 R10, c[0x0][0x448] ;  /* 0x00011200ff0a1b82 */ /* 0x000f220000000a00 */
[----:B------:R-:W-:-:S07]  /*01c0*/  IADD3.X R15, R15, R8, RZ, P0, !PT ;  /* 0x000000080f0f7210 */ /* 0x000fce00007fe4ff */
[----:B------:R-:W3:Y:S01]  /*01d0*/  LDC R9, c[0x0][0x2dc] ;  /* 0x0000b700ff097b82 */ /* 0x000ee20000000800 */
[----:B-1----:R-:W-:Y:S01]  /*01e0*/  IMAD.WIDE R16, R2, R17, RZ ;  /* 0x0000001102107225 */ /* 0x002fe200078e02ff */
[----:B0-----:R-:W-:Y:S02]  /*01f0*/  SHF.R.S32.HI R0, RZ, 0x1f, R23 ;  /* 0x0000001fff007819 */ /* 0x001fe40000011417 */
[----:B--2---:R-:W-:Y:S02]  /*0200*/  SHF.R.S32.HI R25, RZ, 0x1f, R14 ;  /* 0x0000001fff197819 */ /* 0x004fe4000001140e */
[CC--:B------:R-:W-:Y:S02]  /*0210*/  LEA.HI R22, R0.reuse, R23.reuse, RZ, 0x2 ;  /* 0x0000001700167211 */ /* 0x0c0fe400078f10ff */
[----:B------:R-:W-:Y:S02]  /*0220*/  LEA.HI R19, R0, R23, RZ, 0x5 ;  /* 0x0000001700137211 */ /* 0x000fe400078f28ff */
[----:B------:R-:W-:-:S02]  /*0230*/  LOP3.LUT R18, R22, 0xfffffffc, RZ, 0xc0, !PT ;  /* 0xfffffffc16127812 */ /* 0x000fc400078ec0ff */
[----:B------:R-:W-:Y:S01]  /*0240*/  LOP3.LUT R12, R19, 0xffffffe0, RZ, 0xc0, !PT ;  /* 0xffffffe0130c7812 */ /* 0x000fe200078ec0ff */
[----:B----4-:R-:W-:Y:S01]  /*0250*/  @P1 IMAD.WIDE.U32 R20, R3, R10, RZ ;  /* 0x0000000a03141225 */ /* 0x010fe200078e00ff */
[-C--:B------:R-:W-:Y:S02]  /*0260*/  LEA.HI R0, R0, R23.reuse, RZ, 0x7 ;  /* 0x0000001700007211 */ /* 0x080fe400078f38ff */
[----:B------:R-:W-:Y:S01]  /*0270*/  IADD3 R12, -R12, R23, RZ ;  /* 0x000000170c0c7210 */ /* 0x000fe20007ffe1ff */
[----:B------:R-:W-:Y:S01]  /*0280*/  IMAD R10, R17, R14, RZ ;  /* 0x0000000e110a7224 */ /* 0x000fe200078e02ff */
[----:B------:R-:W-:Y:S01]  /*0290*/  @P1 MOV R8, R20 ;  /* 0x0000001400081202 */ /* 0x000fe20000000f00 */
[----:B------:R-:W-:Y:S01]  /*02a0*/  IMAD.IADD R18, R23, 0x1, -R18 ;  /* 0x0000000117127824 */ /* 0x000fe200078e0a12 */
[--C-:B------:R-:W-:Y:S01]  /*02b0*/  SHF.R.S32.HI R23, RZ, 0x1f, R22.reuse ;  /* 0x0000001fff177819 */ /* 0x100fe20000011416 */
[----:B------:R-:W-:Y:S01]  /*02c0*/  @P1 IMAD R7, R3, R11, R21 ;  /* 0x0000000b03071224 */ /* 0x000fe200078e0215 */
[----:B------:R-:W-:Y:S01]  /*02d0*/  SHF.R.S32.HI R22, RZ, 0x2, R22 ;  /* 0x00000002ff167819 */ /* 0x000fe20000011416 */
[C---:B------:R-:W-:Y:S01]  /*02e0*/  IMAD R27, R16.reuse, R25, R10 ;  /* 0x00000019101b7224 */ /* 0x040fe200078e020a */
[----:B------:R-:W-:Y:S01]  /*02f0*/  @P1 MOV R21, R3 ;  /* 0x0000000300151202 */ /* 0x000fe20000000f00 */
[----:B------:R-:W-:Y:S01]  /*0300*/  IMAD.WIDE.U32 R10, R16, R14, RZ ;  /* 0x0000000e100a7225 */ /* 0x000fe200078e00ff */
[----:B---3--:R-:W-:Y:S06]  /*0310*/  @P1 BRA `(.L_x_132) ;  /* 0x0000000000201947 */ /* 0x008fec0003800000 */
[----:B------:R-:W0:Y:S01]  /*0320*/  LDC.64 R20, c[0x0][0x430] ;  /* 0x00010c00ff147b82 */ /* 0x000e220000000a00 */
[----:B------:R-:W-:-:S05]  /*0330*/  SHF.R.S32.HI R3, RZ, 0x1f, R2 ;  /* 0x0000001fff037819 */ /* 0x000fca0000011402 */
[-C--:B0-----:R-:W-:Y:S02]  /*0340*/  IMAD R3, R3, R20.reuse, RZ ;  /* 0x0000001403037224 */ /* 0x081fe400078e02ff */
[----:B------:R-:W-:-:S04]  /*0350*/  IMAD.WIDE.U32 R16, R2, R20, RZ ;  /* 0x0000001402107225 */ /* 0x000fc800078e00ff */
[----:B------:R-:W-:Y:S01]  /*0360*/  IMAD R3, R2, R21, R3 ;  /* 0x0000001502037224 */ /* 0x000fe200078e0203 */
[----:B------:R-:W-:Y:S01]  /*0370*/  MOV R21, 0xffffffff ;  /* 0xffffffff00157802 */ /* 0x000fe20000000f00 */
[----:B------:R-:W-:-:S03]  /*0380*/  IMAD.MOV.U32 R8, RZ, RZ, R16 ;  /* 0x000000ffff087224 */ /* 0x000fc600078e0010 */
[----:B------:R-:W-:-:S07]  /*0390*/  IADD3 R7, R17, R3, RZ ;  /* 0x0000000311077210 */ /* 0x000fce0007ffe0ff */
.L_x_132:
[----:B------:R-:W-:Y:S01]  /*03a0*/  HFMA2.MMA R25, -RZ, RZ, 0, 0 ;  /* 0x00000000ff197435 */ /* 0x000fe200000001ff */
[----:B------:R-:W-:Y:S01]  /*03b0*/  IADD3 R16, R11, R27, RZ ;  /* 0x0000001b0b107210 */ /* 0x000fe20007ffe0ff */
[-C--:B------:R-:W-:Y:S01]  /*03c0*/  IMAD.WIDE R2, R14, R9.reuse, RZ ;  /* 0x000000090e027225 */ /* 0x080fe200078e02ff */
[----:B------:R-:W-:Y:S01]  /*03d0*/  LEA.HI R23, R23, R22, RZ, 0x3 ;  /* 0x0000001617177211 */ /* 0x000fe200078f18ff */
[----:B------:R-:W-:Y:S01]  /*03e0*/  ULDC.64 UR4, c[0x0][0x400] ;  /* 0x0001000000047ab9 */ /* 0x000fe20000000a00 */
[----:B------:R-:W-:Y:S01]  /*03f0*/  SHF.R.S32.HI R17, RZ, 0x1f, R9 ;  /* 0x0000001fff117819 */ /* 0x000fe20000011409 */
[----:B------:R-:W-:Y:S01]  /*0400*/  IMAD R16, R16, R9, RZ ;  /* 0x0000000910107224 */ /* 0x000fe200078e02ff */
[--C-:B------:R-:W-:Y:S01]  /*0410*/  SHF.R.S32.HI R20, RZ, 0x5, R19.reuse ;  /* 0x00000005ff147819 */ /* 0x100fe20000011413 */
[----:B------:R-:W-:Y:S01]  /*0420*/  IMAD R11, R3, R21, RZ ;  /* 0x00000015030b7224 */ /* 0x000fe200078e02ff */
[----:B------:R-:W-:Y:S01]  /*0430*/  SHF.R.S32.HI R19, RZ, 0x1f, R19 ;  /* 0x0000001fff137819 */ /* 0x000fe20000011413 */
[----:B------:R-:W-:Y:S01]  /*0440*/  IMAD R27, R17, R10, R16 ;  /* 0x0000000a111b7224 */ /* 0x000fe200078e0210 */
[----:B------:R-:W-:Y:S01]  /*0450*/  LOP3.LUT R23, R23, 0xfffffff8, RZ, 0xc0, !PT ;  /* 0xfffffff817177812 */ /* 0x000fe200078ec0ff */
[----:B------:R-:W-:Y:S01]  /*0460*/  IMAD R25, R2, R25, R11 ;  /* 0x0000001902197224 */ /* 0x000fe200078e020b */
[----:B------:R-:W-:Y:S01]  /*0470*/  LEA.HI R19, R19, R20, RZ, 0x2 ;  /* 0x0000001413137211 */ /* 0x000fe200078f10ff */
[----:B------:R-:W-:Y:S01]  /*0480*/  IMAD.WIDE.U32 R10, R10, R9, RZ ;  /* 0x000000090a0a7225 */ /* 0x000fe200078e00ff */
[----:B------:R-:W-:-:S02]  /*0490*/  IADD3 R22, R22, -R23, RZ ;  /* 0x8000001716167210 */ /* 0x000fc40007ffe0ff */
[----:B------:R-:W-:Y:S02]  /*04a0*/  CS2R R28, SRZ ;  /* 0x00000000001c7805 */ /* 0x000fe4000001ff00 */
[----:B------:R-:W-:Y:S01]  /*04b0*/  LOP3.LUT R23, R19, 0x7ffffc, RZ, 0xc0, !PT ;  /* 0x007ffffc13177812 */ /* 0x000fe200078ec0ff */
[----:B------:R-:W-:Y:S01]  /*04c0*/  IMAD.WIDE.U32 R16, R2, R21, RZ ;  /* 0x0000001502107225 */ /* 0x000fe200078e00ff */
[----:B------:R-:W-:Y:S02]  /*04d0*/  LEA.HI R21, R22, R22, RZ, 0x1 ;  /* 0x0000001616157211 */ /* 0x000fe400078f08ff */
[----:B------:R-:W-:Y:S01]  /*04e0*/  IADD3 R24, R11, R27, RZ ;  /* 0x0000001b0b187210 */ /* 0x000fe20007ffe0ff */
[-C--:B------:R-:W-:Y:S01]  /*04f0*/  IMAD R19, R6, R9.reuse, RZ ;  /* 0x0000000906137224 */ /* 0x080fe200078e02ff */
[----:B------:R-:W-:Y:S01]  /*0500*/  SEL R10, R10, R16, !P1 ;  /* 0x000000100a0a7207 */ /* 0x000fe20004800000 */
[----:B------:R-:W-:Y:S01]  /*0510*/  IMAD R9, R14, R9, RZ ;  /* 0x000000090e097224 */ /* 0x000fe200078e02ff */
[----:B------:R-:W-:Y:S01]  /*0520*/  LOP3.LUT R11, R21, 0x7fffffe, RZ, 0xc0, !PT ;  /* 0x07fffffe150b7812 */ /* 0x000fe200078ec0ff */
[----:B------:R-:W-:Y:S01]  /*0530*/  IMAD R14, R15, R2, RZ ;  /* 0x000000020f0e7224 */ /* 0x000fe200078e02ff */
[----:B------:R-:W-:Y:S01]  /*0540*/  @P1 IADD3 R24, R17, R25, RZ ;  /* 0x0000001911181210 */ /* 0x000fe20007ffe0ff */
[----:B------:R-:W-:Y:S01]  /*0550*/  IMAD R15, R9, R20, R12 ;  /* 0x00000014090f7224 */ /* 0x000fe200078e020c */
[----:B------:R-:W-:Y:S01]  /*0560*/  IADD3 R10, P0, R19, R10, RZ ;  /* 0x0000000a130a7210 */ /* 0x000fe20007f1e0ff */
[----:B------:R-:W-:Y:S01]  /*0570*/  IMAD R12, R3, R13, R14 ;  /* 0x0000000d030c7224 */ /* 0x000fe200078e020e */
[----:B------:R-:W-:Y:S01]  /*0580*/  IADD3 R17, R22, -R11, RZ ;  /* 0x8000000b16117210 */ /* 0x000fe20007ffe0ff */
[----:B------:R-:W-:Y:S01]  /*0590*/  IMAD.IADD R23, R20, 0x1, -R23 ;  /* 0x0000000114177824 */ /* 0x000fe200078e0a17 */
[----:B------:R-:W-:Y:S01]  /*05a0*/  LEA.HI.X.SX32 R11, R19, R24, 0x1, P0 ;  /* 0x00000018130b7211 */ /* 0x000fe200000f0eff */
[----:B------:R-:W-:Y:S01]  /*05b0*/  HFMA2.MMA R24, -RZ, RZ, 0, 0 ;  /* 0x00000000ff187435 */ /* 0x000fe200000001ff */
[----:B------:R-:W-:Y:S01]  /*05c0*/  SHF.R.S32.HI R21, RZ, 0x1, R21 ;  /* 0x00000001ff157819 */ /* 0x000fe20000011415 */
[----:B------:R-:W-:Y:S01]  /*05d0*/  IMAD.MOV.U32 R25, RZ, RZ, RZ ;  /* 0x000000ffff197224 */ /* 0x000fe200078e00ff */
[----:B------:R-:W-:Y:S01]  /*05e0*/  SHF.R.U32.HI R0, RZ, 0x4, R0 ;  /* 0x00000004ff007819 */ /* 0x000fe20000011600 */
[----:B------:R-:W-:Y:S01]  /*05f0*/  IMAD.WIDE.U32 R2, R2, R13, R10 ;  /* 0x0000000d02027225 */ /* 0x000fe200078e000a */
[----:B------:R-:W-:Y:S01]  /*0600*/  SHF.R.S32.HI R13, RZ, 0x1f, R15 ;  /* 0x0000001fff0d7819 */ /* 0x000fe2000001140f */
[----:B------:R-:W0:Y:S01]  /*0610*/  LDC R11, c[0x0][0x490] ;  /* 0x00012400ff0b7b82 */ /* 0x000e220000000800 */
[----:B------:R-:W-:Y:S01]  /*0620*/  LEA R18, R23, R18, 0x8 ;  /* 0x0000001217127211 */ /* 0x000fe200078e40ff */
[----:B------:R-:W-:Y:S01]  /*0630*/  IMAD.SHL.U32 R21, R21, 0x40, RZ ;  /* 0x0000004015157824 */ /* 0x000fe200078e00ff */
[----:B------:R-:W-:-:S02]  /*0640*/  IADD3 R15, P0, R15, R2, RZ ;  /* 0x000000020f0f7210 */ /* 0x000fc40007f1e0ff */
[----:B------:R-:W-:Y:S02]  /*0650*/  CS2R R22, SRZ ;  /* 0x0000000000167805 */ /* 0x000fe4000001ff00 */
[----:B------:R-:W-:Y:S02]  /*0660*/  LEA R17, R17, R18, 0x4 ;  /* 0x0000001211117211 */ /* 0x000fe400078e20ff */
[----:B------:R-:W-:Y:S02]  /*0670*/  CS2R R26, SRZ ;  /* 0x00000000001a7805 */ /* 0x000fe4000001ff00 */
[----:B------:R-:W-:Y:S02]  /*0680*/  IADD3.X R12, R13, R3, R12, P0, !PT ;  /* 0x000000030d0c7210 */ /* 0x000fe400007fe40c */
[----:B------:R-:W-:Y:S02]  /*0690*/  LEA R2, P0, R15, UR4, 0x2 ;  /* 0x000000040f027c11 */ /* 0x000fe4000f8010ff */
[----:B------:R-:W-:-:S02]  /*06a0*/  LOP3.LUT R21, R21, 0xc0, RZ, 0xc0, !PT ;  /* 0x000000c015157812 */ /* 0x000fc400078ec0ff */
[----:B------:R-:W-:Y:S02]  /*06b0*/  LEA.HI.X R3, R15, UR5, R12, 0x2, P0 ;  /* 0x000000050f037c11 */ /* 0x000fe400080f140c */
[----:B------:R-:W-:Y:S02]  /*06c0*/  CS2R R14, SRZ ;  /* 0x00000000000e7805 */ /* 0x000fe4000001ff00 */
[----:B------:R-:W-:Y:S02]  /*06d0*/  LOP3.LUT R0, R21, 0x8, R0, 0xf8, !PT ;  /* 0x0000000815007812 */ /* 0x000fe400078ef800 */
[----:B------:R-:W-:Y:S02]  /*06e0*/  SHF.R.U32.HI R21, RZ, 0x3, R21 ;  /* 0x00000003ff157819 */ /* 0x000fe40000011615 */
[----:B------:R-:W-:Y:S02]  /*06f0*/  MOV R12, RZ ;  /* 0x000000ff000c7202 */ /* 0x000fe40000000f00 */
[----:B------:R-:W-:-:S02]  /*0700*/  LOP3.LUT R0, R0, R21, RZ, 0x3c, !PT ;  /* 0x0000001500007212 */ /* 0x000fc400078e3cff */
[----:B------:R-:W-:Y:S02]  /*0710*/  CS2R R20, SRZ ;  /* 0x0000000000147805 */ /* 0x000fe4000001ff00 */
[----:B0-----:R-:W-:Y:S02]  /*0720*/  ISETP.GE.AND P0, PT, R11, 0x1, PT ;  /* 0x000000010b00780c */ /* 0x001fe40003f06270 */
[----:B------:R-:W-:Y:S02]  /*0730*/  LEA R10, R17, R0, 0x1 ;  /* 0x00000000110a7211 */ /* 0x000fe400078e08ff */
[----:B------:R-:W-:Y:S02]  /*0740*/  CS2R R16, SRZ ;  /* 0x0000000000107805 */ /* 0x000fe4000001ff00 */
[----:B------:R-:W-:-:S07]  /*0750*/  MOV R0, RZ ;  /* 0x000000ff00007202 */ /* 0x000fce0000000f00 */
[----:B------:R-:W-:Y:S05]  /*0760*/  @!P0 BRA `(.L_x_133) ;  /* 0x0000000800b88947 */ /* 0x000fea0003800000 */
[----:B------:R-:W0:Y:S01]  /*0770*/  LDC R13, c[0x0][0x490] ;  /* 0x00012400ff0d7b82 */ /* 0x000e220000000800 */
[----:B------:R-:W-:Y:S02]  /*0780*/  ISETP.NE.AND P1, PT, R11, 0x1, PT ;  /* 0x000000010b00780c */ /* 0x000fe40003f25270 */
[----:B------:R-:W-:Y:S02]  /*0790*/  MOV R20, RZ ;  /* 0x000000ff00147202 */ /* 0x000fe40000000f00 */
[----:B0-----:R-:W-:-:S09]  /*07a0*/  LOP3.LUT P0, RZ, R13, 0x1, RZ, 0xc0, !PT ;  /* 0x000000010dff7812 */ /* 0x001fd2000780c0ff */
[----:B------:R-:W-:Y:S05]  /*07b0*/  @!P1 BRA `(.L_x_134) ;  /* 0x0000000400e09947 */ /* 0x000fea0003800000 */
[----:B------:R-:W0:Y:S01]  /*07c0*/  LDC.64 R18, c[0x0][0x488] ;  /* 0x00012200ff127b82 */ /* 0x000e220000000a00 */
[----:B------:R-:W-:Y:S01]  /*07d0*/  LOP3.LUT R0, R11, 0x1, RZ, 0xc0, !PT ;  /* 0x000000010b007812 */ /* 0x000fe200078ec0ff */
[----:B------:R-:W-:Y:S01]  /*07e0*/  HFMA2.MMA R12, -RZ, RZ, 0, 0 ;  /* 0x00000000ff0c7435 */ /* 0x000fe200000001ff */
[----:B------:R-:W-:Y:S02]  /*07f0*/  CS2R R20, SRZ ;  /* 0x0000000000147805 */ /* 0x000fe4000001ff00 */
[----:B------:R-:W-:Y:S02]  /*0800*/  CS2R R16, SRZ ;  /* 0x0000000000107805 */ /* 0x000fe4000001ff00 */
[----:B------:R-:W-:Y:S02]  /*0810*/  IADD3 R11, -R0, R11, RZ ;  /* 0x0000000b000b7210 */ /* 0x000fe40007ffe1ff */
[----:B------:R-:W-:Y:S02]  /*0820*/  CS2R R14, SRZ ;  /* 0x00000000000e7805 */ /* 0x000fe4000001ff00 */
[----:B------:R-:W-:-:S02]  /*0830*/  CS2R R22, SRZ ;  /* 0x0000000000167805 */ /* 0x000fc4000001ff00 */
[----:B------:R-:W-:Y:S02]  /*0840*/  CS2R R24, SRZ ;  /* 0x0000000000187805 */ /* 0x000fe4000001ff00 */
[----:B------:R-:W-:Y:S02]  /*0850*/  CS2R R26, SRZ ;  /* 0x00000000001a7805 */ /* 0x000fe4000001ff00 */
[----:B------:R-:W-:Y:S01]  /*0860*/  CS2R R28, SRZ ;  /* 0x00000000001c7805 */ /* 0x000fe2000001ff00 */
[----:B------:R-:W-:-:S07]  /*0870*/  IMAD.MOV.U32 R0, RZ, RZ, RZ ;  /* 0x000000ffff007224 */ /* 0x000fce00078e00ff */
.L_x_135:
[----:B------:R-:W-:-:S04]  /*0880*/  SHF.L.U32 R13, R9, 0x3, RZ ;  /* 0x00000003090d7819 */ /* 0x000fc800000006ff */
[----:B------:R-:W-:Y:S02]  /*0890*/  SHF.R.S32.HI R30, RZ, 0x1f, R13 ;  /* 0x0000001fff1e7819 */ /* 0x000fe4000001140d */
[C---:B------:R-:W-:Y:S02]  /*08a0*/  LEA R34, P1, R13.reuse, R2, 0x2 ;  /* 0x000000020d227211 */ /* 0x040fe400078210ff */
[----:B------:R-:W-:-:S04]  /*08b0*/  SHF.L.U64.HI R30, R13, 0x2, R30 ;  /* 0x000000020d1e7819 */ /* 0x000fc8000001021e */
[----:B------:R-:W-:-:S03]  /*08c0*/  IADD3.X R35, R3, R30, RZ, P1, !PT ;  /* 0x0000001e03237210 */ /* 0x000fc60000ffe4ff */
[C---:B------:R-:W-:Y:S02]  /*08d0*/  IMAD.WIDE R36, R9.reuse, 0x20, R34 ;  /* 0x0000002009247825 */ /* 0x040fe400078e0222 */
[----:B------:R-:W2:Y:S04]  /*08e0*/  LDG.E R34, desc[UR6][R34.64] ;  /* 0x0000000622227981 */ /* 0x000ea8000c1e1900 */
[----:B------:R-:W3:Y:S01]  /*08f0*/  LDG.E R35, desc[UR6][R36.64] ;  /* 0x0000000624237981 */ /* 0x000ee2000c1e1900 */
[----:B------:R-:W-:-:S05]  /*0900*/  IMAD.WIDE R32, R9, 0x20, R36 ;  /* 0x0000002009207825 */ /* 0x000fca00078e0224 */
[----:B------:R1:W4:Y:S02]  /*0910*/  LDG.E R30, desc[UR6][R32.64] ;  /* 0x00000006201e7981 */ /* 0x000324000c1e1900 */
[----:B-1----:R-:W-:-:S05]  /*0920*/  IMAD.WIDE R32, R9, 0x20, R32 ;  /* 0x0000002009207825 */ /* 0x002fca00078e0220 */
[----:B------:R-:W5:Y:S01]  /*0930*/  LDG.E R31, desc[UR6][R32.64] ;  /* 0x00000006201f7981 */ /* 0x000f62000c1e1900 */
[----:B--2---:R-:W-:Y:S01]  /*0940*/  FADD.FTZ R29, R34, R29 ;  /* 0x0000001d221d7221 */ /* 0x004fe20000010000 */
[----:B---3--:R-:W-:Y:S01]  /*0950*/  FADD.FTZ R28, R35, R28 ;  /* 0x0000001c231c7221 */ /* 0x008fe20000010000 */
[----:B------:R-:W-:-:S04]  /*0960*/  IMAD.WIDE R34, R9, 0x20, R32 ;  /* 0x0000002009227825 */ /* 0x000fc800078e0220 */
[----:B----4-:R-:W-:Y:S01]  /*0970*/  FADD.FTZ R27, R30, R27 ;  /* 0x0000001b1e1b7221 */ /* 0x010fe20000010000 */
[----:B------:R-:W-:Y:S02]  /*0980*/  IMAD.WIDE R36, R9, 0x20, R34 ;  /* 0x0000002009247825 */ /* 0x000fe400078e0222 */
[----:B------:R-:W2:Y:S04]  /*0990*/  LDG.E R34, desc[UR6][R34.64] ;  /* 0x0000000622227981 */ /* 0x000ea8000c1e1900 */
[----:B------:R1:W3:Y:S01]  /*09a0*/  LDG.E R35, desc[UR6][R36.64] ;  /* 0x0000000624237981 */ /* 0x0002e2000c1e1900 */
[----:B-----5:R-:W-:Y:S01]  /*09b0*/  FADD.FTZ R26, R31, R26 ;  /* 0x0000001a1f1a7221 */ /* 0x020fe20000010000 */
[----:B-1----:R-:W-:-:S05]  /*09c0*/  IMAD.WIDE R36, R9, 0x20, R36 ;  /* 0x0000002009247825 */ /* 0x002fca00078e0224 */
[----:B------:R1:W4:Y:S01]  /*09d0*/  LDG.E R32, desc[UR6][R36.64] ;  /* 0x0000000624207981 */ /* 0x000322000c1e1900 */
[----:B------:R-:W-:-:S05]  /*09e0*/  IMAD.WIDE R30, R9, 0x20, R36 ;  /* 0x00000020091e7825 */ /* 0x000fca00078e0224 */
[----:B------:R5:W4:Y:S01]  /*09f0*/  LDG.E R33, desc[UR6][R30.64] ;  /* 0x000000061e217981 */ /* 0x000b22000c1e1900 */
[----:B-1----:R-:W-:-:S04]  /*0a00*/  IMAD.WIDE R36, R9, 0x20, R30 ;  /* 0x0000002009247825 */ /* 0x002fc800078e021e */
[----:B-----5:R-:W-:-:S04]  /*0a10*/  IMAD.WIDE R30, R9, 0x20, R36 ;  /* 0x00000020091e7825 */ /* 0x020fc800078e0224 */
[----:B--2---:R-:W-:Y:S02]  /*0a20*/  FADD.FTZ R25, R34, R25 ;  /* 0x0000001922197221 */ /* 0x004fe40000010000 */
[----:B------:R1:W2:Y:S01]  /*0a30*/  LDG.E R34, desc[UR6][R36.64] ;  /* 0x0000000624227981 */ /* 0x0002a2000c1e1900 */
[----:B---3--:R-:W-:-:S03]  /*0a40*/  FADD.FTZ R24, R35, R24 ;  /* 0x0000001823187221 */ /* 0x008fc60000010000 */
[----:B------:R3:W5:Y:S01]  /*0a50*/  LDG.E R35, desc[UR6][R30.64] ;  /* 0x000000061e237981 */ /* 0x000762000c1e1900 */
[----:B-1----:R-:W-:-:S04]  /*0a60*/  IMAD.WIDE R36, R9, 0x20, R30 ;  /* 0x0000002009247825 */ /* 0x002fc800078e021e */
[----:B----4-:R-:W-:Y:S02]  /*0a70*/  FADD.FTZ R22, R33, R22 ;  /* 0x0000001621167221 */ /* 0x010fe40000010000 */
[----:B------:R1:W4:Y:S01]  /*0a80*/  LDG.E R33, desc[UR6][R36.64] ;  /* 0x0000000624217981 */ /* 0x000322000c1e1900 */
[----:B---3--:R-:W-:-:S04]  /*0a90*/  IMAD.WIDE R30, R9, 0x20, R36 ;  /* 0x00000020091e7825 */ /* 0x008fc800078e0224 */
[----:B------:R-:W-:Y:S02]  /*0aa0*/  FADD.FTZ R23, R32, R23 ;  /* 0x0000001720177221 */ /* 0x000fe40000010000 */
[----:B------:R-:W3:Y:S01]  /*0ab0*/  LDG.E R32, desc[UR6][R30.64] ;  /* 0x000000061e207981 */ /* 0x000ee2000c1e1900 */
[----:B--2---:R-:W-:Y:S01]  /*0ac0*/  FADD.FTZ R21, R34, R21 ;  /* 0x0000001522157221 */ /* 0x004fe20000010000 */
[----:B-----5:R-:W-:Y:S01]  /*0ad0*/  FADD.FTZ R12, R35, R12 ;  /* 0x0000000c230c7221 */ /* 0x020fe20000010000 */
[C---:B------:R-:W-:Y:S02]  /*0ae0*/  IMAD.WIDE R34, R9.reuse, 0x20, R30 ;  /* 0x0000002009227825 */ /* 0x040fe400078e021e */
[----:B------:R-:W2:Y:S02]  /*0af0*/  LDG.E R31, desc[UR6][R2.64] ;  /* 0x00000006021f7981 */ /* 0x000ea4000c1e1900 */
[----:B-1----:R-:W-:-:S05]  /*0b00*/  IMAD.WIDE R36, R9, 0x20, R34 ;  /* 0x0000002009247825 */ /* 0x002fca00078e0222 */
[----:B------:R1:W5:Y:S01]  /*0b10*/  LDG.E R30, desc[UR6][R36.64] ;  /* 0x00000006241e7981 */ /* 0x000362000c1e1900 */
[----:B----4-:R-:W-:-:S03]  /*0b20*/  FADD.FTZ R14, R33, R14 ;  /* 0x0000000e210e7221 */ /* 0x010fc60000010000 */
[----:B------:R-:W4:Y:S01]  /*0b30*/  LDG.E R33, desc[UR6][R34.64] ;  /* 0x0000000622217981 */ /* 0x000f22000c1e1900 */
[----:B-1----:R-:W-:-:S05]  /*0b40*/  IMAD.WIDE R36, R9, 0x20, R36 ;  /* 0x0000002009247825 */ /* 0x002fca00078e0224 */
[----:B------:R1:W2:Y:S01]  /*0b50*/  LDG.E R35, desc[UR6][R36.64] ;  /* 0x0000000624237981 */ /* 0x0002a2000c1e1900 */
[----:B---3--:R-:W-:Y:S01]  /*0b60*/  FADD.FTZ R15, R32, R15 ;  /* 0x0000000f200f7221 */ /* 0x008fe20000010000 */
[----:B0-----:R-:W-:Y:S01]  /*0b70*/  LEA R32, P1, R18, R2, 0x2 ;  /* 0x0000000212207211 */ /* 0x001fe200078210ff */
[----:B-----5:R-:W-:Y:S01]  /*0b80*/  FADD.FTZ R17, R30, R17 ;  /* 0x000000111e117221 */ /* 0x020fe20000010000 */
[C---:B------:R-:W-:Y:S01]  /*0b90*/  SHF.L.U64.HI R30, R18.reuse, 0x1, R19 ;  /* 0x00000001121e7819 */ /* 0x040fe20000010213 */
[----:B----4-:R-:W-:Y:S01]  /*0ba0*/  FADD.FTZ R16, R33, R16 ;  /* 0x0000001021107221 */ /* 0x010fe20000010000 */
[----:B------:R-:W-:-:S04]  /*0bb0*/  SHF.L.U32 R33, R18, 0x1, RZ ;  /* 0x0000000112217819 */ /* 0x000fc800000006ff */
[C---:B------:R-:W-:Y:S02]  /*0bc0*/  LEA R2, P2, R33.reuse, R2, 0x2 ;  /* 0x0000000221027211 */ /* 0x040fe400078410ff */
[----:B------:R-:W-:Y:S02]  /*0bd0*/  SHF.L.U64.HI R30, R33, 0x2, R30 ;  /* 0x00000002211e7819 */ /* 0x000fe4000001021e */
[----:B------:R-:W-:-:S03]  /*0be0*/  LEA.HI.X R33, R18, R3, R19, 0x2, P1 ;  /* 0x0000000312217211 */ /* 0x000fc600008f1413 */
[----:B-1----:R-:W-:Y:S02]  /*0bf0*/  IMAD.WIDE R36, R13, 0x4, R32 ;  /* 0x000000040d247825 */ /* 0x002fe400078e0220 */
[----:B------:R-:W3:Y:S04]  /*0c00*/  LDG.E R32, desc[UR6][R32.64] ;  /* 0x0000000620207981 */ /* 0x000ee8000c1e1900 */
[----:B------:R0:W4:Y:S01]  /*0c10*/  LDG.E R33, desc[UR6][R36.64] ;  /* 0x0000000624217981 */ /* 0x000122000c1e1900 */
[----:B--2---:R-:W-:Y:S01]  /*0c20*/  FADD.FTZ R20, R35, R20 ;  /* 0x0000001423147221 */ /* 0x004fe20000010000 */
[----:B0-----:R-:W-:Y:S01]  /*0c30*/  IMAD.WIDE R36, R13, 0x4, R36 ;  /* 0x000000040d247825 */ /* 0x001fe200078e0224 */
[----:B------:R-:W-:-:S03]  /*0c40*/  IADD3.X R3, R3, R30, RZ, P2, !PT ;  /* 0x0000001e03037210 */ /* 0x000fc600017fe4ff */
[----:B------:R-:W-:Y:S02]  /*0c50*/  FADD.FTZ R0, R31, R0 ;  /* 0x000000001f007221 */ /* 0x000fe40000010000 */
[----:B------:R-:W2:Y:S01]  /*0c60*/  LDG.E R31, desc[UR6][R36.64] ;  /* 0x00000006241f7981 */ /* 0x000ea2000c1e1900 */
[----:B------:R-:W-:-:S05]  /*0c70*/  IMAD.WIDE R34, R13, 0x4, R36 ;  /* 0x000000040d227825 */ /* 0x000fca00078e0224 */
[----:B------:R0:W5:Y:S02]  /*0c80*/  LDG.E R30, desc[UR6][R34.64] ;  /* 0x00000006221e7981 */ /* 0x000164000c1e1900 */
[----:B0-----:R-:W-:-:S04]  /*0c90*/  IMAD.WIDE R34, R13, 0x4, R34 ;  /* 0x000000040d227825 */ /* 0x001fc800078e0222 */
[----:B------:R-:W-:-:S04]  /*0ca0*/  IMAD.WIDE R36, R13, 0x4, R34 ;  /* 0x000000040d247825 */ /* 0x000fc800078e0222 */
[----:B---3--:R-:W-:Y:S02]  /*0cb0*/  FADD.FTZ R0, R0, R32 ;  /* 0x0000002000007221 */ /* 0x008fe40000010000 */
[----:B------:R0:W3:Y:S01]  /*0cc0*/  LDG.E R32, desc[UR6][R36.64] ;  /* 0x0000000624207981 */ /* 0x0000e2000c1e1900 */
[----:B----4-:R-:W-:-:S03]  /*0cd0*/  FADD.FTZ R29, R29, R33 ;  /* 0x000000211d1d7221 */ /* 0x010fc60000010000 */
[----:B------:R1:W4:Y:S01]  /*0ce0*/  LDG.E R33, desc[UR6][R34.64] ;  /* 0x0000000622217981 */ /* 0x000322000c1e1900 */
[----:B0-----:R-:W-:-:S04]  /*0cf0*/  IMAD.WIDE R36, R13, 0x4, R36 ;  /* 0x000000040d247825 */ /* 0x001fc800078e0224 */
[----:B-1----:R-:W-:-:S04]  /*0d00*/  IMAD.WIDE R34, R13, 0x4, R36 ;  /* 0x000000040d227825 */ /* 0x002fc800078e0224 */
[----:B--2---:R-:W-:Y:S02]  /*0d10*/  FADD.FTZ R28, R28, R31 ;  /* 0x0000001f1c1c7221 */ /* 0x004fe40000010000 */
[----:B------:R-:W2:Y:S01]  /*0d20*/  LDG.E R31, desc[UR6][R36.64] ;  /* 0x00000006241f7981 */ /* 0x000ea2000c1e1900 */
[----:B-----5:R-:W-:-:S03]  /*0d30*/  FADD.FTZ R27, R27, R30 ;  /* 0x0000001e1b1b7221 */ /* 0x020fc60000010000 */
[----:B------:R0:W5:Y:S01]  /*0d40*/  LDG.E R30, desc[UR6][R34.64] ;  /* 0x00000006221e7981 */ /* 0x000162000c1e1900 */
[----:B---3--:R-:W-:Y:S01]  /*0d50*/  FADD.FTZ R25, R25, R32 ;  /* 0x0000002019197221 */ /* 0x008fe20000010000 */
[----:B----4-:R-:W-:Y:S01]  /*0d60*/  FADD.FTZ R26, R26, R33 ;  /* 0x000000211a1a7221 */ /* 0x010fe20000010000 */
[----:B------:R-:W-:-:S04]  /*0d70*/  IMAD.WIDE R32, R13, 0x4, R34 ;  /* 0x000000040d207825 */ /* 0x000fc800078e0222 */
[C---:B0-----:R-:W-:Y:S02]  /*0d80*/  IMAD.WIDE R34, R13.reuse, 0x4, R32 ;  /* 0x000000040d227825 */ /* 0x041fe400078e0220 */
[----:B------:R-:W3:Y:S02]  /*0d90*/  LDG.E R33, desc[UR6][R32.64] ;  /* 0x0000000620217981 */ /* 0x000ee4000c1e1900 */
[----:B------:R-:W-:-:S04]  /*0da0*/  IMAD.WIDE R36, R13, 0x4, R34 ;  /* 0x000000040d247825 */ /* 0x000fc800078e0222 */
[----:B--2---:R-:W-:Y:S02]  /*0db0*/  FADD.FTZ R24, R24, R31 ;  /* 0x0000001f18187221 */ /* 0x004fe40000010000 */
[----:B------:R0:W2:Y:S01]  /*0dc0*/  LDG.E R31, desc[UR6][R36.64] ;  /* 0x00000006241f7981 */ /* 0x0000a2000c1e1900 */
[----:B-----5:R-:W-:-:S03]  /*0dd0*/  FADD.FTZ R23, R23, R30 ;  /* 0x0000001e17177221 */ /* 0x020fc60000010000 */
[----:B------:R-:W4:Y:S01]  /*0de0*/  LDG.E R30, desc[UR6][R34.64] ;  /* 0x00000006221e7981 */ /* 0x000f22000c1e1900 */
[----:B0-----:R-:W-:-:S05]  /*0df0*/  IMAD.WIDE R36, R13, 0x4, R36 ;  /* 0x000000040d247825 */ /* 0x001fca00078e0224 */
[----:B------:R-:W5:Y:S01]  /*0e00*/  LDG.E R35, desc[UR6][R36.64] ;  /* 0x0000000624237981 */ /* 0x000f62000c1e1900 */
[----:B---3--:R-:W-:Y:S01]  /*0e10*/  FADD.FTZ R22, R22, R33 ;  /* 0x0000002116167221 */ /* 0x008fe20000010000 */
[----:B------:R-:W-:-:S04]  /*0e20*/  IMAD.WIDE R32, R13, 0x4, R36 ;  /* 0x000000040d207825 */ /* 0x000fc800078e0224 */
[----:B--2---:R-:W-:Y:S01]  /*0e30*/  FADD.FTZ R12, R12, R31 ;  /* 0x0000001f0c0c7221 */ /* 0x004fe20000010000 */
[----:B----4-:R-:W-:Y:S01]  /*0e40*/  FADD.FTZ R21, R21, R30 ;  /* 0x0000001e15157221 */ /* 0x010fe20000010000 */
[C---:B------:R-:W-:Y:S02]  /*0e50*/  IMAD.WIDE R30, R13.reuse, 0x4, R32 ;  /* 0x000000040d1e7825 */ /* 0x040fe400078e0220 */
[----:B------:R-:W2:Y:S02]  /*0e60*/  LDG.E R32, desc[UR6][R32.64] ;  /* 0x0000000620207981 */ /* 0x000ea4000c1e1900 */
[----:B-----5:R-:W-:Y:S01]  /*0e70*/  FADD.FTZ R14, R14, R35 ;  /* 0x000000230e0e7221 */ /* 0x020fe20000010000 */
[C---:B------:R-:W-:Y:S01]  /*0e80*/  IMAD.WIDE R34, R13.reuse, 0x4, R30 ;  /* 0x000000040d227825 */ /* 0x040fe200078e021e */
[----:B------:R0:W3:Y:S03]  /*0e90*/  LDG.E R33, desc[UR6][R30.64] ;  /* 0x000000061e217981 */ /* 0x0000e6000c1e1900 */
[----:B0-----:R-:W-:-:S02]  /*0ea0*/  IMAD.WIDE R30, R13, 0x4, R34 ;  /* 0x000000040d1e7825 */ /* 0x001fc400078e0222 */
[----:B------:R-:W4:Y:S04]  /*0eb0*/  LDG.E R34, desc[UR6][R34.64] ;  /* 0x0000000622227981 */ /* 0x000f28000c1e1900 */
[----:B------:R-:W5:Y:S01]  /*0ec0*/  LDG.E R13, desc[UR6][R30.64] ;  /* 0x000000061e0d7981 */ /* 0x000f62000c1e1900 */
[----:B------:R-:W-:-:S05]  /*0ed0*/  VIADD R11, R11, 0xfffffffe ;  /* 0xfffffffe0b0b7836 */ /* 0x000fca0000000000 */
[----:B------:R-:W-:Y:S01]  /*0ee0*/  ISETP.NE.AND P1, PT, R11, RZ, PT ;  /* 0x000000ff0b00720c */ /* 0x000fe20003f25270 */
[----:B--2---:R-:W-:Y:S01]  /*0ef0*/  FADD.FTZ R15, R15, R32 ;  /* 0x000000200f0f7221 */ /* 0x004fe20000010000 */
[----:B---3--:R-:W-:Y:S01]  /*0f00*/  FADD.FTZ R16, R16, R33 ;  /* 0x0000002110107221 */ /* 0x008fe20000010000 */
[----:B----4-:R-:W-:Y:S01]  /*0f10*/  FADD.FTZ R17, R17, R34 ;  /* 0x0000002211117221 */ /* 0x010fe20000010000 */
[----:B-----5:R-:W-:-:S09]  /*0f20*/  FADD.FTZ R20, R20, R13 ;  /* 0x0000000d14147221 */ /* 0x020fd20000010000 */
[----:B------:R-:W-:Y:S05]  /*0f30*/  @P1 BRA `(.L_x_135) ;  /* 0xfffffff800501947 */ /* 0x000fea000383ffff */
.L_x_134:
[----:B------:R-:W-:Y:S05]  /*0f40*/  @!P0 BRA `(.L_x_133) ;  /* 0x0000000000c08947 */ /* 0x000fea0003800000 */
[----:B------:R-:W-:Y:S01]  /*0f50*/  SHF.L.U32 R35, R9, 0x3, RZ ;  /* 0x0000000309237819 */ /* 0x000fe200000006ff */
[----:B------:R-:W2:Y:S04]  /*0f60*/  LDG.E R31, desc[UR6][R2.64] ;  /* 0x00000006021f7981 */ /* 0x000ea8000c1e1900 */
[----:B------:R-:W-:-:S05]  /*0f70*/  IMAD.WIDE R34, R35, 0x4, R2 ;  /* 0x0000000423227825 */ /* 0x000fca00078e0202 */
[----:B------:R0:W3:Y:S02]  /*0f80*/  LDG.E R30, desc[UR6][R34.64] ;  /* 0x00000006221e7981 */ /* 0x0000e4000c1e1900 */
[----:B0-----:R-:W-:-:S05]  /*0f90*/  IMAD.WIDE R34, R9, 0x20, R34 ;  /* 0x0000002009227825 */ /* 0x001fca00078e0222 */
[----:B------:R-:W4:Y:S01]  /*0fa0*/  LDG.E R13, desc[UR6][R34.64] ;  /* 0x00000006220d7981 */ /* 0x000f22000c1e1900 */
[----:B------:R-:W-:-:S05]  /*0fb0*/  IMAD.WIDE R18, R9, 0x20, R34 ;  /* 0x0000002009127825 */ /* 0x000fca00078e0222 */
[----:B------:R-:W5:Y:S01]  /*0fc0*/  LDG.E R37, desc[UR6][R18.64] ;  /* 0x0000000612257981 */ /* 0x000f62000c1e1900 */
[----:B------:R-:W-:-:S05]  /*0fd0*/  IMAD.WIDE R32, R9, 0x20, R18 ;  /* 0x0000002009207825 */ /* 0x000fca00078e0212 */
[----:B------:R0:W5:Y:S02]  /*0fe0*/  LDG.E R3, desc[UR6][R32.64] ;  /* 0x0000000620037981 */ /* 0x000164000c1e1900 */
[----:B0-----:R-:W-:-:S05]  /*0ff0*/  IMAD.WIDE R32, R9, 0x20, R32 ;  /* 0x0000002009207825 */ /* 0x001fca00078e0220 */
[----:B------:R0:W5:Y:S02]  /*1000*/  LDG.E R2, desc[UR6][R32.64] ;  /* 0x0000000620027981 */ /* 0x000164000c1e1900 */
[----:B0-----:R-:W-:-:S05]  /*1010*/  IMAD.WIDE R32, R9, 0x20, R32 ;  /* 0x0000002009207825 */ /* 0x001fca00078e0220 */
[----:B------:R-:W5:Y:S01]  /*1020*/  LDG.E R11, desc[UR6][R32.64] ;  /* 0x00000006200b7981 */ /* 0x000f62000c1e1900 */
[----:B------:R-:W-:-:S05]  /*1030*/  IMAD.WIDE R18, R9, 0x20, R32 ;  /* 0x0000002009127825 */ /* 0x000fca00078e0220 */
[----:B------:R0:W5:Y:S01]  /*1040*/  LDG.E R36, desc[UR6][R18.64] ;  /* 0x0000000612247981 */ /* 0x000162000c1e1900 */
[----:B------:R-:W-:-:S04]  /*1050*/  IMAD.WIDE R34, R9, 0x20, R18 ;  /* 0x0000002009227825 */ /* 0x000fc800078e0212 */
[----:B0-----:R-:W-:Y:S02]  /*1060*/  IMAD.WIDE R18, R9, 0x20, R34 ;  /* 0x0000002009127825 */ /* 0x001fe400078e0222 */
[----:B------:R-:W5:Y:S04]  /*1070*/  LDG.E R35, desc[UR6][R34.64] ;  /* 0x0000000622237981 */ /* 0x000f68000c1e1900 */
[----:B------:R-:W5:Y:S01]  /*1080*/  LDG.E R34, desc[UR6][R18.64] ;  /* 0x0000000612227981 */ /* 0x000f62000c1e1900 */
[----:B--2---:R-:W-:Y:S01]  /*1090*/  FADD.FTZ R0, R0, R31 ;  /* 0x0000001f00007221 */ /* 0x004fe20000010000 */
[----:B---3--:R-:W-:Y:S01]  /*10a0*/  FADD.FTZ R29, R29, R30 ;  /* 0x0000001e1d1d7221 */ /* 0x008fe20000010000 */
[----:B------:R-:W-:-:S04]  /*10b0*/  IMAD.WIDE R30, R9, 0x20, R18 ;  /* 0x00000020091e7825 */ /* 0x000fc800078e0212 */
[----:B------:R-:W-:-:S04]  /*10c0*/  IMAD.WIDE R32, R9, 0x20, R30 ;  /* 0x0000002009207825 */ /* 0x000fc800078e021e */
[----:B----4-:R-:W-:Y:S02]  /*10d0*/  FADD.FTZ R28, R28, R13 ;  /* 0x0000000d1c1c7221 */ /* 0x010fe40000010000 */
[----:B------:R0:W2:Y:S02]  /*10e0*/  LDG.E R13, desc[UR6][R30.64] ;  /* 0x000000061e0d7981 */ /* 0x0000a4000c1e1900 */
[----:B0-----:R-:W-:-:S04]  /*10f0*/  IMAD.WIDE R30, R9, 0x20, R32 ;  /* 0x00000020091e7825 */ /* 0x001fc800078e0220 */
[----:B-----5:R-:W-:Y:S01]  /*1100*/  FADD.FTZ R26, R26, R3 ;  /* 0x000000031a1a7221 */ /* 0x020fe20000010000 */
[----:B------:R-:W3:Y:S01]  /*1110*/  LDG.E R33, desc[UR6][R32.64] ;  /* 0x0000000620217981 */ /* 0x000ee2000c1e1900 */
[----:B------:R-:W-:-:S04]  /*1120*/  IMAD.WIDE R18, R9, 0x20, R30 ;  /* 0x0000002009127825 */ /* 0x000fc800078e021e */
[----:B------:R-:W-:Y:S02]  /*1130*/  FADD.FTZ R27, R27, R37 ;  /* 0x000000251b1b7221 */ /* 0x000fe40000010000 */
[----:B------:R-:W4:Y:S04]  /*1140*/  LDG.E R37, desc[UR6][R30.64] ;  /* 0x000000061e257981 */ /* 0x000f28000c1e1900 */
[----:B------:R0:W5:Y:S01]  /*1150*/  LDG.E R32, desc[UR6][R18.64] ;  /* 0x0000000612207981 */ /* 0x000162000c1e1900 */
[----:B------:R-:W-:Y:S01]  /*1160*/  FADD.FTZ R25, R25, R2 ;  /* 0x0000000219197221 */ /* 0x000fe20000010000 */
[----:B------:R-:W-:-:S04]  /*1170*/  IMAD.WIDE R2, R9, 0x20, R18 ;  /* 0x0000002009027825 */ /* 0x000fc800078e0212 */
[----:B0-----:R-:W-:Y:S02]  /*1180*/  IMAD.WIDE R18, R9, 0x20, R2 ;  /* 0x0000002009127825 */ /* 0x001fe400078e0202 */
[----:B------:R-:W5:Y:S04]  /*1190*/  LDG.E R2, desc[UR6][R2.64] ;  /* 0x0000000602027981 */ /* 0x000f68000c1e1900 */
[----:B------:R-:W5:Y:S01]  /*11a0*/  LDG.E R9, desc[UR6][R18.64] ;  /* 0x0000000612097981 */ /* 0x000f62000c1e1900 */
[----:B------:R-:W-:Y:S01]  /*11b0*/  FADD.FTZ R24, R24, R11 ;  /* 0x0000000b18187221 */ /* 0x000fe20000010000 */
[----:B------:R-:W-:Y:S01]  /*11c0*/  FADD.FTZ R23, R23, R36 ;  /* 0x0000002417177221 */ /* 0x000fe20000010000 */
[----:B------:R-:W-:Y:S01]  /*11d0*/  FADD.FTZ R22, R22, R35 ;  /* 0x0000002316167221 */ /* 0x000fe20000010000 */
[----:B------:R-:W-:Y:S01]  /*11e0*/  FADD.FTZ R21, R21, R34 ;  /* 0x0000002215157221 */ /* 0x000fe20000010000 */
[----:B--2---:R-:W-:Y:S01]  /*11f0*/  FADD.FTZ R12, R12, R13 ;  /* 0x0000000d0c0c7221 */ /* 0x004fe20000010000 */
[----:B---3--:R-:W-:Y:S01]  /*1200*/  FADD.FTZ R14, R14, R33 ;  /* 0x000000210e0e7221 */ /* 0x008fe20000010000 */
[----:B----4-:R-:W-:Y:S01]  /*1210*/  FADD.FTZ R15, R15, R37 ;  /* 0x000000250f0f7221 */ /* 0x010fe20000010000 */
[----:B-----5:R-:W-:Y:S01]  /*1220*/  FADD.FTZ R16, R16, R32 ;  /* 0x0000002010107221 */ /* 0x020fe20000010000 */
[----:B------:R-:W-:Y:S01]  /*1230*/  FADD.FTZ R17, R17, R2 ;  /* 0x0000000211117221 */ /* 0x000fe20000010000 */
[----:B------:R-:W-:-:S07]  /*1240*/  FADD.FTZ R20, R20, R9 ;  /* 0x0000000914147221 */ /* 0x000fce0000010000 */
.L_x_133:
[----:B------:R-:W0:Y:S01]  /*1250*/  S2R R3, SR_TID.X ;  /* 0x0000000000037919 */ /* 0x000e220000002100 */
[----:B------:R-:W-:Y:S01]  /*1260*/  ULDC UR8, c[0x0][0x390] ;  /* 0x0000e40000087ab9 */ /* 0x000fe20000000800 */
[----:B------:R-:W1:Y:S01]  /*1270*/  S2UR UR5, SR_CgaCtaId ;  /* 0x00000000000579c3 */ /* 0x000e620000008800 */
        /* <DEDUP_REMOVED lines=8> */
[----:B------:R-:W-:Y:S01]  /*1300*/  F2FP.F16.F32.PACK_AB R18, R27, R18 ;  /* 0x000000121b12723e */ /* 0x000fe200000000ff */
[----:B------:R-:W-:Y:S01]  /*1310*/  FMUL.FTZ R24, R24, UR8 ;  /* 0x0000000818187c20 */ /* 0x000fe20008410000 */
[----:B------:R-:W-:Y:S01]  /*1320*/  FMUL.FTZ R23, R23, UR8 ;  /* 0x0000000817177c20 */ /* 0x000fe20008410000 */
[----:B------:R-:W-:Y:S01]  /*1330*/  FMUL.FTZ R12, R12, UR8 ;  /* 0x000000080c0c7c20 */ /* 0x000fe20008410000 */
[----:B------:R-:W-:Y:S01]  /*1340*/  UMOV UR4, 0x400 ;  /* 0x0000040000047882 */ /* 0x000fe20000000000 */
[----:B------:R-:W-:Y:S01]  /*1350*/  FMUL.FTZ R15, R15, UR8 ;  /* 0x000000080f0f7c20 */ /* 0x000fe20008410000 */
[----:B------:R-:W-:Y:S01]  /*1360*/  FMUL.FTZ R16, R16, UR8 ;  /* 0x0000000810107c20 */ /* 0x000fe20008410000 */
[----:B------:R-:W-:Y:S01]  /*1370*/  FMUL.FTZ R17, R17, UR8 ;  /* 0x0000000811117c20 */ /* 0x000fe20008410000 */
[----:B------:R-:W-:Y:S01]  /*1380*/  FMUL.FTZ R20, R20, UR8 ;  /* 0x0000000814147c20 */ /* 0x000fe20008410000 */
[----:B------:R-:W-:Y:S01]  /*1390*/  F2FP.F16.F32.PACK_AB R19, R26, R19 ;  /* 0x000000131a13723e */ /* 0x000fe200000000ff */
[----:B------:R-:W-:Y:S01]  /*13a0*/  IMAD R5, R4, -0x80, R5 ;  /* 0xffffff8004057824 */ /* 0x000fe200078e0205 */
[----:B------:R-:W-:Y:S01]  /*13b0*/  F2FP.F16.F32.PACK_AB R16, R16, R15 ;  /* 0x0000000f1010723e */ /* 0x000fe200000000ff */
[----:B------:R-:W-:Y:S01]  /*13c0*/  BSSY B0, `(.L_x_136) ;  /* 0x0000051000007945 */ /* 0x000fe20003800000 */
[----:B------:R-:W-:Y:S01]  /*13d0*/  F2FP.F16.F32.PACK_AB R17, R20, R17 ;  /* 0x000000111411723e */ /* 0x000fe200000000ff */
[----:B-1----:R-:W-:Y:S01]  /*13e0*/  ULEA UR4, UR5, UR4, 0x18 ;  /* 0x0000000405047291 */ /* 0x002fe2000f8ec03f */
[----:B0-----:R-:W-:-:S04]  /*13f0*/  SHF.R.S32.HI R2, RZ, 0x1f, R3 ;  /* 0x0000001fff027819 */ /* 0x001fc80000011403 */
[----:B------:R-:W-:-:S04]  /*1400*/  LEA.HI R9, R2, R3, RZ, 0x2 ;  /* 0x0000000302097211 */ /* 0x000fc800078f10ff */
[--C-:B------:R-:W-:Y:S02]  /*1410*/  SHF.R.S32.HI R0, RZ, 0x2, R9.reuse ;  /* 0x00000002ff007819 */ /* 0x100fe40000011409 */
[----:B------:R-:W-:-:S04]  /*1420*/  SHF.R.S32.HI R13, RZ, 0x1f, R9 ;  /* 0x0000001fff0d7819 */ /* 0x000fc80000011409 */
[----:B------:R-:W-:-:S04]  /*1430*/  LEA.HI R13, R13, R0, RZ, 0x3 ;  /* 0x000000000d0d7211 */ /* 0x000fc800078f18ff */
[----:B------:R-:W-:Y:S01]  /*1440*/  LOP3.LUT R25, R13, 0xfffffff8, RZ, 0xc0, !PT ;  /* 0xfffffff80d197812 */ /* 0x000fe200078ec0ff */
[----:B------:R-:W-:Y:S01]  /*1450*/  FMUL.FTZ R13, R21, UR8 ;  /* 0x00000008150d7c20 */ /* 0x000fe20008410000 */
[----:B------:R-:W-:Y:S02]  /*1460*/  F2FP.F16.F32.PACK_AB R21, R23, R24 ;  /* 0x000000181715723e */ /* 0x000fe400000000ff */
[----:B------:R-:W-:Y:S01]  /*1470*/  IADD3 R27, R0, -R25, RZ ;  /* 0x80000019001b7210 */ /* 0x000fe20007ffe0ff */
[----:B------:R-:W-:Y:S01]  /*1480*/  FMUL.FTZ R25, R14, UR8 ;  /* 0x000000080e197c20 */ /* 0x000fe20008410000 */
[----:B------:R-:W-:Y:S01]  /*1490*/  F2FP.F16.F32.PACK_AB R22, R13, R22 ;  /* 0x000000160d16723e */ /* 0x000fe200000000ff */
[----:B------:R-:W-:Y:S01]  /*14a0*/  ULDC.64 UR8, c[0x0][0x448] ;  /* 0x0001120000087ab9 */ /* 0x000fe20000000a00 */
[----:B------:R-:W-:Y:S02]  /*14b0*/  LEA.HI R27, R27, R27, RZ, 0x1 ;  /* 0x0000001b1b1b7211 */ /* 0x000fe400078f08ff */
[----:B------:R-:W-:-:S02]  /*14c0*/  LEA.HI R13, R2, R3, RZ, 0x5 ;  /* 0x00000003020d7211 */ /* 0x000fc400078f28ff */
[----:B------:R-:W-:Y:S02]  /*14d0*/  F2FP.F16.F32.PACK_AB R23, R25, R12 ;  /* 0x0000000c1917723e */ /* 0x000fe400000000ff */
[-C--:B------:R-:W-:Y:S02]  /*14e0*/  LEA.HI R2, R2, R3.reuse, RZ, 0x3 ;  /* 0x0000000302027211 */ /* 0x080fe400078f18ff */
[----:B------:R-:W-:Y:S02]  /*14f0*/  LOP3.LUT R12, R9, 0xfffffffc, RZ, 0xc0, !PT ;  /* 0xfffffffc090c7812 */ /* 0x000fe400078ec0ff */
[----:B------:R-:W-:Y:S02]  /*1500*/  SHF.R.S32.HI R27, RZ, 0x1, R27 ;  /* 0x00000001ff1b7819 */ /* 0x000fe4000001141b */
[----:B------:R-:W-:Y:S02]  /*1510*/  SHF.R.S32.HI R2, RZ, 0x3, R2 ;  /* 0x00000003ff027819 */ /* 0x000fe40000011402 */
[----:B------:R-:W-:-:S02]  /*1520*/  IADD3 R3, -R12, R3, RZ ;  /* 0x000000030c037210 */ /* 0x000fc40007ffe1ff */
[----:B------:R-:W-:Y:S02]  /*1530*/  LOP3.LUT P0, RZ, R27, 0x2, RZ, 0xc0, !PT ;  /* 0x000000021bff7812 */ /* 0x000fe4000780c0ff */
[----:B------:R-:W-:Y:S02]  /*1540*/  LEA.HI R12, R9, R0, RZ, 0x1 ;  /* 0x00000000090c7211 */ /* 0x000fe400078f08ff */
[----:B------:R-:W-:Y:S01]  /*1550*/  SHF.L.U32 R9, R2, 0x6, RZ ;  /* 0x0000000602097819 */ /* 0x000fe200000006ff */
[----:B------:R-:W-:Y:S01]  /*1560*/  IMAD.SHL.U32 R2, R3, 0x8, RZ ;  /* 0x0000000803027824 */ /* 0x000fe200078e00ff */
[----:B------:R-:W-:Y:S02]  /*1570*/  LOP3.LUT R3, R12, 0x7fffffe, RZ, 0xc0, !PT ;  /* 0x07fffffe0c037812 */ /* 0x000fe400078ec0ff */
[----:B------:R-:W-:Y:S02]  /*1580*/  LOP3.LUT R9, R9, 0xc0, RZ, 0xc0, !PT ;  /* 0x000000c009097812 */ /* 0x000fe400078ec0ff */
[----:B------:R-:W-:-:S02]  /*1590*/  LEA R24, R10, UR4, 0x1 ;  /* 0x000000040a187c11 */ /* 0x000fc4000f8e08ff */
[----:B------:R-:W-:Y:S02]  /*15a0*/  IADD3 R10, R0, -R3, RZ ;  /* 0x80000003000a7210 */ /* 0x000fe40007ffe0ff */
[----:B------:R-:W-:Y:S01]  /*15b0*/  LOP3.LUT R3, R9, 0x18, R2, 0xf8, !PT ;  /* 0x0000001809037812 */ /* 0x000fe200078ef802 */
[----:B------:R-:W-:Y:S01]  /*15c0*/  STS [R24], R11 ;  /* 0x0000000b18007388 */ /* 0x000fe20000000800 */
[----:B------:R-:W-:Y:S02]  /*15d0*/  SHF.R.U32.HI R12, RZ, 0x3, R9 ;  /* 0x00000003ff0c7819 */ /* 0x000fe40000011609 */
[C---:B------:R-:W-:Y:S01]  /*15e0*/  IADD3 R9, R24.reuse, 0x20, RZ ;  /* 0x0000002018097810 */ /* 0x040fe20007ffe0ff */
[----:B------:R0:W-:Y:S01]  /*15f0*/  STS [R24+0x200], R18 ;  /* 0x0002001218007388 */ /* 0x0001e20000000800 */
[----:B------:R-:W-:Y:S02]  /*1600*/  @P0 IADD3 R9, R24, -0x20, RZ ;  /* 0xffffffe018090810 */ /* 0x000fe40007ffe0ff */
[----:B------:R-:W-:-:S02]  /*1610*/  SHF.R.S32.HI R13, RZ, 0x5, R13 ;  /* 0x00000005ff0d7819 */ /* 0x000fc4000001140d */
[----:B------:R-:W-:Y:S01]  /*1620*/  LOP3.LUT R3, R3, R12, RZ, 0x3c, !PT ;  /* 0x0000000c03037212 */ /* 0x000fe200078e3cff */
[----:B------:R-:W-:Y:S01]  /*1630*/  STS [R9], R22 ;  /* 0x0000001609007388 */ /* 0x000fe20000000800 */
[----:B------:R-:W-:Y:S02]  /*1640*/  LEA R10, R13, R10, 0x3 ;  /* 0x0000000a0d0a7211 */ /* 0x000fe400078e18ff */
[----:B------:R-:W-:Y:S01]  /*1650*/  SHF.L.U32 R25, R4, 0x7, RZ ;  /* 0x0000000704197819 */ /* 0x000fe200000006ff */
[----:B------:R-:W-:Y:S02]  /*1660*/  STS [R9+0x200], R23 ;  /* 0x0002001709007388 */ /* 0x000fe40000000800 */
[----:B------:R-:W-:Y:S01]  /*1670*/  IMAD.U32 R3, R10, 0x20, R3 ;  /* 0x000000200a037824 */ /* 0x000fe200078e0003 */
[----:B0-----:R-:W-:Y:S01]  /*1680*/  SHF.R.S32.HI R18, RZ, 0x1f, R25 ;  /* 0x0000001fff127819 */ /* 0x001fe20000011419 */
[----:B------:R-:W-:Y:S03]  /*1690*/  STS [R24+0x1000], R19 ;  /* 0x0010001318007388 */ /* 0x000fe60000000800 */
[----:B------:R-:W-:Y:S01]  /*16a0*/  LEA R20, R3, UR4, 0x1 ;  /* 0x0000000403147c11 */ /* 0x000fe2000f8e08ff */
[----:B------:R-:W-:Y:S01]  /*16b0*/  STS [R24+0x1200], R21 ;  /* 0x0012001518007388 */ /* 0x000fe20000000800 */
[--C-:B------:R-:W-:Y:S01]  /*16c0*/  SHF.R.S32.HI R3, RZ, 0x1f, R2.reuse ;  /* 0x0000001fff037819 */ /* 0x100fe20000011402 */
[----:B------:R-:W-:Y:S01]  /*16d0*/  IMAD R18, R18, UR8, RZ ;  /* 0x0000000812127c24 */ /* 0x000fe2000f8e02ff */
[----:B------:R-:W-:Y:S01]  /*16e0*/  ULDC UR4, c[0x0][0x2d0] ;  /* 0x0000b40000047ab9 */ /* 0x000fe20000000800 */
[----:B------:R-:W-:Y:S01]  /*16f0*/  STS [R9+0x1000], R16 ;  /* 0x0010001009007388 */ /* 0x000fe20000000800 */
[----:B------:R-:W-:Y:S01]  /*1700*/  ISETP.GE.AND P0, PT, R2, UR4, PT ;  /* 0x0000000402007c0c */ /* 0x000fe2000bf06270 */
[C---:B------:R-:W-:Y:S01]  /*1710*/  IMAD.WIDE.U32 R10, R25.reuse, UR8, R2 ;  /* 0x00000008190a7c25 */ /* 0x040fe2000f8e0002 */
[----:B------:R-:W-:Y:S01]  /*1720*/  IADD3 R2, R0, 0x40, RZ ;  /* 0x0000004000027810 */ /* 0x000fe20007ffe0ff */
[----:B------:R0:W-:Y:S01]  /*1730*/  STS [R9+0x1200], R17 ;  /* 0x0012001109007388 */ /* 0x0001e20000000800 */
[----:B------:R-:W-:Y:S01]  /*1740*/  SHF.R.S32.HI R3, RZ, 0x1f, R6 ;  /* 0x0000001fff037819 */ /* 0x000fe20000011406 */
[----:B------:R-:W-:Y:S01]  /*1750*/  IMAD R18, R25, UR9, R18 ;  /* 0x0000000919127c24 */ /* 0x000fe2000f8e0212 */
[----:B------:R-:W-:Y:S01]  /*1760*/  BAR.SYNC.DEFER_BLOCKING 0x0 ;  /* 0x0000000000007b1d */ /* 0x000fe20000010000 */
[----:B------:R-:W-:-:S04]  /*1770*/  IADD3 R8, P1, R8, R10, RZ ;  /* 0x0000000a08087210 */ /* 0x000fc80007f3e0ff */
[----:B0-----:R-:W-:Y:S01]  /*1780*/  IADD3.X R9, R7, R11, R18, P1, !PT ;  /* 0x0000000b07097210 */ /* 0x001fe20000ffe412 */
[----:B------:R-:W-:Y:S01]  /*1790*/  ULDC.64 UR4, c[0x0][0x460] ;  /* 0x0001180000047ab9 */ /* 0x000fe20000000a00 */
[-C--:B------:R-:W-:Y:S01]  /*17a0*/  ISETP.GE.OR P1, PT, R2, R5.reuse, P0 ;  /* 0x000000050200720c */ /* 0x080fe20000726670 */
[----:B------:R-:W-:Y:S01]  /*17b0*/  IMAD R3, R3, UR4, RZ ;  /* 0x0000000403037c24 */ /* 0x000fe2000f8e02ff */
[----:B------:R-:W-:Y:S01]  /*17c0*/  ISETP.GE.OR P0, PT, R0, R5, P0 ;  /* 0x000000050000720c */ /* 0x000fe20000706670 */
[----:B------:R-:W-:Y:S01]  /*17d0*/  IMAD.WIDE.U32 R16, R6, UR4, R8 ;  /* 0x0000000406107c25 */ /* 0x000fe2000f8e0008 */
[----:B------:R-:W-:-:S03]  /*17e0*/  SHF.R.S32.HI R18, RZ, 0x1f, R0 ;  /* 0x0000001fff127819 */ /* 0x000fc60000011400 */
[----:B------:R-:W-:-:S05]  /*17f0*/  IMAD R3, R6, UR5, R3 ;  /* 0x0000000506037c24 */ /* 0x000fca000f8e0203 */
[----:B------:R-:W-:Y:S01]  /*1800*/  IADD3 R9, R17, R3, RZ ;  /* 0x0000000311097210 */ /* 0x000fe20007ffe0ff */
[----:B------:R0:W1:Y:S02]  /*1810*/  LDS.128 R12, [R20+0x1000] ;  /* 0x00100000140c7984 */ /* 0x0000640000000c00 */
[----:B------:R-:W-:Y:S05]  /*1820*/  @P0 BRA `(.L_x_137) ;  /* 0x0000000000280947 */ /* 0x000fea0003800000 */
[----:B------:R-:W2:Y:S01]  /*1830*/  LDS.128 R4, [R20] ;  /* 0x0000000014047984 */ /* 0x000ea20000000c00 */
[----:B------:R-:W-:Y:S01]  /*1840*/  MOV R8, R16 ;  /* 0x0000001000087202 */ /* 0x000fe20000000f00 */
[----:B------:R-:W-:Y:S01]  /*1850*/  IMAD R11, R18, UR8, RZ ;  /* 0x00000008120b7c24 */ /* 0x000fe2000f8e02ff */
[----:B------:R-:W-:-:S03]  /*1860*/  ULDC.64 UR4, c[0x0][0x3e8] ;  /* 0x0000fa0000047ab9 */ /* 0x000fc60000000a00 */
[----:B------:R-:W-:-:S04]  /*1870*/  IMAD.WIDE.U32 R2, R0, UR8, R8 ;  /* 0x0000000800027c25 */ /* 0x000fc8000f8e0008 */
[----:B------:R-:W-:Y:S01]  /*1880*/  IMAD R11, R0, UR9, R11 ;  /* 0x00000009000b7c24 */ /* 0x000fe2000f8e020b */
[----:B------:R-:W-:-:S03]  /*1890*/  LEA R10, P0, R2, UR4, 0x1 ;  /* 0x00000004020a7c11 */ /* 0x000fc6000f8008ff */
[----:B------:R-:W-:-:S05]  /*18a0*/  IMAD.IADD R3, R3, 0x1, R11 ;  /* 0x0000000103037824 */ /* 0x000fca00078e020b */
[----:B------:R-:W-:-:S05]  /*18b0*/  LEA.HI.X R11, R2, UR5, R3, 0x1, P0 ;  /* 0x00000005020b7c11 */ /* 0x000fca00080f0c03 */
[----:B--2---:R2:W-:Y:S02]  /*18c0*/  STG.E.128 desc[UR6][R10.64], R4 ;  /* 0x000000040a007986 */ /* 0x0045e4000c101d06 */
.L_x_137:
[----:B------:R-:W-:Y:S05]  /*18d0*/  BSYNC B0 ;  /* 0x0000000000007941 */ /* 0x000fea0003800000 */
.L_x_136:
[----:B------:R-:W-:Y:S05]  /*18e0*/  @P1 EXIT ;  /* 0x000000000000194d */ /* 0x000fea0003800000 */
[----:B--2---:R-:W-:Y:S01]  /*18f0*/  IADD3 R5, P0, R0, 0x40, RZ ;  /* 0x0000004000057810 */ /* 0x004fe20007f1e0ff */
[----:B------:R-:W-:Y:S01]  /*1900*/  ULDC.64 UR4, c[0x0][0x3e8] ;  /* 0x0000fa0000047ab9 */ /* 0x000fe20000000a00 */
[----:B------:R-:W-:Y:S02]  /*1910*/  MOV R2, R16 ;  /* 0x0000001000027202 */ /* 0x000fe40000000f00 */
[----:B------:R-:W-:Y:S02]  /*1920*/  IADD3.X R0, RZ, R18, RZ, P0, !PT ;  /* 0x00000012ff007210 */ /* 0x000fe400007fe4ff */
[----:B------:R-:W-:-:S03]  /*1930*/  MOV R3, R9 ;  /* 0x0000000900037202 */ /* 0x000fc60000000f00 */
[----:B------:R-:W-:Y:S02]  /*1940*/  IMAD R0, R0, UR8, RZ ;  /* 0x0000000800007c24 */ /* 0x000fe4000f8e02ff */
[----:B------:R-:W-:-:S04]  /*1950*/  IMAD.WIDE.U32 R2, R5, UR8, R2 ;  /* 0x0000000805027c25 */ /* 0x000fc8000f8e0002 */
[----:B------:R-:W-:Y:S01]  /*1960*/  IMAD R5, R5, UR9, R0 ;  /* 0x0000000905057c24 */ /* 0x000fe2000f8e0200 */
[----:B------:R-:W-:-:S04]  /*1970*/  LEA R4, P0, R2, UR4, 0x1 ;  /* 0x0000000402047c11 */ /* 0x000fc8000f8008ff */
[----:B------:R-:W-:-:S04]  /*1980*/  IADD3 R3, R3, R5, RZ ;  /* 0x0000000503037210 */ /* 0x000fc80007ffe0ff */
[----:B------:R-:W-:-:S05]  /*1990*/  LEA.HI.X R5, R2, UR5, R3, 0x1, P0 ;  /* 0x0000000502057c11 */ /* 0x000fca00080f0c03 */
[----:B-1----:R-:W-:Y:S01]  /*19a0*/  STG.E.128 desc[UR6][R4.64], R12 ;  /* 0x0000000c04007986 */ /* 0x002fe2000c101d06 */
[----:B------:R-:W-:Y:S05]  /*19b0*/  EXIT ;  /* 0x000000000000794d */ /* 0x000fea0003800000 */
.L_x_138:
        /* <DEDUP_REMOVED lines=12> */
.L_x_692:


//--------------------- .text._ZN5flash44flash_bwd_dq_dk_dv_loop_seqk_parallel_kernelI23Flash_bwd_kernel_traitsILi32ELi128ELi128ELi8ELi4ELi4ELi4ELb1ELb0EN7cutlass6half_tE19Flash_kernel_traitsILi32ELi128ELi128ELi8ES3_EELb1ELb1ELb0ELb0ELb0ELb0ELb0EEEvNS_16Flash_bwd_paramsE --------------------------
	.section	.text._ZN5flash44flash_bwd_dq_dk_dv_loop_seqk_parallel_kernelI23Flash_bwd_kernel_traitsILi32ELi128ELi128ELi8ELi4ELi4ELi4ELb1ELb0EN7cutlass6half_tE19Flash_kernel_traitsILi32ELi128ELi128ELi8ES3_EELb1ELb1ELb0ELb0ELb0ELb0ELb0EEEvNS_16Flash_bwd_paramsE,"ax",@progbits
	.align	128
        .global         _ZN5flash44flash_bwd_dq_dk_dv_loop_seqk_parallel_kernelI23Flash_bwd_kernel_traitsILi32ELi128ELi128ELi8ELi4ELi4ELi4ELb1ELb0EN7cutlass6half_tE19Flash_kernel_traitsILi32ELi128ELi128ELi8ES3_EELb1ELb1ELb0ELb0ELb0ELb0ELb0EEEvNS_16Flash_bwd_paramsE
        .type           _ZN5flash44flash_bwd_dq_dk_dv_loop_seqk_parallel_kernelI23Flash_bwd_kernel_traitsILi32ELi128ELi128ELi8ELi4ELi4ELi4ELb1ELb0EN7cutlass6half_tE19Flash_kernel_traitsILi32ELi128ELi128ELi8ES3_EELb1ELb1ELb0ELb0ELb0ELb0ELb0EEEvNS_16Flash_bwd_paramsE,@function
        .size           _ZN5flash44flash_bwd_dq_dk_dv_loop_seqk_parallel_kernelI23Flash_bwd_kernel_traitsILi32ELi128ELi128ELi8ELi4ELi4ELi4ELb1ELb0EN7cutlass6half_tE19Flash_kernel_traitsILi32ELi128ELi128ELi8ES3_EELb1ELb1ELb0ELb0ELb0ELb0ELb0EEEvNS_16Flash_bwd_paramsE,(.L_x_693 - _ZN5flash44flash_bwd_dq_dk_dv_loop_seqk_parallel_kernelI23Flash_bwd_kernel_traitsILi32ELi128ELi128ELi8ELi4ELi4ELi4ELb1ELb0EN7cutlass6half_tE19Flash_kernel_traitsILi32ELi128ELi128ELi8ES3_EELb1ELb1ELb0ELb0ELb0ELb0ELb0EEEvNS_16Flash_bwd_paramsE)
        .other          _ZN5flash44flash_bwd_dq_dk_dv_loop_seqk_parallel_kernelI23Flash_bwd_kernel_traitsILi32ELi128ELi128ELi8ELi4ELi4ELi4ELb1ELb0EN7cutlass6half_tE19Flash_kernel_traitsILi32ELi128ELi128ELi8ES3_EELb1ELb1ELb0ELb0ELb0ELb0ELb0EEEvNS_16Flash_bwd_paramsE,@"STO_CUDA_ENTRY STV_DEFAULT"
_ZN5flash44flash_bwd_dq_dk_dv_loop_seqk_parallel_kernelI23Flash_bwd_kernel_traitsILi32ELi128ELi128ELi8ELi4ELi4ELi4ELb1ELb0EN7cutlass6half_tE19Flash_kernel_traitsILi32ELi128ELi128ELi8ES3_EELb1ELb1ELb0ELb0ELb0ELb0ELb0EEEvNS_16Flash_bwd_paramsE:
.text._ZN5flash44flash_bwd_dq_dk_dv_loop_seqk_parallel_kernelI23Flash_bwd_kernel_traitsILi32ELi128ELi128ELi8ELi4ELi4ELi4ELb1ELb0EN7cutlass6half_tE19Flash_kernel_traitsILi32ELi128ELi128ELi8ES3_EELb1ELb1ELb0ELb0ELb0ELb0ELb0EEEvNS_16Flash_bwd_paramsE:
        /* <DEDUP_REMOVED lines=16> */
[----:B------:R-:W-:Y:S01]  /*0100*/  UMOV UR61, 0xffffe000 ;  /* 0xffffe000003d7882 */ /* 0x000fe20000000000 */
[----:B------:R-:W-:Y:S02]  /*0110*/  IMAD.MOV.U32 R151, RZ, RZ, 0x40 ;  /* 0x00000040ff977424 */ /* 0x000fe400078e00ff */
[----:B------:R-:W3:Y:S08]  /*0120*/  S2UR UR57, SR_CTAID.Z ;  /* 0x00000000003979c3 */ /* 0x000ef00000002700 */
[----:B------:R-:W4:Y:S01]  /*0130*/  S2UR UR48, SR_CTAID.Y ;  /* 0x00000000003079c3 */ /* 0x000f220000002600 */
[----:B--2---:R-:W-:-:S04]  /*0140*/  ULEA UR4, UR4, UR5, 0x18 ;  /* 0x0000000504047291 */ /* 0x004fc8000f8ec03f */
[----:B------:R-:W-:Y:S01]  /*0150*/  UIADD3 UR5, UR4, 0x8000, URZ ;  /* 0x0000800004057890 */ /* 0x000fe2000fffe03f */
[----:B-1----:R-:W-:Y:S01]  /*0160*/  SHF.R.S32.HI R3, RZ, 0x1f, R10 ;  /* 0x0000001fff037819 */ /* 0x002fe2000001140a */
[----:B---3--:R-:W-:-:S03]  /*0170*/  USHF.R.S32.HI UR6, URZ, 0x1f, UR57 ;  /* 0x0000001f3f067899 */ /* 0x008fc60008011439 */
[CC--:B------:R-:W-:Y:S02]  /*0180*/  LEA.HI R6, R3.reuse, R10.reuse, RZ, 0x2 ;  /* 0x0000000a03067211 */ /* 0x0c0fe400078f10ff */
[CC--:B------:R-:W-:Y:S02]  /*0190*/  LEA.HI R4, R3.reuse, R10.reuse, RZ, 0x5 ;  /* 0x0000000a03047211 */ /* 0x0c0fe400078f28ff */
[--C-:B------:R-:W-:Y:S01]  /*01a0*/  SHF.R.S32.HI R0, RZ, 0x2, R6.reuse ;  /* 0x00000002ff007819 */ /* 0x100fe20000011406 */
[----:B----4-:R-:W-:Y:S01]  /*01b0*/  USHF.L.U32 UR7, UR48, 0x7, URZ ;  /* 0x0000000730077899 */ /* 0x010fe2000800063f */
[----:B------:R-:W-:Y:S02]  /*01c0*/  SHF.R.S32.HI R2, RZ, 0x1f, R6 ;  /* 0x0000001fff027819 */ /* 0x000fe40000011406 */
[CC--:B------:R-:W-:Y:S02]  /*01d0*/  LEA.HI R244, R3.reuse, R10.reuse, RZ, 0x7 ;  /* 0x0000000a03f47211 */ /* 0x0c0fe400078f38ff */
[----:B------:R-:W-:-:S02]  /*01e0*/  LEA.HI R15, R3, R10, RZ, 0x3 ;  /* 0x0000000a030f7211 */ /* 0x000fc400078f18ff */
[----:B------:R-:W-:Y:S02]  /*01f0*/  LEA.HI R3, R3, R10, RZ, 0x4 ;  /* 0x0000000a03037211 */ /* 0x000fe400078f20ff */
[C---:B------:R-:W-:Y:S02]  /*0200*/  LOP3.LUT R5, R6.reuse, 0xfffffffc, RZ, 0xc0, !PT ;  /* 0xfffffffc06057812 */ /* 0x040fe400078ec0ff */
[-C--:B------:R-:W-:Y:S02]  /*0210*/  LEA.HI R6, R6, R0.reuse, RZ, 0x1 ;  /* 0x0000000006067211 */ /* 0x080fe400078f08ff */
[----:B------:R-:W-:Y:S01]  /*0220*/  LEA.HI R2, R2, R0, RZ, 0x3 ;  /* 0x0000000002027211 */ /* 0x000fe200078f18ff */
[----:B------:R-:W-:Y:S01]  /*0230*/  IMAD.IADD R13, R10, 0x1, -R5 ;  /* 0x000000010a0d7824 */ /* 0x000fe200078e0a05 */
[----:B------:R-:W-:Y:S02]  /*0240*/  LOP3.LUT R7, R4, 0xffffffe0, RZ, 0xc0, !PT ;  /* 0xffffffe004077812 */ /* 0x000fe400078ec0ff */
[----:B------:R-:W-:Y:S01]  /*0250*/  LOP3.LUT R8, R3, 0xfffffff0, RZ, 0xc0, !PT ;  /* 0xfffffff003087812 */ /* 0x000fe200078ec0ff */
[----:B------:R-:W-:Y:S01]  /*0260*/  IMAD.SHL.U32 R236, R13, 0x8, RZ ;  /* 0x000000080dec7824 */ /* 0x000fe200078e00ff */
[----:B------:R-:W-:Y:S01]  /*0270*/  LOP3.LUT R9, R15, 0xfffffff8, RZ, 0xc0, !PT ;  /* 0xfffffff80f097812 */ /* 0x000fe200078ec0ff */
[----:B------:R-:W-:Y:S01]  /*0280*/  IMAD.IADD R7, R10, 0x1, -R7 ;  /* 0x000000010a077824 */ /* 0x000fe200078e0a07 */
[----:B------:R-:W-:Y:S01]  /*0290*/  LOP3.LUT R5, R6, 0x7fffffe, RZ, 0xc0, !PT ;  /* 0x07fffffe06057812 */ /* 0x000fe200078ec0ff */
[----:B------:R-:W-:Y:S01]  /*02a0*/  IMAD.IADD R8, R10, 0x1, -R8 ;  /* 0x000000010a087824 */ /* 0x000fe200078e0a08 */
[----:B------:R-:W-:Y:S01]  /*02b0*/  LOP3.LUT R2, R2, 0xfffffff8, RZ, 0xc0, !PT ;  /* 0xfffffff802027812 */ /* 0x000fe200078ec0ff */
[----:B------:R-:W-:Y:S01]  /*02c0*/  IMAD.IADD R10, R10, 0x1, -R9 ;  /* 0x000000010a0a7824 */ /* 0x000fe200078e0a09 */
[----:B------:R-:W-:Y:S01]  /*02d0*/  SHF.R.S32.HI R6, RZ, 0x4, R3 ;  /* 0x00000004ff067819 */ /* 0x000fe20000011403 */
[C---:B------:R-:W-:Y:S01]  /*02e0*/  IMAD.IADD R246, R0.reuse, 0x1, -R5 ;  /* 0x0000000100f67824 */ /* 0x040fe200078e0a05 */
[----:B------:R-:W-:Y:S01]  /*02f0*/  SHF.R.S32.HI R5, RZ, 0x5, R4 ;  /* 0x00000005ff057819 */ /* 0x000fe20000011404 */
[----:B------:R-:W-:Y:S01]  /*0300*/  IMAD.IADD R9, R0, 0x1, -R2 ;  /* 0x0000000100097824 */ /* 0x000fe200078e0a02 */
[----:B------:R-:W-:-:S02]  /*0310*/  LEA.HI R0, R3, R6, RZ, 0x1 ;  /* 0x0000000603007211 */ /* 0x000fc400078f08ff */
[----:B------:R-:W-:Y:S01]  /*0320*/  SHF.R.S32.HI R2, RZ, 0x1f, R4 ;  /* 0x0000001fff027819 */ /* 0x000fe20000011404 */
[----:B------:R-:W-:Y:S01]  /*0330*/  IMAD R246, R5, 0x8, R246 ;  /* 0x0000000805f67824 */ /* 0x000fe200078e02f6 */
[----:B------:R-:W-:Y:S02]  /*0340*/  SHF.R.S32.HI R4, RZ, 0x3, R15 ;  /* 0x00000003ff047819 */ /* 0x000fe4000001140f */
[----:B------:R-:W-:Y:S02]  /*0350*/  LOP3.LUT R3, R0, 0xfffffffe, RZ, 0xc0, !PT ;  /* 0xfffffffe00037812 */ /* 0x000fe400078ec0ff */
[----:B------:R-:W-:Y:S01]  /*0360*/  LEA.HI R0, R2, R5, RZ, 0x2 ;  /* 0x0000000502007211 */ /* 0x000fe200078f10ff */
[----:B------:R-:W-:Y:S01]  /*0370*/  IMAD.SHL.U32 R2, R4, 0x40, RZ ;  /* 0x0000004004027824 */ /* 0x000fe200078e00ff */
[----:B------:R-:W-:Y:S01]  /*0380*/  SHF.R.S32.HI R11, RZ, 0x1f, R7 ;  /* 0x0000001fff0b7819 */ /* 0x000fe20000011407 */
[----:B------:R-:W-:Y:S01]  /*0390*/  IMAD.IADD R12, R6, 0x1, -R3 ;  /* 0x00000001060c7824 */ /* 0x000fe200078e0a03 */
[----:B------:R-:W-:-:S02]  /*03a0*/  LOP3.LUT R3, R0, 0xfffffffc, RZ, 0xc0, !PT ;  /* 0xfffffffc00037812 */ /* 0x000fc400078ec0ff */
[----:B------:R-:W-:Y:S02]  /*03b0*/  LOP3.LUT R0, R2, 0xc0, RZ, 0xc0, !PT ;  /* 0x000000c002007812 */ /* 0x000fe400078ec0ff */
[----:B------:R-:W-:Y:S01]  /*03c0*/  LEA.HI R235, R11, R7, RZ, 0x2 ;  /* 0x000000070beb7211 */ /* 0x000fe200078f10ff */
[----:B------:R-:W-:Y:S01]  /*03d0*/  IMAD.IADD R247, R5, 0x1, -R3 ;  /* 0x0000000105f77824 */ /* 0x000fe200078e0a03 */
[----:B------:R-:W-:Y:S02]  /*03e0*/  LEA.HI R7, R10, R10, RZ, 0x1 ;  /* 0x0000000a0a077211 */ /* 0x000fe400078f08ff */
[----:B------:R-:W-:Y:S02]  /*03f0*/  SHF.R.U32.HI R2, RZ, 0x3, R0 ;  /* 0x00000003ff027819 */ /* 0x000fe40000011600 */
[----:B------:R-:W-:Y:S02]  /*0400*/  LOP3.LUT R0, R0, 0x18, R236, 0xf8, !PT ;  /* 0x0000001800007812 */ /* 0x000fe400078ef8ec */
[----:B------:R-:W-:-:S02]  /*0410*/  LOP3.LUT R3, R7, 0x7fffffe, RZ, 0xc0, !PT ;  /* 0x07fffffe07037812 */ /* 0x000fc400078ec0ff */
[----:B------:R-:W-:Y:S02]  /*0420*/  SHF.R.S32.HI R244, RZ, 0x7, R244 ;  /* 0x00000007fff47819 */ /* 0x000fe400000114f4 */
[----:B------:R-:W-:Y:S01]  /*0430*/  LOP3.LUT R6, R0, R2, RZ, 0x3c, !PT ;  /* 0x0000000200067212 */ /* 0x000fe200078e3cff */
[----:B------:R-:W-:Y:S01]  /*0440*/  IMAD.IADD R3, R10, 0x1, -R3 ;  /* 0x000000010a037824 */ /* 0x000fe200078e0a03 */
[----:B------:R-:W-:Y:S01]  /*0450*/  LEA.HI R2, R8, R8, RZ, 0x1 ;  /* 0x0000000808027211 */ /* 0x000fe200078f08ff */
[----:B------:R-:W-:Y:S01]  /*0460*/  IMAD R0, R244, 0x8, R12 ;  /* 0x00000008f4007824 */ /* 0x000fe200078e020c */
[----:B------:R-:W-:Y:S01]  /*0470*/  SHF.R.S32.HI R14, RZ, 0x1f, R8 ;  /* 0x0000001fff0e7819 */ /* 0x000fe20000011408 */
[----:B------:R-:W-:Y:S01]  /*0480*/  IMAD.U32 R246, R246, 0x20, R6 ;  /* 0x00000020f6f67824 */ /* 0x000fe200078e0006 */
[--C-:B------:R-:W-:Y:S01]  /*0490*/  SHF.R.S32.HI R4, RZ, 0x1, R2.reuse ;  /* 0x00000001ff047819 */ /* 0x100fe20000011402 */
[----:B------:R-:W-:Y:S01]  /*04a0*/  IMAD R0, R0, 0x8, R3 ;  /* 0x0000000800007824 */ /* 0x000fe200078e0203 */
[----:B------:R-:W-:-:S02]  /*04b0*/  SHF.R.S32.HI R5, RZ, 0x1f, R2 ;  /* 0x0000001fff057819 */ /* 0x000fc40000011402 */
[----:B------:R-:W-:Y:S02]  /*04c0*/  LEA.HI R14, R14, R8, RZ, 0x3 ;  /* 0x000000080e0e7211 */ /* 0x000fe400078f18ff */
[----:B------:R-:W-:Y:S02]  /*04d0*/  LEA.HI R6, R5, R4, RZ, 0x2 ;  /* 0x0000000405067211 */ /* 0x000fe400078f10ff */
[----:B------:R-:W-:Y:S02]  /*04e0*/  LOP3.LUT R3, R9, 0x1, RZ, 0xc0, !PT ;  /* 0x0000000109037812 */ /* 0x000fe400078ec0ff */
[----:B------:R-:W-:Y:S02]  /*04f0*/  LOP3.LUT R5, R2, 0x7fffffe, RZ, 0xc0, !PT ;  /* 0x07fffffe02057812 */ /* 0x000fe400078ec0ff */
[----:B------:R-:W-:Y:S02]  /*0500*/  LOP3.LUT R2, R14, 0xfffffff8, RZ, 0xc0, !PT ;  /* 0xfffffff80e027812 */ /* 0x000fe400078ec0ff */
[----:B------:R-:W-:Y:S01]  /*0510*/  LOP3.LUT R6, R6, 0xfffffffc, RZ, 0xc0, !PT ;  /* 0xfffffffc06067812 */ /* 0x000fe200078ec0ff */
[----:B------:R-:W-:Y:S01]  /*0520*/  IMAD.IADD R18, R8, 0x1, -R5 ;  /* 0x0000000108127824 */ /* 0x000fe200078e0a05 */
[----:B------:R-:W-:Y:S01]  /*0530*/  ISETP.NE.U32.AND P6, PT, R3, 0x1, PT ;  /* 0x000000010300780c */ /* 0x000fe20003fc5070 */
[----:B------:R-:W-:Y:S01]  /*0540*/  IMAD.SHL.U32 R3, R10, 0x40, RZ ;  /* 0x000000400a037824 */ /* 0x000fe200078e00ff */
[----:B------:R-:W-:Y:S01]  /*0550*/  LEA.HI R11, R9, R9, RZ, 0x1 ;  /* 0x00000009090b7211 */ /* 0x000fe200078f08ff */
[----:B------:R-:W-:Y:S01]  /*0560*/  IMAD.IADD R17, R8, 0x1, -R2 ;  /* 0x0000000108117824 */ /* 0x000fe200078e0a02 */
[----:B------:R-:W-:Y:S01]  /*0570*/  SHF.R.S32.HI R2, RZ, 0x1, R7 ;  /* 0x00000001ff027819 */ /* 0x000fe20000011407 */
[----:B------:R-:W-:Y:S01]  /*0580*/  IMAD.IADD R16, R4, 0x1, -R6 ;  /* 0x0000000104107824 */ /* 0x000fe200078e0a06 */
[----:B------:R-:W-:Y:S01]  /*0590*/  LOP3.LUT R6, R3, 0x1c0, RZ, 0xc0, !PT ;  /* 0x000001c003067812 */ /* 0x000fe200078ec0ff */
[----:B------:R-:W-:Y:S01]  /*05a0*/  IMAD.SHL.U32 R3, R247, 0x10, RZ ;  /* 0x00000010f7037824 */ /* 0x000fe200078e00ff */
[C---:B------:R-:W-:Y:S01]  /*05b0*/  LOP3.LUT P0, RZ, R2.reuse, 0x2, RZ, 0xc0, !PT ;  /* 0x0000000202ff7812 */ /* 0x040fe2000780c0ff */
[----:B------:R-:W-:Y:S01]  /*05c0*/  IMAD.SHL.U32 R2, R2, 0x40, RZ ;  /* 0x0000004002027824 */ /* 0x000fe200078e00ff */
[----:B------:R-:W-:Y:S01]  /*05d0*/  LOP3.LUT R5, R11, 0x3fffffe, RZ, 0xc0, !PT ;  /* 0x03fffffe0b057812 */ /* 0x000fe200078ec0ff */
[----:B------:R-:W-:Y:S01]  /*05e0*/  IMAD.SHL.U32 R10, R13, 0x2, RZ ;  /* 0x000000020d0a7824 */ /* 0x000fe200078e00ff */
[----:B------:R-:W-:-:S02]  /*05f0*/  LEA.HI.SX32 R235, R235, R3, 0x1e ;  /* 0x00000003ebeb7211 */ /* 0x000fc400078ff2ff */
[----:B------:R-:W-:Y:S01]  /*0600*/  LOP3.LUT R3, R6, 0x30, R3, 0xf8, !PT ;  /* 0x0000003006037812 */ /* 0x000fe200078ef803 */
[----:B------:R-:W-:Y:S01]  /*0610*/  IMAD R8, R244, 0x2000, R10 ;  /* 0x00002000f4087824 */ /* 0x000fe200078e020a */
[----:B------:R-:W-:Y:S02]  /*0620*/  LOP3.LUT R2, R2, 0xc0, RZ, 0xc0, !PT ;  /* 0x000000c002027812 */ /* 0x000fe400078ec0ff */
[--C-:B------:R-:W-:Y:S01]  /*0630*/  LOP3.LUT R13, R3, 0x8, R15.reuse, 0xf8, !PT ;  /* 0x00000008030d7812 */ /* 0x100fe200078ef80f */
[C---:B------:R-:W-:Y:S01]  /*0640*/  IMAD.SHL.U32 R3, R9.reuse, 0x40, RZ ;  /* 0x0000004009037824 */ /* 0x040fe200078e00ff */
[----:B------:R-:W-:Y:S02]  /*0650*/  LOP3.LUT R4, R2, 0x8, R15, 0xf8, !PT ;  /* 0x0000000802047812 */ /* 0x000fe400078ef80f */
[----:B------:R-:W-:Y:S02]  /*0660*/  SHF.R.U32.HI R2, RZ, 0x3, R2 ;  /* 0x00000003ff027819 */ /* 0x000fe40000011602 */
[----:B------:R-:W-:-:S02]  /*0670*/  LOP3.LUT P5, RZ, R9, 0x2, RZ, 0xc0, !PT ;  /* 0x0000000209ff7812 */ /* 0x000fc400078ac0ff */
[C---:B------:R-:W-:Y:S01]  /*0680*/  LOP3.LUT P4, RZ, R9.reuse, 0x4, RZ, 0xc0, !PT ;  /* 0x0000000409ff7812 */ /* 0x040fe2000788c0ff */
[----:B------:R-:W-:Y:S01]  /*0690*/  IMAD.IADD R9, R9, 0x1, -R5 ;  /* 0x0000000109097824 */ /* 0x000fe200078e0a05 */
[----:B------:R-:W-:Y:S01]  /*06a0*/  LOP3.LUT R5, R3, 0x1c0, RZ, 0xc0, !PT ;  /* 0x000001c003057812 */ /* 0x000fe200078ec0ff */
[----:B------:R-:W-:Y:S01]  /*06b0*/  IMAD.SHL.U32 R3, R247, 0x400, RZ ;  /* 0x00000400f7037824 */ /* 0x000fe200078e00ff */
[----:B------:R-:W-:Y:S02]  /*06c0*/  LOP3.LUT R2, R4, R2, RZ, 0x3c, !PT ;  /* 0x0000000204027212 */ /* 0x000fe400078e3cff */
[----:B------:R-:W-:Y:S02]  /*06d0*/  SHF.R.S32.HI R4, RZ, 0x3, R14 ;  /* 0x00000003ff047819 */ /* 0x000fe4000001140e */
[----:B------:R-:W-:Y:S01]  /*06e0*/  SHF.R.U32.HI R7, RZ, 0x3, R6 ;  /* 0x00000003ff077819 */ /* 0x000fe20000011606 */
[----:B------:R-:W-:Y:S01]  /*06f0*/  IMAD.U32 R156, R0, 0x20, R2 ;  /* 0x00000020009c7824 */ /* 0x000fe200078e0002 */
[----:B------:R-:W-:Y:S01]  /*0700*/  LEA.HI R6, R5, R5, RZ, 0x1d ;  /* 0x0000000505067211 */ /* 0x000fe200078fe8ff */
[----:B------:R-:W-:Y:S01]  /*0710*/  IMAD R5, R247, 0x200, R10 ;  /* 0x00000200f7057824 */ /* 0x000fe200078e020a */
[----:B------:R-:W-:Y:S01]  /*0720*/  SHF.R.S32.HI R2, RZ, 0x1, R11 ;  /* 0x00000001ff027819 */ /* 0x000fe2000001140b */
[----:B------:R-:W-:Y:S01]  /*0730*/  IMAD R14, R4, 0x8, R18 ;  /* 0x00000008040e7824 */ /* 0x000fe200078e0212 */
[--C-:B------:R-:W-:Y:S01]  /*0740*/  IADD3 R221, R6, R8, R3.reuse ;  /* 0x0000000806dd7210 */ /* 0x100fe20007ffe003 */
[----:B------:R-:W-:Y:S01]  /*0750*/  IMAD R15, R4, 0x200, R3 ;  /* 0x00000200040f7824 */ /* 0x000fe200078e0203 */
[----:B------:R-:W-:Y:S01]  /*0760*/  LOP3.LUT R4, R13, R7, RZ, 0x3c, !PT ;  /* 0x000000070d047212 */ /* 0x000fe200078e3cff */
[----:B------:R-:W-:Y:S01]  /*0770*/  IMAD R13, R9, 0x20, R5 ;  /* 0x00000020090d7824 */ /* 0x000fe200078e0205 */
[----:B------:R-:W-:Y:S01]  /*0780*/  LOP3.LUT P3, RZ, R2, 0x2, RZ, 0xc0, !PT ;  /* 0x0000000202ff7812 */ /* 0x000fe2000786c0ff */
[C---:B------:R-:W-:Y:S01]  /*0790*/  IMAD.SHL.U32 R5, R17.reuse, 0x40, RZ ;  /* 0x0000004011057824 */ /* 0x040fe200078e00ff */
[----:B------:R-:W-:Y:S01]  /*07a0*/  LEA R149, R156, UR5, 0x1 ;  /* 0x000000059c957c11 */ /* 0x000fe2000f8e08ff */
[----:B------:R-:W-:Y:S01]  /*07b0*/  IMAD.SHL.U32 R0, R244, 0x8, RZ ;  /* 0x00000008f4007824 */ /* 0x000fe200078e00ff */
[----:B------:R-:W-:Y:S01]  /*07c0*/  R2P PR, R17, 0x6 ;  /* 0x0000000611007804 */ /* 0x000fe20000000000 */
[----:B------:R-:W-:Y:S01]  /*07d0*/  IMAD.SHL.U32 R7, R12, 0x8, RZ ;  /* 0x000000080c077824 */ /* 0x000fe200078e00ff */
[----:B------:R-:W-:Y:S01]  /*07e0*/  LOP3.LUT R5, R5, 0x1c0, RZ, 0xc0, !PT ;  /* 0x000001c005057812 */ /* 0x000fe200078ec0ff */
[----:B------:R-:W-:Y:S01]  /*07f0*/  IMAD.SHL.U32 R2, R2, 0x40, RZ ;  /* 0x0000004002027824 */ /* 0x000fe200078e00ff */
[----:B------:R-:W-:Y:S01]  /*0800*/  LOP3.LUT R8, R0, 0x8, RZ, 0xc0, !PT ;  /* 0x0000000800087812 */ /* 0x000fe200078ec0ff */
[----:B------:R-:W-:Y:S01]  /*0810*/  IMAD.SHL.U32 R3, R16, 0x40, RZ ;  /* 0x0000004010037824 */ /* 0x000fe200078e00ff */
[----:B------:R-:W-:Y:S01]  /*0820*/  SEL R0, R154, 0xffffffe0, !P0 ;  /* 0xffffffe09a007807 */ /* 0x000fe20004000000 */
[----:B------:R-:W-:Y:S01]  /*0830*/  IMAD.SHL.U32 R10, R12, 0x10, RZ ;  /* 0x000000100c0a7824 */ /* 0x000fe200078e00ff */
[----:B------:R-:W-:Y:S01]  /*0840*/  LOP3.LUT R2, R2, 0xc0, RZ, 0xc0, !PT ;  /* 0x000000c002027812 */ /* 0x000fe200078ec0ff */
[----:B------:R-:W-:Y:S01]  /*0850*/  IMAD R4, R12, 0x200, R4 ;  /* 0x000002000c047824 */ /* 0x000fe200078e0204 */
[----:B------:R-:W-:Y:S01]  /*0860*/  LOP3.LUT R7, R7, 0x8, RZ, 0xc0, !PT ;  /* 0x0000000807077812 */ /* 0x000fe200078ec0ff */
[----:B------:R-:W-:Y:S01]  /*0870*/  IMAD.IADD R149, R149, 0x1, R0 ;  /* 0x0000000195957824 */ /* 0x000fe200078e0200 */
[----:B------:R-:W-:Y:S01]  /*0880*/  SHF.R.U32.HI R150, RZ, 0x3, R5 ;  /* 0x00000003ff967819 */ /* 0x000fe20000011605 */
[----:B------:R-:W-:Y:S01]  /*0890*/  IMAD.U32 R0, RZ, RZ, UR6 ;  /* 0x00000006ff007e24 */ /* 0x000fe2000f8e00ff */
[----:B------:R-:W-:Y:S01]  /*08a0*/  LOP3.LUT R3, R3, 0xc0, RZ, 0xc0, !PT ;  /* 0x000000c003037812 */ /* 0x000fe200078ec0ff */
[----:B------:R-:W-:Y:S01]  /*08b0*/  USHF.R.S32.HI UR6, URZ, 0x1f, UR48 ;  /* 0x0000001f3f067899 */ /* 0x000fe20008011430 */
[----:B------:R-:W-:-:S02]  /*08c0*/  SHF.R.U32.HI R9, RZ, 0x3, R2 ;  /* 0x00000003ff097819 */ /* 0x000fc40000011602 */
[----:B------:R-:W-:Y:S02]  /*08d0*/  LOP3.LUT R150, R150, R5, R7, 0x1e, !PT ;  /* 0x0000000596967212 */ /* 0x000fe400078e1e07 */
[----:B------:R-:W-:Y:S01]  /*08e0*/  SHF.R.U32.HI R6, RZ, 0x3, R3 ;  /* 0x00000003ff067819 */ /* 0x000fe20000011603 */
[----:B------:R-:W-:Y:S01]  /*08f0*/  IMAD.U32 R0, RZ, RZ, UR6 ;  /* 0x00000006ff007e24 */ /* 0x000fe2000f8e00ff */
[----:B------:R-:W-:Y:S01]  /*0900*/  LOP3.LUT R10, R8, 0x10, R10, 0xf8, !PT ;  /* 0x00000010080a7812 */ /* 0x000fe200078ef80a */
[----:B------:R-:W-:Y:S01]  /*0910*/  IMAD.IADD R150, R15, 0x1, R150 ;  /* 0x000000010f967824 */ /* 0x000fe200078e0296 */
[----:B------:R-:W-:Y:S01]  /*0920*/  LOP3.LUT R9, R9, R2, R8, 0x1e, !PT ;  /* 0x0000000209097212 */ /* 0x000fe200078e1e08 */
[----:B------:R-:W-:Y:S01]  /*0930*/  IMAD.SHL.U32 R2, R14, 0x20, RZ ;  /* 0x000000200e027824 */ /* 0x000fe200078e00ff */
[C---:B------:R-:W-:Y:S01]  /*0940*/  LOP3.LUT R7, R6.reuse, R3, R7, 0x1e, !PT ;  /* 0x0000000306077212 */ /* 0x040fe200078e1e07 */
[----:B------:R-:W-:Y:S01]  /*0950*/  UIADD3 UR6, UR4, 0x6000, URZ ;  /* 0x0000600004067890 */ /* 0x000fe2000fffe03f */
[----:B------:R-:W-:Y:S01]  /*0960*/  LEA R221, R221, UR4, 0x1 ;  /* 0x00000004dddd7c11 */ /* 0x000fe2000f8e08ff */
[----:B------:R-:W-:Y:S01]  /*0970*/  IMAD.IADD R9, R9, 0x1, R13 ;  /* 0x0000000109097824 */ /* 0x000fe200078e020d */
[----:B------:R-:W-:Y:S01]  /*0980*/  LOP3.LUT R3, R6, R10, R3, 0x1e, !PT ;  /* 0x0000000a06037212 */ /* 0x000fe200078e1e03 */
[----:B------:R-:W-:Y:S01]  /*0990*/  IMAD R161, R247, 0x200, R2 ;  /* 0x00000200f7a17824 */ /* 0x000fe200078e0202 */
[----:B------:R-:W-:Y:S01]  /*09a0*/  SEL R222, R222, 0x10, !P6 ;  /* 0x00000010dede7807 */ /* 0x000fe20007000000 */
[C---:B------:R-:W-:Y:S01]  /*09b0*/  VIADD R220, R221.reuse, 0x40 ;  /* 0x00000040dddc7836 */ /* 0x040fe20000000000 */
[----:B------:R-:W-:Y:S01]  /*09c0*/  LEA R150, R150, UR5, 0x1 ;  /* 0x0000000596967c11 */ /* 0x000fe2000f8e08ff */
[----:B------:R-:W-:Y:S01]  /*09d0*/  IMAD.IADD R155, R2, 0x1, R3 ;  /* 0x00000001029b7824 */ /* 0x000fe200078e0203 */
[----:B------:R-:W-:Y:S01]  /*09e0*/  SEL R224, R154, 0xffffffe0, !P5 ;  /* 0xffffffe09ae07807 */ /* 0x000fe20006800000 */
[----:B------:R-:W-:Y:S01]  /*09f0*/  @P4 VIADD R220, R221, 0xffffffc0 ;  /* 0xffffffc0dddc4836 */ /* 0x000fe20000000000 */
[----:B------:R-:W-:Y:S01]  /*0a00*/  SEL R151, R151, 0xffffffc0, !P2 ;  /* 0xffffffc097977807 */ /* 0x000fe20005000000 */
[----:B------:R-:W-:Y:S01]  /*0a10*/  IMAD.U32 R2, RZ, RZ, UR7 ;  /* 0x00000007ff027e24 */ /* 0x000fe2000f8e00ff */
[----:B------:R-:W-:Y:S01]  /*0a20*/  USHF.R.S32.HI UR7, URZ, 0x1f, UR57 ;  /* 0x0000001f3f077899 */ /* 0x000fe20008011439 */
[----:B------:R-:W-:Y:S01]  /*0a30*/  LEA R248, R9, UR6, 0x1 ;  /* 0x0000000609f87c11 */ /* 0x000fe2000f8e08ff */
[----:B------:R-:W-:Y:S01]  /*0a40*/  IMAD.IADD R223, R221, 0x1, R222 ;  /* 0x00000001dddf7824 */ /* 0x000fe200078e02de */
[----:B------:R-:W-:Y:S01]  /*0a50*/  LOP3.LUT P0, RZ, R16, 0x2, RZ, 0xc0, !PT ;  /* 0x0000000210ff7812 */ /* 0x000fe2000780c0ff */
[----:B------:R-:W-:Y:S01]  /*0a60*/  VIADD R157, R150, 0x20 ;  /* 0x00000020969d7836 */ /* 0x000fe20000000000 */
[----:B------:R-:W-:Y:S01]  /*0a70*/  LEA R2, R4, UR4, 0x1 ;  /* 0x0000000404027c11 */ /* 0x000fe2000f8e08ff */
[----:B------:R-:W-:Y:S01]  /*0a80*/  IMAD.IADD R222, R222, 0x1, R220 ;  /* 0x00000001dede7824 */ /* 0x000fe200078e02dc */
[----:B------:R-:W-:Y:S01]  /*0a90*/  SEL R154, R154, 0xffffffe0, !P0 ;  /* 0xffffffe09a9a7807 */ /* 0x000fe20004000000 */
[----:B------:R-:W-:-:S02]  /*0aa0*/  @P1 VIADD R157, R150, 0xffffffe0 ;  /* 0xffffffe0969d1836 */ /* 0x000fc40000000000 */
[--C-:B------:R-:W-:Y:S02]  /*0ab0*/  IMAD.IADD R227, R221, 0x1, R224.reuse ;  /* 0x00000001dde37824 */ /* 0x100fe400078e02e0 */
[----:B------:R-:W-:Y:S02]  /*0ac0*/  IMAD.IADD R226, R223, 0x1, R224 ;  /* 0x00000001dfe27824 */ /* 0x000fe400078e02e0 */
[----:B------:R-:W-:Y:S02]  /*0ad0*/  IMAD.IADD R225, R224, 0x1, R220 ;  /* 0x00000001e0e17824 */ /* 0x000fe400078e02dc */
[----:B------:R-:W-:Y:S02]  /*0ae0*/  VIADD R249, R248, 0x20 ;  /* 0x00000020f8f97836 */ /* 0x000fe40000000000 */
[----:B------:R-:W-:Y:S02]  /*0af0*/  IMAD.IADD R152, R150, 0x1, R151 ;  /* 0x0000000196987824 */ /* 0x000fe400078e0297 */
[----:B------:R-:W-:-:S02]  /*0b00*/  IMAD.IADD R161, R161, 0x1, R7 ;  /* 0x00000001a1a17824 */ /* 0x000fc400078e0207 */
[----:B------:R-:W-:Y:S02]  /*0b10*/  IMAD.U32 R0, RZ, RZ, UR7 ;  /* 0x00000007ff007e24 */ /* 0x000fe4000f8e00ff */
[----:B------:R-:W-:Y:S02]  /*0b20*/  IMAD.IADD R224, R224, 0x1, R222 ;  /* 0x00000001e0e07824 */ /* 0x000fe400078e02de */
[----:B------:R-:W-:Y:S02]  /*0b30*/  @P3 VIADD R249, R248, 0xffffffe0 ;  /* 0xffffffe0f8f93836 */ /* 0x000fe40000000000 */
[----:B------:R-:W-:Y:S02]  /*0b40*/  IMAD.IADD R151, R151, 0x1, R157 ;  /* 0x0000000197977824 */ /* 0x000fe400078e029d */
[C---:B------:R-:W-:Y:S02]  /*0b50*/  VIADD R160, R157.reuse, 0x2000 ;  /* 0x000020009da07836 */ /* 0x040fe40000000000 */
[----:B------:R-:W-:-:S02]  /*0b60*/  VIADD R159, R157, 0x4000 ;  /* 0x000040009d9f7836 */ /* 0x000fc40000000000 */
[----:B------:R-:W-:-:S07]  /*0b70*/  VIADD R158, R157, 0x6000 ;  /* 0x000060009d9e7836 */ /* 0x000fce0000000000 */
.L_x_183:
        /* <DEDUP_REMOVED lines=30> */
[----:B-1----:R-:W2:Y:S01]  /*0d60*/  @P1 LDG.E R8, desc[UR14][R6.64] ;  /* 0x0000000e06081981 */ /* 0x002ea2000c1e1900 */
        /* <DEDUP_REMOVED lines=11> */
[----:B------:R-:W-:-:S04]  /*0e20*/  @!UP3 ULDC.64 UR6, c[0x0][0x318] ;  /* 0x0000c6000006bab9 */ /* 0x000fc80000000a00 */
[----:B------:R-:W5:Y:S01]  /*0e30*/  @!P2 LDG.E R3, desc[UR14][R4.64] ;  /* 0x0000000e0403a981 */ /* 0x000f62000c1e1900 */
[----:B------:R-:W-:Y:S01]  /*0e40*/  @!UP3 UISETP.NE.U32.AND UP0, UPT, UR6, URZ, UPT ;  /* 0x0000003f0600b28c */ /* 0x000fe2000bf05070 */
[----:B------:R-:W-:Y:S02]  /*0e50*/  UMOV UR5, 0xffffffff ;  /* 0xffffffff00057882 */ /* 0x000fe40000000000 */
[----:B------:R-:W-:Y:S01]  /*0e60*/  @!UP3 ULDC UR6, c[0x0][0x2cc] ;  /* 0x0000b3000006bab9 */ /* 0x000fe20000000800 */
[----:B------:R-:W-:Y:S01]  /*0e70*/  @!UP3 UISETP.NE.AND.EX UP0, UPT, UR7, URZ, UPT, UP0 ;  /* 0x0000003f0700b28c */ /* 0x000fe2000bf05300 */
[----:B------:R-:W-:Y:S01]  /*0e80*/  UMOV UR43, 0xffffffff ;  /* 0xffffffff002b7882 */ /* 0x000fe20000000000 */
        /* <DEDUP_REMOVED lines=18> */
.L_x_139:
        /* <DEDUP_REMOVED lines=14> */
[----:B------:R-:W-:Y:S02]  /*1090*/  UIADD3 UR13, UR23, 0x7f, URZ ;  /* 0x0000007f170d7890 */ /* 0x000fe4000fffe03f */
[----:B------:R-:W-:Y:S01]  /*10a0*/  UISETP.NE.AND UP1, UPT, UR43, -0x1, UPT ;  /* 0xffffffff2b00788c */ /* 0x000fe2000bf25270 */
[----:B------:R-:W-:Y:S01]  /*10b0*/  ULDC UR60, c[0x0][0x2d4] ;  /* 0x0000b500003c7ab9 */ /* 0x000fe20000000800 */
[----:B------:R-:W-:-:S02]  /*10c0*/  UIMAD UR26, UR48, UR7, UR6 ;  /* 0x00000007301a72a4 */ /* 0x000fc4000f8e0206 */
[----:B------:R-:W-:Y:S01]  /*10d0*/  USHF.R.S32.HI UR22, URZ, 0x1f, UR13 ;  /* 0x0000001f3f167899 */ /* 0x000fe2000801140d */
[----:B------:R-:W-:Y:S01]  /*10e0*/  @!UP0 ULDC.64 UR6, c[0x0][0x418] ;  /* 0x0001060000068ab9 */ /* 0x000fe20000000a00 */
[----:B------:R-:W-:Y:S02]  /*10f0*/  USHF.R.S32.HI UR42, URZ, 0x1f, UR60 ;  /* 0x0000001f3f2a7899 */ /* 0x000fe4000801143c */
[----:B------:R-:W-:Y:S01]  /*1100*/  ULEA.HI UR22, UR22, UR13, URZ, 0x7 ;  /* 0x0000000d16167291 */ /* 0x000fe2000f8f383f */
[----:B------:R-:W-:Y:S01]  /*1110*/  ULDC.64 UR32, c[0x0][0x240] ;  /* 0x0000900000207ab9 */ /* 0x000fe20000000a00 */
[----:B-1----:R-:W-:Y:S01]  /*1120*/  IABS R6, R7 ;  /* 0x0000000700067213 */ /* 0x002fe20000000000 */
[----:B------:R-:W-:Y:S01]  /*1130*/  UIMAD UR13, UR42, UR48, URZ ;  /* 0x000000302a0d72a4 */ /* 0x000fe2000f8e023f */
[----:B------:R-:W-:Y:S01]  /*1140*/  ISETP.NE.AND P3, PT, R7, RZ, PT ;  /* 0x000000ff0700720c */ /* 0x000fe20003f65270 */
[----:B------:R-:W-:Y:S01]  /*1150*/  ULDC UR19, c[0x0][0x2dc] ;  /* 0x0000b70000137ab9 */ /* 0x000fe20000000800 */
[----:B------:R-:W1:Y:S01]  /*1160*/  I2F.RP R4, R6 ;  /* 0x0000000600047306 */ /* 0x000e620000209400 */
[----:B------:R-:W-:Y:S01]  /*1170*/  ULDC UR46, c[0x0][0x270] ;  /* 0x00009c00002e7ab9 */ /* 0x000fe20000000800 */
[----:B------:R-:W-:Y:S01]  /*1180*/  ULDC.U8 UR18, c[0x0][0x480] ;  /* 0x0001200000127ab9 */ /* 0x000fe20000000000 */
[----:B------:R-:W-:-:S02]  /*1190*/  @!UP0 UIMAD.WIDE.U32 UR38, UR48, UR6, URZ ;  /* 0x00000006302682a5 */ /* 0x000fc4000f8e003f */
[----:B--2---:R-:W-:Y:S02]  /*11a0*/  UIMAD.WIDE.U32 UR30, UR10, UR8, URZ ;  /* 0x000000080a1e72a5 */ /* 0x004fe4000f8e003f */
[----:B------:R-:W-:Y:S02]  /*11b0*/  UIMAD.WIDE.U32 UR16, UR5, UR32, URZ ;  /* 0x00000020051072a5 */ /* 0x000fe4000f8e003f */
[----:B------:R-:W-:Y:S02]  /*11c0*/  UIMAD UR50, UR10, UR9, UR31 ;  /* 0x000000090a3272a4 */ /* 0x000fe4000f8e021f */
[----:B------:R-:W-:Y:S01]  /*11d0*/  USHF.L.U32 UR10, UR48, 0x7, URZ ;  /* 0x00000007300a7899 */ /* 0x000fe2000800063f */
[----:B------:R-:W-:Y:S01]  /*11e0*/  @UP0 ULDC.64 UR8, c[0x0][0x420] ;  /* 0x0001080000080ab9 */ /* 0x000fe20000000a00 */
[----:B------:R-:W-:Y:S01]  /*11f0*/  @UP1 UIADD3 UR21, UR41, UR43, URZ ;  /* 0x0000002b29151290 */ /* 0x000fe2000fffe03f */
[----:B-1----:R-:W1:Y:S01]  /*1200*/  MUFU.RCP R4, R4 ;  /* 0x0000000400047308 */ /* 0x002e620000001000 */
[----:B------:R-:W-:-:S02]  /*1210*/  @UP0 UIMAD.WIDE.U32 UR44, UR5, UR8, URZ ;  /* 0x00000008052c02a5 */ /* 0x000fc4000f8e003f */
[----:B------:R-:W-:Y:S02]  /*1220*/  @!UP0 UIMAD UR8, UR59, UR6, URZ ;  /* 0x000000063b0882a4 */ /* 0x000fe4000f8e023f */
[----:B------:R-:W-:Y:S02]  /*1230*/  USEL UR34, UR10, URZ, UP2 ;  /* 0x0000003f0a227287 */ /* 0x000fe40009000000 */
[----:B------:R-:W-:Y:S02]  /*1240*/  @!UP0 UIMAD UR37, UR48, UR7, UR8 ;  /* 0x00000007302582a4 */ /* 0x000fe4000f8e0208 */
[----:B------:R-:W-:Y:S02]  /*1250*/  UIMAD.WIDE UR6, UR19, UR46, URZ ;  /* 0x0000002e130672a5 */ /* 0x000fe4000f8e023f */
[----:B------:R-:W-:Y:S02]  /*1260*/  UIMAD.WIDE.U32 UR10, UR48, UR60, URZ ;  /* 0x0000003c300a72a5 */ /* 0x000fe4000f8e003f */
[----:B------:R-:W-:-:S02]  /*1270*/  UIMAD UR51, UR57, UR19, URZ ;  /* 0x00000013393372a4 */ /* 0x000fc4000f8e023f */
[----:B------:R-:W-:Y:S01]  /*1280*/  UISETP.NE.AND UP4, UPT, UR18, URZ, UPT ;  /* 0x0000003f1200728c */ /* 0x000fe2000bf85270 */
[----:B-1----:R-:W-:Y:S02]  /*1290*/  VIADD R4, R4, 0xffffffe ;  /* 0x0ffffffe04047836 */ /* 0x002fe40000000000 */
[----:B------:R-:W-:Y:S01]  /*12a0*/  @UP1 ULDC.64 UR18, c[0x0][0x248] ;  /* 0x0000920000121ab9 */ /* 0x000fe20000000a00 */
[----:B------:R-:W-:Y:S01]  /*12b0*/  UIMAD UR13, UR59, UR60, UR13 ;  /* 0x0000003c3b0d72a4 */ /* 0x000fe2000f8e020d */
[----:B------:R-:W1:Y:S01]  /*12c0*/  F2I.FTZ.U32.TRUNC.NTZ R5, R4 ;  /* 0x0000000400057305 */ /* 0x000e62000021f000 */
[----:B------:R-:W-:Y:S02]  /*12d0*/  UIADD3 UR53, UR25, UR26, URZ ;  /* 0x0000001a19357290 */ /* 0x000fe4000fffe03f */
[----:B------:R-:W-:Y:S02]  /*12e0*/  USEL UR58, UR24, UR16, !UP0 ;  /* 0x00000010183a7287 */ /* 0x000fe4000c000000 */
[----:B------:R-:W-:-:S02]  /*12f0*/  @UP1 UIMAD.WIDE.U32 UR26, UR21, UR18, URZ ;  /* 0x00000012151a12a5 */ /* 0x000fc4000f8e003f */
[----:B------:R-:W-:Y:S02]  /*1300*/  @UP1 UIMAD UR40, UR21, UR19, URZ ;  /* 0x00000013152812a4 */ /* 0x000fe4000f8e023f */
[----:B------:R-:W-:Y:S02]  /*1310*/  UIMAD.WIDE.U32 UR24, UR6, UR10, URZ ;  /* 0x0000000a061872a5 */ /* 0x000fe4000f8e003f */
[----:B------:R-:W-:Y:S02]  /*1320*/  UIMAD UR21, UR7, UR10, URZ ;  /* 0x0000000a071572a4 */ /* 0x000fe4000f8e023f */
[----:B------:R-:W-:Y:S01]  /*1330*/  UIADD3 UR10, UR11, UR13, URZ ;  /* 0x0000000d0b0a7290 */ /* 0x000fe2000fffe03f */
[----:B-1----:R-:W-:Y:S01]  /*1340*/  IMAD.MOV R0, RZ, RZ, -R5 ;  /* 0x000000ffff007224 */ /* 0x002fe200078e0a05 */
[----:B------:R-:W-:Y:S01]  /*1350*/  UIMAD UR31, UR5, UR33, URZ ;  /* 0x00000021051f72a4 */ /* 0x000fe2000f8e023f */
[----:B------:R-:W-:Y:S01]  /*1360*/  IMAD.MOV.U32 R4, RZ, RZ, RZ ;  /* 0x000000ffff047224 */ /* 0x000fe200078e00ff */
[----:B------:R-:W-:Y:S01]  /*1370*/  UIMAD UR10, UR6, UR10, UR21 ;  /* 0x0000000a060a72a4 */ /* 0x000fe2000f8e0215 */
[----:B------:R-:W-:Y:S01]  /*1380*/  IMAD R0, R0, R6, RZ ;  /* 0x0000000600007224 */ /* 0x000fe200078e02ff */
[----:B------:R-:W-:-:S02]  /*1390*/  ULOP3.LUT UR11, UR22, 0xffffff80, URZ, 0xc0, !UPT ;  /* 0xffffff80160b7892 */ /* 0x000fc4000f8ec03f */
[----:B------:R-:W-:Y:S01]  /*13a0*/  @UP0 UIADD3 UR53, UR17, UR31, URZ ;  /* 0x0000001f11350290 */ /* 0x000fe2000fffe03f */
[----:B------:R-:W-:Y:S01]  /*13b0*/  IMAD.HI.U32 R4, R5, R0, R4 ;  /* 0x0000000005047227 */ /* 0x000fe200078e0004 */
[----:B------:R-:W-:Y:S01]  /*13c0*/  MOV R0, R3 ;  /* 0x0000000300007202 */ /* 0x000fe20000000f00 */
[----:B------:R-:W-:Y:S02]  /*13d0*/  UIADD3 UR49, UR25, UR10, URZ ;  /* 0x0000000a19317290 */ /* 0x000fe4000fffe03f */
[----:B------:R-:W-:Y:S02]  /*13e0*/  @UP0 UIMAD UR52, UR5, UR9, UR45 ;  /* 0x00000009053402a4 */ /* 0x000fe4000f8e022d */
[----:B------:R-:W-:Y:S01]  /*13f0*/  IMAD.HI.U32 R4, R4, R0, RZ ;  /* 0x0000000004047227 */ /* 0x000fe200078e00ff */
[----:B------:R-:W-:Y:S02]  /*1400*/  USHF.L.U64.HI UR8, UR48, 0x7, UR59 ;  /* 0x0000000730087899 */ /* 0x000fe4000801023b */
[----:B------:R-:W-:Y:S01]  /*1410*/  UIMAD.WIDE.U32 UR16, UR6, UR5, URZ ;  /* 0x00000005061072a5 */ /* 0x000fe2000f8e003f */
[----:B------:R-:W-:Y:S01]  /*1420*/  IMAD.MOV R3, RZ, RZ, -R4 ;  /* 0x000000ffff037224 */ /* 0x000fe200078e0a04 */
[----:B------:R-:W-:Y:S01]  /*1430*/  UIMAD UR10, UR7, UR5, URZ ;  /* 0x00000005070a72a4 */ /* 0x000fe2000f8e023f */
[----:B------:R-:W-:-:S02]  /*1440*/  ULDC.U8 UR9, c[0x0][0x3d8] ;  /* 0x0000f60000097ab9 */ /* 0x000fc40000000000 */
[C---:B------:R-:W-:Y:S01]  /*1450*/  IMAD R0, R6.reuse, R3, R0 ;  /* 0x0000000306007224 */ /* 0x040fe200078e0200 */
[----:B------:R-:W-:Y:S02]  /*1460*/  UIADD3 UR11, UR11, -0x80, URZ ;  /* 0xffffff800b0b7890 */ /* 0x000fe4000fffe03f */
[----:B------:R-:W-:Y:S02]  /*1470*/  UISETP.NE.AND UP3, UPT, UR9, URZ, UPT ;  /* 0x0000003f0900728c */ /* 0x000fe4000bf65270 */
[----:B------:R-:W-:Y:S01]  /*1480*/  ISETP.GT.U32.AND P1, PT, R6, R0, PT ;  /* 0x000000000600720c */ /* 0x000fe20003f24070 */
[----:B------:R-:W-:Y:S02]  /*1490*/  USEL UR35, UR8, URZ, UP2 ;  /* 0x0000003f08237287 */ /* 0x000fe40009000000 */
[----:B------:R-:W-:Y:S02]  /*14a0*/  @UP0 UIADD3 UR49, UR17, UR10, URZ ;  /* 0x0000000a11310290 */ /* 0x000fe4000fffe03f */
[----:B------:R-:W-:-:S02]  /*14b0*/  USHF.R.S32.HI UR31, URZ, 0x1f, UR11 ;  /* 0x0000001f3f1f7899 */ /* 0x000fc4000801140b */
[----:B------:R-:W-:Y:S01]  /*14c0*/  UIADD3 UR10, UP2, UR11, UR34, URZ ;  /* 0x000000220b0a7290 */ /* 0x000fe2000ff5e03f */
[----:B------:R-:W-:Y:S01]  /*14d0*/  ULDC UR42, c[0x0][0x2c4] ;  /* 0x0000b100002a7ab9 */ /* 0x000fe20000000800 */
[----:B------:R-:W-:Y:S02]  /*14e0*/  @UP1 UIADD3 UR29, UR41, UR43, URZ ;  /* 0x0000002b291d1290 */ /* 0x000fe4000fffe03f */
[----:B------:R-:W-:Y:S02]  /*14f0*/  UIADD3.X UR13, UR31, UR35, URZ, UP2, !UPT ;  /* 0x000000231f0d7290 */ /* 0x000fe400097fe43f */
[----:B------:R-:W-:Y:S01]  /*1500*/  @!P1 IMAD.IADD R0, R0, 0x1, -R6 ;  /* 0x0000000100009824 */ /* 0x000fe200078e0a06 */
[----:B------:R-:W-:Y:S01]  /*1510*/  UIMAD UR7, UR7, UR10, URZ ;  /* 0x0000000a070772a4 */ /* 0x000fe2000f8e023f */
[----:B------:R-:W-:Y:S01]  /*1520*/  @!P1 IADD3 R4, R4, 0x1, RZ ;  /* 0x0000000104049810 */ /* 0x000fe20007ffe0ff */
[----:B------:R-:W-:Y:S01]  /*1530*/  @UP1 ULDC.64 UR8, c[0x0][0x250] ;  /* 0x0000940000081ab9 */ /* 0x000fe20000000a00 */
[----:B------:R-:W-:Y:S01]  /*1540*/  PLOP3.LUT P1, PT, PT, PT, UP1, 0x80, 0x0 ;  /* 0x000000000000781c */ /* 0x000fe20003f2f018 */
[----:B------:R-:W-:Y:S01]  /*1550*/  UIMAD UR21, UR6, UR13, UR7 ;  /* 0x0000000d061572a4 */ /* 0x000fe2000f8e0207 */
[----:B------:R-:W-:Y:S01]  /*1560*/  ISETP.GE.U32.AND P0, PT, R0, R6, PT ;  /* 0x000000060000720c */ /* 0x000fe20003f06070 */
[----:B------:R-:W-:Y:S01]  /*1570*/  @UP3 UIMAD UR13, UR48, UR42, URZ ;  /* 0x0000002a300d32a4 */ /* 0x000fe2000f8e023f */
[----:B------:R-:W-:Y:S01]  /*1580*/  LOP3.LUT R0, R7, UR57, RZ, 0x3c, !PT ;  /* 0x0000003907007c12 */ /* 0x000fe2000f8e3cff */
[----:B------:R-:W-:-:S02]  /*1590*/  USEL UR56, UR24, UR16, !UP0 ;  /* 0x0000001018387287 */ /* 0x000fc4000c000000 */
[----:B------:R-:W-:Y:S01]  /*15a0*/  @UP1 UIMAD.WIDE.U32 UR16, UR29, UR8, URZ ;  /* 0x000000081d1012a5 */ /* 0x000fe2000f8e003f */
[----:B------:R-:W-:Y:S01]  /*15b0*/  ISETP.GE.AND P2, PT, R0, RZ, PT ;  /* 0x000000ff0000720c */ /* 0x000fe20003f46270 */
[----:B------:R-:W-:Y:S02]  /*15c0*/  UIMAD.WIDE.U32 UR34, UR6, UR10, URZ ;  /* 0x0000000a062272a5 */ /* 0x000fe4000f8e003f */
[----:B------:R-:W-:Y:S02]  /*15d0*/  @UP3 USEL UR10, UR13, UR5, !UP0 ;  /* 0x000000050d0a3287 */ /* 0x000fe4000c000000 */
[----:B------:R-:W-:Y:S02]  /*15e0*/  @UP1 UIMAD UR29, UR29, UR9, URZ ;  /* 0x000000091d1d12a4 */ /* 0x000fe4000f8e023f */
[----:B------:R-:W-:Y:S01]  /*15f0*/  @!UP3 UIMAD UR7, UR48, UR46, UR57 ;  /* 0x0000002e3007b2a4 */ /* 0x000fe2000f8e0239 */
[----:B------:R-:W-:Y:S01]  /*1600*/  @P0 VIADD R4, R4, 0x1 ;  /* 0x0000000104040836 */ /* 0x000fe20000000000 */
[----:B------:R-:W-:Y:S01]  /*1610*/  @UP3 ULDC UR6, c[0x0][0x2e4] ;  /* 0x0000b90000063ab9 */ /* 0x000fe20000000800 */
[----:B------:R-:W-:Y:S01]  /*1620*/  USHF.R.S32.HI UR47, URZ, 0x7, UR22 ;  /* 0x000000073f2f7899 */ /* 0x000fe20008011416 */
[----:B------:R-:W-:Y:S01]  /*1630*/  PLOP3.LUT P0, PT, PT, PT, UP3, 0x80, 0x0 ;  /* 0x000000000000781c */ /* 0x000fe20003f0f038 */
[----:B------:R-:W-:Y:S01]  /*1640*/  @UP3 UIMAD UR22, UR57, UR6, UR10 ;  /* 0x00000006391632a4 */ /* 0x000fe2000f8e020a */
[----:B------:R-:W-:Y:S01]  /*1650*/  @!P2 IADD3 R4, -R4, RZ, RZ ;  /* 0x000000ff0404a210 */ /* 0x000fe20007ffe1ff */
[----:B------:R-:W-:Y:S01]  /*1660*/  USEL UR55, UR30, URZ, UP4 ;  /* 0x0000003f1e377287 */ /* 0x000fe2000a000000 */
[----:B------:R-:W-:Y:S01]  /*1670*/  @!P3 LOP3.LUT R4, RZ, R7, RZ, 0x33, !PT ;  /* 0x00000007ff04b212 */ /* 0x000fe200078e33ff */
[----:B------:R-:W-:-:S02]  /*1680*/  @UP1 UIADD3 UR46, UR17, UR29, URZ ;  /* 0x0000001d112e1290 */ /* 0x000fc4000fffe03f */
[----:B------:R-:W-:Y:S02]  /*1690*/  @!UP3 UIMAD UR22, UR7, UR42, URZ ;  /* 0x0000002a0716b2a4 */ /* 0x000fe4000f8e023f */
[----:B------:R-:W-:Y:S02]  /*16a0*/  USHF.R.S32.HI UR36, URZ, 0x1f, UR28 ;  /* 0x0000001f3f247899 */ /* 0x000fe4000801141c */
[----:B------:R-:W-:Y:S02]  /*16b0*/  @!UP0 UIADD3 UR52, UR39, UR37, URZ ;  /* 0x0000002527348290 */ /* 0x000fe4000fffe03f */
[----:B------:R-:W-:Y:S02]  /*16c0*/  USHF.R.S32.HI UR54, URZ, 0x1f, UR51 ;  /* 0x0000001f3f367899 */ /* 0x000fe40008011433 */
[----:B------:R-:W-:Y:S02]  /*16d0*/  USEL UR50, UR50, URZ, UP4 ;  /* 0x0000003f32327287 */ /* 0x000fe4000a000000 */
        /* <DEDUP_REMOVED lines=17> */
.L_x_141:
        /* <DEDUP_REMOVED lines=12> */
[----:B------:R-:W-:Y:S02]  /*18b0*/  UMOV UR42, UR6 ;  /* 0x00000006002a7c82 */ /* 0x000fe40008000000 */
.L_x_142:
        /* <DEDUP_REMOVED lines=11> */
.L_x_143:
[----:B------:R-:W-:Y:S02]  /*1970*/  ULDC UR5, c[0x0][0x270] ;  /* 0x00009c0000057ab9 */ /* 0x000fe40000000800 */
[----:B------:R-:W-:-:S04]  /*1980*/  UIMAD UR5, UR48, UR5, UR57 ;  /* 0x00000005300572a4 */ /* 0x000fc8000f8e0239 */
[----:B------:R-:W-:-:S12]  /*1990*/  UIMAD UR5, UR5, UR60, URZ ;  /* 0x0000003c050572a4 */ /* 0x000fd8000f8e023f */
.L_x_144:
[----:B------:R-:W1:Y:S01]  /*19a0*/  S2R R9, SR_TID.X ;  /* 0x0000000000097919 */ /* 0x000e620000002100 */
[----:B------:R-:W2:Y:S01]  /*19b0*/  LDC.64 R14, c[0x0][0x420] ;  /* 0x00010800ff0e7b82 */ /* 0x000ea20000000a00 */
[----:B------:R-:W-:Y:S01]  /*19c0*/  USHF.R.S32.HI UR40, URZ, 0x1f, UR57 ;  /* 0x0000001f3f287899 */ /* 0x000fe20008011439 */
[----:B------:R-:W-:Y:S01]  /*19d0*/  IADD3 R6, P0, R236, UR13, RZ ;  /* 0x0000000dec067c10 */ /* 0x000fe2000ff1e0ff */
[----:B------:R-:W-:Y:S01]  /*19e0*/  ULDC.64 UR6, c[0x0][0x428] ;  /* 0x00010a0000067ab9 */ /* 0x000fe20000000a00 */
[----:B------:R-:W-:Y:S01]  /*19f0*/  SHF.R.S32.HI R237, RZ, 0x1f, R236 ;  /* 0x0000001fffed7819 */ /* 0x000fe200000114ec */
[----:B------:R-:W-:Y:S01]  /*1a00*/  UIMAD UR16, UR40, UR6, URZ ;  /* 0x00000006281072a4 */ /* 0x000fe2000f8e023f */
[----:B------:R-:W-:Y:S01]  /*1a10*/  IMAD.U32 R8, RZ, RZ, UR6 ;  /* 0x00000006ff087e24 */ /* 0x000fe2000f8e00ff */
[----:B------:R-:W-:Y:S01]  /*1a20*/  UIADD3 UR37, UR11, UR22, URZ ;  /* 0x000000160b257290 */ /* 0x000fe2000fffe03f */
[----:B------:R-:W-:Y:S01]  /*1a30*/  IADD3.X R7, R237, UR52, RZ, P0, !PT ;  /* 0x00000034ed077c10 */ /* 0x000fe200087fe4ff */
[----:B------:R-:W-:Y:S01]  /*1a40*/  UIADD3 UR6, -UR12, UR23, UR28 ;  /* 0x000000170c067290 */ /* 0x000fe2000fffe11c */
[----:B------:R-:W-:Y:S01]  /*1a50*/  BSSY B1, `(.L_x_140) ;  /* 0x000088d000017945 */ /* 0x000fe20003800000 */
[----:B------:R-:W-:Y:S01]  /*1a60*/  UIMAD UR22, UR57, UR7, UR16 ;  /* 0x00000007391672a4 */ /* 0x000fe2000f8e0210 */
[----:B------:R-:W-:Y:S01]  /*1a70*/  ULDC UR10, c[0x0][0x2dc] ;  /* 0x0000b700000a7ab9 */ /* 0x000fe20000000800 */
[----:B------:R-:W-:Y:S01]  /*1a80*/  ULDC UR17, c[0x0][0x270] ;  /* 0x00009c0000117ab9 */ /* 0x000fe20000000800 */
[----:B------:R-:W-:Y:S01]  /*1a90*/  ULDC UR7, c[0x0][0x398] ;  /* 0x0000e60000077ab9 */ /* 0x000fe20000000800 */
[----:B------:R-:W-:-:S02]  /*1aa0*/  UIADD3 UR26, UR11, UR5, URZ ;  /* 0x000000050b1a7290 */ /* 0x000fc4000fffe03f */
[----:B------:R-:W-:Y:S02]  /*1ab0*/  UIMAD UR5, UR10, UR17, URZ ;  /* 0x000000110a0572a4 */ /* 0x000fe4000f8e023f */
[----:B------:R-:W-:Y:S01]  /*1ac0*/  UIADD3 UR6, UR6, -UR7, URZ ;  /* 0x8000000706067290 */ /* 0x000fe2000fffe03f */
[----:B------:R-:W-:Y:S01]  /*1ad0*/  ULDC.64 UR16, c[0x0][0x258] ;  /* 0x0000960000107ab9 */ /* 0x000fe20000000a00 */
[----:B------:R-:W-:Y:S01]  /*1ae0*/  USHF.L.U32 UR25, UR5, 0x7, URZ ;  /* 0x0000000705197899 */ /* 0x000fe2000800063f */
[C---:B--2---:R-:W-:Y:S01]  /*1af0*/  IMAD R0, R14.reuse, UR31, RZ ;  /* 0x0000001f0e007c24 */ /* 0x044fe2000f8e02ff */
[----:B------:R-:W-:Y:S01]  /*1b00*/  ULDC.64 UR38, c[0x0][0x478] ;  /* 0x00011e0000267ab9 */ /* 0x000fe20000000a00 */
[----:B------:R-:W-:Y:S01]  /*1b10*/  IMAD.WIDE.U32 R6, R14, UR11, R6 ;  /* 0x0000000b0e067c25 */ /* 0x000fe2000f8e0006 */
[----:B------:R-:W-:Y:S02]  /*1b20*/  UIADD3 UR21, UP2, UP0, UR34, UR25, UR51 ;  /* 0x0000001922157290 */ /* 0x000fe4000f85e033 */
[----:B------:R-:W-:Y:S01]  /*1b30*/  USHF.R.S32.HI UR7, URZ, 0x1f, UR25 ;  /* 0x0000001f3f077899 */ /* 0x000fe20008011419 */
[----:B------:R-:W-:Y:S01]  /*1b40*/  IMAD R5, R15, UR11, R0 ;  /* 0x0000000b0f057c24 */ /* 0x000fe2000f8e0200 */
[----:B-1----:R-:W-:Y:S01]  /*1b50*/  SHF.R.S32.HI R11, RZ, 0x1f, R9 ;  /* 0x0000001fff0b7819 */ /* 0x002fe20000011409 */
[----:B------:R-:W-:Y:S01]  /*1b60*/  IMAD.U32 R12, RZ, RZ, UR16 ;  /* 0x00000010ff0c7e24 */ /* 0x000fe2000f8e00ff */
[----:B------:R-:W-:Y:S01]  /*1b70*/  UIADD3.X UR13, UR30, UR7, UR54, UP2, UP0 ;  /* 0x000000071e0d7290 */ /* 0x000fe200097e0436 */
[----:B------:R-:W-:Y:S01]  /*1b80*/  IMAD.IADD R7, R7, 0x1, R5 ;  /* 0x0000000107077824 */ /* 0x000fe200078e0205 */
[CC--:B------:R-:W-:Y:S01]  /*1b90*/  LEA.HI R3, R11.reuse, R9.reuse, RZ, 0x2 ;  /* 0x000000090b037211 */ /* 0x0c0fe200078f10ff */
[----:B------:R-:W-:Y:S01]  /*1ba0*/  UIADD3 UR7, UP3, UP2, UR55, UR21, UR56 ;  /* 0x0000001537077290 */ /* 0x000fe2000fa7e038 */
[----:B------:R-:W-:Y:S01]  /*1bb0*/  LEA.HI R11, R11, R9, RZ, 0x5 ;  /* 0x000000090b0b7211 */ /* 0x000fe200078f28ff */
[----:B------:R-:W-:Y:S01]  /*1bc0*/  IMAD.WIDE.U32 R6, R8, UR57, R6 ;  /* 0x0000003908067c25 */ /* 0x000fe2000f8e0006 */
[----:B------:R-:W-:Y:S01]  /*1bd0*/  SHF.R.S32.HI R3, RZ, 0x2, R3 ;  /* 0x00000002ff037819 */ /* 0x000fe20000011403 */
[----:B------:R-:W-:Y:S01]  /*1be0*/  UIMAD.WIDE UR26, UR26, 0x4, UR38 ;  /* 0x000000041a1a78a5 */ /* 0x000fe2000f8e0226 */
[----:B------:R-:W-:Y:S01]  /*1bf0*/  LOP3.LUT R16, R11, 0xffffffe0, RZ, 0xc0, !PT ;  /* 0xffffffe00b107812 */ /* 0x000fe200078ec0ff */
[----:B------:R-:W-:Y:S01]  /*1c00*/  VIADD R7, R7, UR22 ;  /* 0x0000001607077c36 */ /* 0x000fe20008000000 */
[----:B------:R-:W-:Y:S01]  /*1c10*/  SHF.R.S32.HI R18, RZ, 0x1f, R3 ;  /* 0x0000001fff127819 */ /* 0x000fe20000011403 */
[----:B------:R-:W-:Y:S01]  /*1c20*/  ULDC.64 UR38, c[0x0][0x210] ;  /* 0x0000840000267ab9 */ /* 0x000fe20000000a00 */
[----:B------:R-:W-:Y:S01]  /*1c30*/  IADD3 R0, P0, R3, UR11, RZ ;  /* 0x0000000b03007c10 */ /* 0x000fe2000ff1e0ff */
[----:B------:R-:W-:Y:S01]  /*1c40*/  UIMAD UR11, UR40, UR16, URZ ;  /* 0x00000010280b72a4 */ /* 0x000fe2000f8e023f */
[----:B------:R-:W-:Y:S01]  /*1c50*/  IMAD.IADD R16, R9, 0x1, -R16 ;  /* 0x0000000109107824 */ /* 0x000fe200078e0a10 */
[----:B------:R-:W-:Y:S01]  /*1c60*/  USHF.R.S32.HI UR40, URZ, 0x1f, UR6 ;  /* 0x0000001f3f287899 */ /* 0x000fe20008011406 */
[----:B------:R-:W-:Y:S01]  /*1c70*/  IADD3.X R5, R18, UR31, RZ, P0, !PT ;  /* 0x0000001f12057c10 */ /* 0x000fe200087fe4ff */
[----:B------:R-:W-:Y:S01]  /*1c80*/  IMAD.WIDE.U32 R8, R0, UR32, R236 ;  /* 0x0000002000087c25 */ /* 0x000fe2000f8e00ec */
[----:B------:R-:W-:-:S02]  /*1c90*/  UIMAD UR17, UR57, UR17, UR11 ;  /* 0x00000011391172a4 */ /* 0x000fc4000f8e020b */
[----:B------:R-:W-:Y:S01]  /*1ca0*/  ULEA.HI UR40, UR40, UR6, URZ, 0x7 ;  /* 0x0000000628287291 */ /* 0x000fe2000f8f383f */
[----:B------:R-:W-:Y:S01]  /*1cb0*/  IMAD R5, R5, UR32, RZ ;  /* 0x0000002005057c24 */ /* 0x000fe2000f8e02ff */
[----:B------:R-:W-:Y:S01]  /*1cc0*/  IADD3 R10, P0, R8, UR58, RZ ;  /* 0x0000003a080a7c10 */ /* 0x000fe2000ff1e0ff */
[-C--:B------:R-:W-:Y:S01]  /*1cd0*/  IMAD R8, R18, R14.reuse, RZ ;  /* 0x0000000e12087224 */ /* 0x080fe200078e02ff */
[----:B------:R-:W-:Y:S01]  /*1ce0*/  USHF.R.S32.HI UR40, URZ, 0x7, UR40 ;  /* 0x000000073f287899 */ /* 0x000fe20008011428 */
[----:B------:R-:W-:Y:S01]  /*1cf0*/  IMAD R0, R0, UR33, R5 ;  /* 0x0000002100007c24 */ /* 0x000fe2000f8e0205 */
[----:B------:R-:W-:Y:S01]  /*1d00*/  SHF.R.S32.HI R5, RZ, 0x5, R11 ;  /* 0x00000005ff057819 */ /* 0x000fe2000001140b */
[----:B------:R-:W-:Y:S01]  /*1d10*/  UIADD3.X UR6, UR50, UR13, UR49, UP3, UP2 ;  /* 0x0000000d32067290 */ /* 0x000fe20009fe4431 */
[----:B------:R-:W-:Y:S01]  /*1d20*/  IMAD R13, R3, R15, R8 ;  /* 0x0000000f030d7224 */ /* 0x000fe200078e0208 */
[----:B------:R-:W-:Y:S01]  /*1d30*/  UISETP.LT.AND UP0, UPT, URZ, UR40, UPT ;  /* 0x000000283f00728c */ /* 0x000fe2000bf01270 */
[----:B------:R-:W-:Y:S01]  /*1d40*/  IADD3.X R11, R9, UR53, R0, P0, !PT ;  /* 0x00000035090b7c10 */ /* 0x000fe200087fe400 */
[----:B------:R-:W-:Y:S01]  /*1d50*/  IMAD R5, R5, UR5, R16 ;  /* 0x0000000505057c24 */ /* 0x000fe2000f8e0210 */
[----:B------:R-:W-:Y:S01]  /*1d60*/  ULDC.64 UR34, c[0x0][0x3e0] ;  /* 0x0000f80000227ab9 */ /* 0x000fe20000000a00 */
[----:B------:R-:W-:Y:S01]  /*1d70*/  USEL UR40, URZ, UR40, !UP0 ;  /* 0x000000283f287287 */ /* 0x000fe2000c000000 */
[----:B------:R-:W-:Y:S01]  /*1d80*/  IMAD.WIDE.U32 R8, R3, R14, R6 ;  /* 0x0000000e03087225 */ /* 0x000fe200078e0006 */
[----:B------:R-:W-:Y:S01]  /*1d90*/  ULDC.64 UR30, c[0x0][0x400] ;  /* 0x00010000001e7ab9 */ /* 0x000fe20000000a00 */
[C---:B------:R-:W-:Y:S01]  /*1da0*/  IADD3 R0, P0, R5.reuse, UR7, RZ ;  /* 0x0000000705007c10 */ /* 0x040fe2000ff1e0ff */
[----:B------:R-:W-:Y:S01]  /*1db0*/  UISETP.GT.AND UP0, UPT, UR47, UR40, UPT ;  /* 0x000000282f00728c */ /* 0x000fe2000bf04270 */
[----:B------:R-:W-:Y:S01]  /*1dc0*/  IMAD.WIDE.U32 R6, R12, UR57, R10 ;  /* 0x000000390c067c25 */ /* 0x000fe2000f8e000a */
[----:B------:R-:W-:Y:S01]  /*1dd0*/  LEA R228, P3, R8, UR34, 0x1 ;  /* 0x0000002208e47c11 */ /* 0x000fe2000f8608ff */
[----:B------:R-:W-:Y:S01]  /*1de0*/  ULDC.64 UR44, c[0x0][0x2b0] ;  /* 0x0000ac00002c7ab9 */ /* 0x000fe20000000a00 */
[----:B------:R-:W-:Y:S01]  /*1df0*/  LEA.HI.X.SX32 R10, R5, UR6, 0x1, P0 ;  /* 0x00000006050a7c11 */ /* 0x000fe200080f0eff */
[----:B------:R-:W-:Y:S01]  /*1e00*/  IMAD.IADD R5, R9, 0x1, R13 ;  /* 0x0000000109057824 */ /* 0x000fe200078e020d */
[----:B------:R-:W-:Y:S01]  /*1e10*/  PLOP3.LUT P0, PT, PT, PT, UP0, 0x80, 0x0 ;  /* 0x000000000000781c */ /* 0x000fe20003f0f008 */
[----:B------:R-:W-:Y:S01]  /*1e20*/  VIADD R7, R7, UR17 ;  /* 0x0000001107077c36 */ /* 0x000fe20008000000 */
[----:B------:R-:W-:Y:S01]  /*1e30*/  LEA R233, P2, R0, UR30, 0x2 ;  /* 0x0000001e00e97c11 */ /* 0x000fe2000f8410ff */
[----:B------:R-:W-:Y:S01]  /*1e40*/  UIADD3 UR10, UR47, -0x1, URZ ;  /* 0xffffffff2f0a7890 */ /* 0x000fe2000fffe03f */
[----:B------:R-:W-:Y:S01]  /*1e50*/  LEA R230, P4, R6, UR38, 0x1 ;  /* 0x0000002606e67c11 */ /* 0x000fe2000f8808ff */
[----:B------:R-:W-:Y:S01]  /*1e60*/  UIMAD.WIDE UR16, UR37, 0x4, UR44 ;  /* 0x00000004251078a5 */ /* 0x000fe2000f8e022c */
[----:B------:R-:W-:Y:S01]  /*1e70*/  LEA.HI.X R229, R8, UR35, R5, 0x1, P3 ;  /* 0x0000002308e57c11 */ /* 0x000fe200098f0c05 */
[----:B------:R-:W-:Y:S01]  /*1e80*/  UMOV UR22, UR26 ;  /* 0x0000001a00167c82 */ /* 0x000fe20008000000 */
[----:B------:R-:W-:Y:S01]  /*1e90*/  LEA.HI.X R231, R6, UR39, R7, 0x1, P4 ;  /* 0x0000002706e77c11 */ /* 0x000fe2000a0f0c07 */
[----:B------:R-:W-:Y:S01]  /*1ea0*/  UMOV UR21, UR27 ;  /* 0x0000001b00157c82 */ /* 0x000fe20008000000 */
[----:B------:R-:W-:-:S03]  /*1eb0*/  LEA.HI.X R232, R0, UR31, R10, 0x2, P2 ;  /* 0x0000001f00e87c11 */ /* 0x000fc600090f140a */
[----:B------:R-:W-:Y:S05]  /*1ec0*/  @P0 BRA `(.L_x_145) ;  /* 0x0000000400fc0947 */ /* 0x000fea0003800000 */
        /* <DEDUP_REMOVED lines=19> */
.L_x_146:
        /* <DEDUP_REMOVED lines=19> */
.L_x_147:
        /* <DEDUP_REMOVED lines=32> */
.L_x_149:
[----:B------:R-:W-:Y:S05]  /*2330*/  BSYNC B0 ;  /* 0x0000000000007941 */ /* 0x000fea0003800000 */
.L_x_148:
        /* <DEDUP_REMOVED lines=14> */
.L_x_151:
[----:B------:R-:W-:Y:S05]  /*2420*/  BSYNC B0 ;  /* 0x0000000000007941 */ /* 0x000fea0003800000 */
.L_x_150:
        /* <DEDUP_REMOVED lines=26> */
.L_x_153:
[----:B------:R-:W-:Y:S05]  /*25d0*/  BSYNC B0 ;  /* 0x0000000000007941 */ /* 0x000fea0003800000 */
.L_x_152:
        /* <DEDUP_REMOVED lines=14> */
.L_x_145:
        /* <DEDUP_REMOVED lines=53> */
.L_x_156:
[----:B------:R-:W-:Y:S05]  /*2a10*/  BSYNC B0 ;  /* 0x0000000000007941 */ /* 0x000fea0003800000 */
.L_x_155:
        /* <DEDUP_REMOVED lines=22> */
.L_x_158:
[----:B------:R-:W-:Y:S05]  /*2b80*/  BSYNC B0 ;  /* 0x0000000000007941 */ /* 0x000fea0003800000 */
.L_x_157:
        /* <DEDUP_REMOVED lines=18> */
.L_x_160:
[----:B------:R-:W-:Y:S05]  /*2cb0*/  BSYNC B0 ;  /* 0x0000000000007941 */ /* 0x000fea0003800000 */
.L_x_159:
[----:B------:R1:W-:Y:S01]  /*2cc0*/  @P4 STS.128 [R0+0x5000], RZ ;  /* 0x005000ff00004388 */ /* 0x0003e20000000c00 */
[----:B------:R-:W-:Y:S04]  /*2cd0*/  BSSY B0, `(.L_x_161) ;  /* 0x000000c000007945 */ /* 0x000fe80003800000 */
[----:B------:R-:W-:Y:S05]  /*2ce0*/  @P4 BRA `(.L_x_162) ;  /* 0x0000000000284947 */ /* 0x000fea0003800000 */
[----:B------:R-:W-:Y:S02]  /*2cf0*/  ULDC UR7, c[0x0][0x2d0] ;  /* 0x0000b40000077ab9 */ /* 0x000fe40000000800 */
[----:B------:R-:W-:-:S13]  /*2d00*/  ISETP.GE.AND P3, PT, R236, UR7, PT ;  /* 0x00000007ec007c0c */ /* 0x000fda000bf66270 */
[----:B------:R1:W-:Y:S01]  /*2d10*/  @P3 STS.128 [R0+0x5000], RZ ;  /* 0x005000ff00003388 */ /* 0x0003e20000000c00 */
[----:B------:R-:W-:Y:S05]  /*2d20*/  @P3 BRA `(.L_x_162) ;  /* 0x0000000000183947 */ /* 0x000fea0003800000 */
[----:B-1----:R-:W-:-:S04]  /*2d30*/  LEA R6, P3, R14, R228, 0x7 ;  /* 0x000000e40e067211 */ /* 0x002fc800078638ff */
[----:B------:R-:W-:-:S05]  /*2d40*/  LEA.HI.X R7, R14, R229, R15, 0x7, P3 ;  /* 0x000000e50e077211 */ /* 0x000fca00018f3c0f */
[----:B------:R-:W-:Y:S01]  /*2d50*/  @!PT LDS RZ, [RZ] ;  /* 0x00000000fffff984 */ /* 0x000fe20000000800 */
[----:B------:R-:W-:Y:S01]  /*2d60*/  @!PT LDS RZ, [RZ] ;  /* 0x00000000fffff984 */ /* 0x000fe20000000800 */
[----:B------:R-:W-:Y:S01]  /*2d70*/  @!PT LDS RZ, [RZ] ;  /* 0x00000000fffff984 */ /* 0x000fe20000000800 */
[----:B------:R1:W-:Y:S04]  /*2d80*/  LDGSTS.E.BYPASS.LTC128B.128 [R0+0x5000], desc[UR14][R6.64] ;  /* 0x0500000006007fae */ /* 0x0003e8000b901d4e */
.L_x_162:
[----:B------:R-:W-:Y:S05]  /*2d90*/  BSYNC B0 ;  /* 0x0000000000007941 */ /* 0x000fea0003800000 */
.L_x_161:
        /* <DEDUP_REMOVED lines=17> */
.L_x_164:
[----:B------:R-:W-:Y:S05]  /*2eb0*/  BSYNC B0 ;  /* 0x0000000000007941 */ /* 0x000fea0003800000 */
.L_x_163:
        /* <DEDUP_REMOVED lines=13> */
[----:B-1----:R-:W-:Y:S02]  /*2f90*/  IMAD.U32 R7, RZ, RZ, UR32 ;  /* 0x00000020ff077e24 */ /* 0x002fe4000f8e00ff */
[----:B------:R-:W-:-:S03]  /*2fa0*/  IMAD.U32 R8, RZ, RZ, UR33 ;  /* 0x00000021ff087e24 */ /* 0x000fc6000f8e00ff */
[----:B------:R-:W-:-:S04]  /*2fb0*/  LEA R6, P3, R7, R230, 0x7 ;  /* 0x000000e607067211 */ /* 0x000fc800078638ff */
[----:B------:R-:W-:-:S05]  /*2fc0*/  LEA.HI.X R7, R7, R231, R8, 0x7, P3 ;  /* 0x000000e707077211 */ /* 0x000fca00018f3c08 */
[----:B------:R-:W-:Y:S01]  /*2fd0*/  @!PT LDS RZ, [RZ] ;  /* 0x00000000fffff984 */ /* 0x000fe20000000800 */
[----:B------:R-:W-:Y:S01]  /*2fe0*/  @!PT LDS RZ, [RZ] ;  /* 0x00000000fffff984 */ /* 0x000fe20000000800 */
[----:B------:R-:W-:Y:S01]  /*2ff0*/  @!PT LDS RZ, [RZ] ;  /* 0x00000000fffff984 */ /* 0x000fe20000000800 */
[----:B------:R1:W-:Y:S04]  /*3000*/  LDGSTS.E.BYPASS.LTC128B.128 [R219+0x1000], desc[UR14][R6.64] ;  /* 0x0100000006db7fae */ /* 0x0003e8000b901d4e */
.L_x_166:
[----:B------:R-:W-:Y:S05]  /*3010*/  BSYNC B0 ;  /* 0x0000000000007941 */ /* 0x000fea0003800000 */
.L_x_165:
[----:B------:R-:W-:Y:S01]  /*3020*/  UIMAD UR7, UR36, UR18, URZ ;  /* 0x00000012240772a4 */ /* 0x000fe2000f8e023f */
[----:B------:R2:W-:Y:S01]  /*3030*/  @P1 STS [R0+0x6000], RZ ;  /* 0x006000ff00001388 */ /* 0x0005e20000000800 */
[----:B-1----:R-:W-:Y:S01]  /*3040*/  IMAD.WIDE.U32 R6, R5, UR28, R236 ;  /* 0x0000001c05067c25 */ /* 0x002fe2000f8e00ec */
[----:B------:R-:W-:Y:S01]  /*3050*/  ULDC.64 UR8, c[0x0][0x260] ;  /* 0x0000980000087ab9 */ /* 0x000fe20000000a00 */
[----:B------:R-:W-:Y:S01]  /*3060*/  UIMAD UR7, UR28, UR19, UR7 ;  /* 0x000000131c0772a4 */ /* 0x000fe2000f8e0207 */
[----:B------:R2:W-:Y:S01]  /*3070*/  @P1 STS [R0+0x6004], RZ ;  /* 0x006004ff00001388 */ /* 0x0005e20000000800 */
[C---:B------:R-:W-:Y:S01]  /*3080*/  VIADD R8, R235.reuse, 0x40 ;  /* 0x00000040eb087836 */ /* 0x040fe20000000000 */
[----:B------:R-:W-:Y:S01]  /*3090*/  IADD3 R6, P3, R6, UR24, RZ ;  /* 0x0000001806067c10 */ /* 0x000fe2000ff7e0ff */
[----:B------:R-:W-:Y:S01]  /*30a0*/  BSSY B0, `(.L_x_167) ;  /* 0x0000022000007945 */ /* 0x000fe20003800000 */
[----:B------:R2:W-:Y:S01]  /*30b0*/  @P1 STS.64 [R0+0x6008], RZ ;  /* 0x006008ff00001388 */ /* 0x0005e20000000a00 */
[----:B------:R-:W-:Y:S01]  /*30c0*/  IMAD.U32 R5, RZ, RZ, UR7 ;  /* 0x00000007ff057e24 */ /* 0x000fe2000f8e00ff */
[----:B------:R-:W-:-:S02]  /*30d0*/  IADD3 R9, R235, 0x8, RZ ;  /* 0x00000008eb097810 */ /* 0x000fc40007ffe0ff */
[----:B---3--:R-:W-:Y:S02]  /*30e0*/  IADD3 R11, R235, 0x48, RZ ;  /* 0x00000048eb0b7810 */ /* 0x008fe40007ffe0ff */
[----:B------:R-:W-:Y:S01]  /*30f0*/  IADD3.X R7, R7, UR29, R5, P3, !PT ;  /* 0x0000001d07077c10 */ /* 0x000fe20009ffe405 */
[----:B------:R-:W-:Y:S01]  /*3100*/  IMAD R5, R17, UR8, RZ ;  /* 0x0000000811057c24 */ /* 0x000fe2000f8e02ff */
[----:B------:R-:W-:Y:S02]  /*3110*/  ISETP.GE.AND P5, PT, R9, UR6, PT ;  /* 0x0000000609007c0c */ /* 0x000fe4000bfa6270 */
[----:B------:R-:W-:Y:S01]  /*3120*/  ISETP.GE.AND P4, PT, R8, UR6, PT ;  /* 0x0000000608007c0c */ /* 0x000fe2000bf86270 */
[C---:B------:R-:W-:Y:S01]  /*3130*/  IMAD R10, R4.reuse, UR9, R5 ;  /* 0x00000009040a7c24 */ /* 0x040fe2000f8e0205 */
[----:B------:R-:W-:Y:S01]  /*3140*/  ISETP.GE.AND P6, PT, R235, UR6, PT ;  /* 0x00000006eb007c0c */ /* 0x000fe2000bfc6270 */
[----:B------:R-:W-:Y:S01]  /*3150*/  IMAD.WIDE.U32 R4, R4, UR8, R6 ;  /* 0x0000000804047c25 */ /* 0x000fe2000f8e0006 */
[----:B------:R-:W-:-:S03]  /*3160*/  ISETP.GE.AND P3, PT, R11, UR6, PT ;  /* 0x000000060b007c0c */ /* 0x000fc6000bf66270 */
[----:B------:R-:W-:Y:S01]  /*3170*/  IMAD.IADD R10, R5, 0x1, R10 ;  /* 0x00000001050a7824 */ /* 0x000fe200078e020a */
[----:B------:R-:W-:Y:S09]  /*3180*/  @P1 BRA `(.L_x_168) ;  /* 0x00000000004c1947 */ /* 0x000ff20003800000 */
        /* <DEDUP_REMOVED lines=19> */
.L_x_168:
[----:B------:R-:W-:Y:S05]  /*32c0*/  BSYNC B0 ;  /* 0x0000000000007941 */ /* 0x000fea0003800000 */
.L_x_167:
        /* <DEDUP_REMOVED lines=22> */
.L_x_170:
[----:B------:R-:W-:Y:S05]  /*3430*/  BSYNC B0 ;  /* 0x0000000000007941 */ /* 0x000fea0003800000 */
.L_x_169:
[----:B------:R-:W0:Y:S01]  /*3440*/  LDGDEPBAR ;  /* 0x00000000000079af */ /* 0x000e220000000000 */
[----:B-1----:R-:W-:Y:S01]  /*3450*/  IMAD.MOV.U32 R4, RZ, RZ, 0x4 ;  /* 0x00000004ff047424 */ /* 0x002fe200078e00ff */
[----:B---3--:R-:W1:Y:S01]  /*3460*/  LDC.64 R8, c[0x0][0x3b8] ;  /* 0x0000ee00ff087b82 */ /* 0x008e620000000a00 */
[----:B------:R-:W-:Y:S02]  /*3470*/  IMAD.MOV.U32 R6, RZ, RZ, 0x4 ;  /* 0x00000004ff067424 */ /* 0x000fe400078e00ff */
[----:B------:R-:W-:Y:S02]  /*3480*/  IMAD.MOV.U32 R239, RZ, RZ, 0x7f800000 ;  /* 0x7f800000ffef7424 */ /* 0x000fe400078e00ff */
[----:B------:R-:W-:Y:S02]  /*3490*/  IMAD.MOV.U32 R240, RZ, RZ, 0x7f800000 ;  /* 0x7f800000fff07424 */ /* 0x000fe400078e00ff */
[----:B------:R-:W-:Y:S02]  /*34a0*/  IMAD.MOV.U32 R241, RZ, RZ, 0x7f800000 ;  /* 0x7f800000fff17424 */ /* 0x000fe400078e00ff */
[----:B------:R-:W-:Y:S01]  /*34b0*/  IMAD.MOV.U32 R238, RZ, RZ, 0x7f800000 ;  /* 0x7f800000ffee7424 */ /* 0x000fe200078e00ff */
[----:B------:R-:W-:Y:S01]  /*34c0*/  LEA R128, R156, UR4, 0x1 ;  /* 0x000000049c807c11 */ /* 0x000fe2000f8e08ff */
[----:B------:R-:W-:Y:S01]  /*34d0*/  IMAD.WIDE R4, R235, R4, UR16 ;  /* 0x00000010eb047e25 */ /* 0x000fe2000f8e0204 */
[----:B------:R-:W-:Y:S01]  /*34e0*/  ULDC UR6, c[0x0][0x270] ;  /* 0x00009c0000067ab9 */ /* 0x000fe20000000800 */
[----:B--2-4-:R-:W-:Y:S01]  /*34f0*/  SHF.R.S32.HI R0, RZ, 0x1f, R16 ;  /* 0x0000001fff007819 */ /* 0x014fe20000011410 */
[----:B------:R-:W-:Y:S01]  /*3500*/  ULDC UR42, c[0x0][0x2d0] ;  /* 0x0000b400002a7ab9 */ /* 0x000fe20000000800 */
[----:B------:R-:W-:Y:S01]  /*3510*/  @!P3 IMAD.WIDE R6, R11, R6, UR16 ;  /* 0x000000100b06be25 */ /* 0x000fe2000f8e0206 */
[----:B------:R2:W5:Y:S03]  /*3520*/  @!P6 LDG.E R240, desc[UR14][R4.64] ;  /* 0x0000000e04f0e981 */ /* 0x000566000c1e1900 */
[----:B------:R-:W-:Y:S01]  /*3530*/  VIADD R3, R161, 0x1000 ;  /* 0x00001000a1037836 */ /* 0x000fe20000000000 */
[----:B------:R2:W5:Y:S01]  /*3540*/  @!P5 LDG.E R241, desc[UR14][R4.64+0x20] ;  /* 0x0000200e04f1d981 */ /* 0x000562000c1e1900 */
[----:B------:R-:W-:Y:S01]  /*3550*/  IMAD.MOV.U32 R252, RZ, RZ, 0x40 ;  /* 0x00000040fffc7424 */ /* 0x000fe200078e00ff */
[----:B------:R-:W-:-:S04]  /*3560*/  DEPBAR.LE SB0, 0x1 ;  /* 0x000080400000791a */ /* 0x000fc80000000000 */
[----:B------:R2:W5:Y:S01]  /*3570*/  @!P4 LDG.E R238, desc[UR14][R4.64+0x100] ;  /* 0x0001000e04eec981 */ /* 0x000562000c1e1900 */
[----:B------:R-:W-:Y:S01]  /*3580*/  IMAD.MOV.U32 R251, RZ, RZ, 0x48 ;  /* 0x00000048fffb7424 */ /* 0x000fe200078e00ff */
[----:B------:R-:W-:Y:S01]  /*3590*/  CS2R R94, SRZ ;  /* 0x00000000005e7805 */ /* 0x000fe2000001ff00 */
[----:B------:R-:W-:Y:S01]  /*35a0*/  IMAD.SHL.U32 R153, R161, 0x2, RZ ;  /* 0x00000002a1997824 */ /* 0x000fe200078e00ff */
[----:B------:R2:W5:Y:S01]  /*35b0*/  @!P3 LDG.E R239, desc[UR14][R6.64] ;  /* 0x0000000e06efb981 */ /* 0x000562000c1e1900 */
[----:B------:R-:W-:Y:S01]  /*35c0*/  IMAD.MOV.U32 R250, RZ, RZ, 0x4 ;  /* 0x00000004fffa7424 */ /* 0x000fe200078e00ff */
[----:B------:R-:W-:Y:S02]  /*35d0*/  CS2R R92, SRZ ;  /* 0x00000000005c7805 */ /* 0x000fe4000001ff00 */
[----:B------:R-:W-:Y:S01]  /*35e0*/  CS2R R98, SRZ ;  /* 0x0000000000627805 */ /* 0x000fe2000001ff00 */
[----:B------:R-:W-:Y:S01]  /*35f0*/  BAR.SYNC.DEFER_BLOCKING 0x0 ;  /* 0x0000000000007b1d */ /* 0x000fe20000010000 */
        /* <DEDUP_REMOVED lines=12> */
[----:B------:R-:W-:Y:S01]  /*36c0*/  CS2R R68, SRZ ;  /* 0x0000000000447805 */ /* 0x000fe2000001ff00 */
[----:B------:R-:W-:Y:S01]  /*36d0*/  IMAD.MOV.U32 R234, RZ, RZ, R219 ;  /* 0x000000ffffea7224 */ /* 0x000fe200078e00db */
[----:B------:R-:W-:-:S02]  /*36e0*/  UIADD3 UR25, -UR25, URZ, URZ ;  /* 0x0000003f19197290 */ /* 0x000fc4000fffe13f */
[----:B------:R-:W-:Y:S02]  /*36f0*/  USHF.L.U32 UR39, UR5, 0x3, URZ ;  /* 0x0000000305277899 */ /* 0x000fe4000800063f */
[----:B------:R-:W-:Y:S02]  /*3700*/  USHF.L.U32 UR38, UR5, 0x4, URZ ;  /* 0x0000000405267899 */ /* 0x000fe4000800063f */
[----:B------:R-:W-:Y:S02]  /*3710*/  UIMAD UR37, UR5, 0x18, URZ ;  /* 0x00000018052578a4 */ /* 0x000fe4000f8e023f */
[----:B------:R-:W-:Y:S01]  /*3720*/  USHF.L.U32 UR36, UR5, 0x5, URZ ;  /* 0x0000000505247899 */ /* 0x000fe2000800063f */
[----:B-1----:R-:W3:Y:S01]  /*3730*/  LDG.E.64 R4, desc[UR14][R8.64+0x8] ;  /* 0x0000080e08047981 */ /* 0x002ee2000c1e1b00 */
[----:B------:R-:W-:Y:S02]  /*3740*/  UIMAD UR35, UR5, 0x28, URZ ;  /* 0x00000028052378a4 */ /* 0x000fe4000f8e023f */
[----:B------:R-:W-:Y:S01]  /*3750*/  UIMAD UR34, UR5, 0x30, URZ ;  /* 0x00000030052278a4 */ /* 0x000fe2000f8e023f */
[----:B------:R-:W4:Y:S01]  /*3760*/  LDG.E.64 R6, desc[UR14][R8.64] ;  /* 0x0000000e08067981 */ /* 0x000f22000c1e1b00 */
[----:B------:R-:W-:Y:S01]  /*3770*/  UIMAD UR6, UR48, UR6, UR57 ;  /* 0x00000006300672a4 */ /* 0x000fe2000f8e0239 */
[----:B------:R-:W-:Y:S01]  /*3780*/  SEL R3, R3, R161, !P0 ;  /* 0x000000a103037207 */ /* 0x000fe20004000000 */
[----:B------:R-:W-:Y:S01]  /*3790*/  UIMAD UR33, UR5, 0x38, URZ ;  /* 0x00000038052178a4 */ /* 0x000fe2000f8e023f */
[----:B------:R2:W1:Y:S01]  /*37a0*/  LDSM.16.M88.4 R116, [R128+0x8000] ;  /* 0x008000008074783b */ /* 0x0004620000000200 */
[----:B------:R-:W-:Y:S01]  /*37b0*/  USHF.L.U32 UR6, UR6, 0x5, URZ ;  /* 0x0000000506067899 */ /* 0x000fe2000800063f */
[----:B------:R-:W-:Y:S01]  /*37c0*/  LEA R148, R3, UR4, 0x1 ;  /* 0x0000000403947c11 */ /* 0x000fe2000f8e08ff */
[----:B------:R-:W-:Y:S01]  /*37d0*/  USHF.L.U32 UR32, UR5, 0x6, URZ ;  /* 0x0000000605207899 */ /* 0x000fe2000800063f */
[----:B------:R2:W1:Y:S01]  /*37e0*/  LDSM.16.M88.4 R120, [R128+0x8400] ;  /* 0x008400008078783b */ /* 0x0004620000000200 */
[----:B------:R-:W-:-:S02]  /*37f0*/  USHF.R.S32.HI UR7, URZ, 0x1f, UR6 ;  /* 0x0000001f3f077899 */ /* 0x000fc40008011406 */
[----:B------:R-:W-:Y:S01]  /*3800*/  UIMAD UR31, UR5, 0x48, URZ ;  /* 0x00000048051f78a4 */ /* 0x000fe2000f8e023f */
[----:B------:R2:W1:Y:S01]  /*3810*/  LDSM.16.M88.4 R124, [R128+0x8800] ;  /* 0x00880000807c783b */ /* 0x0004620000000200 */
[----:B------:R-:W-:Y:S02]  /*3820*/  UIMAD UR30, UR5, 0x50, URZ ;  /* 0x00000050051e78a4 */ /* 0x000fe4000f8e023f */
[----:B------:R-:W-:Y:S01]  /*3830*/  UIMAD UR29, UR5, 0x58, URZ ;  /* 0x00000058051d78a4 */ /* 0x000fe2000f8e023f */
[----:B------:R-:W1:Y:S01]  /*3840*/  LDSM.16.M88.4 R128, [R128+0x8c00] ;  /* 0x008c00008080783b */ /* 0x000e620000000200 */
[----:B------:R-:W-:Y:S02]  /*3850*/  UIMAD UR28, UR5, 0x60, URZ ;  /* 0x00000060051c78a4 */ /* 0x000fe4000f8e023f */
[----:B------:R-:W-:Y:S01]  /*3860*/  UIMAD UR27, UR5, 0x68, URZ ;  /* 0x00000068051b78a4 */ /* 0x000fe2000f8e023f */
[----:B------:R2:W1:Y:S01]  /*3870*/  LDSM.16.M88.4 R132, [R149] ;  /* 0x000000009584783b */ /* 0x0004620000000200 */
[----:B------:R-:W-:-:S02]  /*3880*/  UIMAD UR26, UR5, 0x70, URZ ;  /* 0x00000070051a78a4 */ /* 0x000fc4000f8e023f */
[----:B------:R-:W-:Y:S01]  /*3890*/  UIMAD UR24, UR5, 0x78, URZ ;  /* 0x00000078051878a4 */ /* 0x000fe2000f8e023f */
[----:B------:R2:W1:Y:S01]  /*38a0*/  LDSM.16.M88.4 R136, [R149+0x400] ;  /* 0x000400009588783b */ /* 0x0004620000000200 */
[----:B------:R-:W-:Y:S01]  /*38b0*/  ULDC.U8 UR9, c[0x0][0x388] ;  /* 0x0000e20000097ab9 */ /* 0x000fe20000000000 */
[----:B------:R-:W-:Y:S02]  /*38c0*/  ULDC UR8, c[0x0][0x2ec] ;  /* 0x0000bb0000087ab9 */ /* 0x000fe40000000800 */
[----:B------:R2:W1:Y:S04]  /*38d0*/  LDSM.16.M88.4 R140, [R149+0x800] ;  /* 0x00080000958c783b */ /* 0x0004680000000200 */
[----:B------:R2:W1:Y:S01]  /*38e0*/  LDSM.16.M88.4 R144, [R149+0xc00] ;  /* 0x000c00009590783b */ /* 0x0004620000000200 */
[----:B---3--:R-:W-:-:S04]  /*38f0*/  IADD3 R242, P2, P1, R4, UR6, R16 ;  /* 0x0000000604f27c10 */ /* 0x008fc8000f95e010 */
[----:B------:R-:W-:Y:S01]  /*3900*/  IADD3.X R245, R5, UR7, R0, P2, P1 ;  /* 0x0000000705f57c10 */ /* 0x000fe200097e2400 */
[----:B------:R-:W-:Y:S01]  /*3910*/  VIADD R0, R155, 0x1000 ;  /* 0x000010009b007836 */ /* 0x000fe20000000000 */
[----:B----4-:R-:W-:Y:S01]  /*3920*/  R2UR UR11, R7 ;  /* 0x00000000070b72ca */ /* 0x010fe200000e0000 */
[----:B------:R-:W-:Y:S01]  /*3930*/  IMAD.WIDE.U32 R242, R242, -0x2daee0ad, RZ ;  /* 0xd2511f53f2f27825 */ /* 0x000fe200078e00ff */
[----:B------:R-:W-:Y:S02]  /*3940*/  R2UR UR13, R6 ;  /* 0x00000000060d72ca */ /* 0x000fe400000e0000 */
[----:B------:R-:W-:-:S04]  /*3950*/  SEL R0, R0, R155, !P0 ;  /* 0x0000009b00007207 */ /* 0x000fc80004000000 */
[----:B-12---:R-:W-:-:S09]  /*3960*/  LEA R3, R0, UR4, 0x1 ;  /* 0x0000000400037c11 */ /* 0x006fd2000f8e08ff */
.L_x_173:
[----:B------:R-:W-:Y:S01]  /*3970*/  LEA R100, R156, UR4, 0x1 ;  /* 0x000000049c647c11 */ /* 0x000fe2000f8e08ff */
[----:B------:R-:W0:Y:S01]  /*3980*/  LDGDEPBAR ;  /* 0x00000000000079af */ /* 0x000e220000000000 */
[----:B------:R-:W-:Y:S01]  /*3990*/  LOP3.LUT R14, R245, UR13, RZ, 0x3c, !PT ;  /* 0x0000000df50e7c12 */ /* 0x000fe2000f8e3cff */
[----:B------:R-:W-:Y:S01]  /*39a0*/  IMAD.U32 R0, RZ, RZ, UR20 ;  /* 0x00000014ff007e24 */ /* 0x000fe2000f8e00ff */
[----:B-----5:R-:W-:Y:S01]  /*39b0*/  FSETP.NEU.FTZ.AND P0, PT, R240, -INF , PT ;  /* 0xff800000f000780b */ /* 0x020fe20003f1d000 */
[----:B------:R-:W-:Y:S01]  /*39c0*/  USHF.L.U32 UR6, UR20, 0x7, URZ ;  /* 0x0000000714067899 */ /* 0x000fe2000800063f */
[----:B------:R-:W-:Y:S01]  /*39d0*/  FSETP.NEU.FTZ.AND P2, PT, R241, -INF , PT ;  /* 0xff800000f100780b */ /* 0x000fe20003f5d000 */
[----:B------:R-:W-:Y:S01]  /*39e0*/  IMAD R0, R0, 0x2, R244 ;  /* 0x0000000200007824 */ /* 0x000fe200078e02f4 */
[----:B------:R-:W-:Y:S01]  /*39f0*/  USHF.L.U32 UR7, UR10, 0x7, URZ ;  /* 0x000000070a077899 */ /* 0x000fe2000800063f */
[----:B------:R-:W-:Y:S01]  /*3a00*/  IMAD.U32 R12, RZ, RZ, UR10 ;  /* 0x0000000aff0c7e24 */ /* 0x000fe2000f8e00ff */
[----:B------:R-:W-:Y:S01]  /*3a10*/  UIADD3 UR18, UR23, 0x80, UR6 ;  /* 0x0000008017127890 */ /* 0x000fe2000fffe006 */
[----:B------:R-:W-:Y:S01]  /*3a20*/  IMAD.SHL.U32 R0, R0, 0x2, RZ ;  /* 0x0000000200007824 */ /* 0x000fe200078e00ff */
[----:B------:R-:W-:Y:S01]  /*3a30*/  UIADD3 UR6, UR6, 0x80, URZ ;  /* 0x0000008006067890 */ /* 0x000fe2000fffe03f */
[----:B------:R-:W-:Y:S01]  /*3a40*/  IMAD.IADD R112, R154, 0x1, R148 ;  /* 0x000000019a707824 */ /* 0x000fe200078e0294 */
[----:B------:R-:W-:Y:S01]  /*3a50*/  UIADD3 UR18, UR18, -UR12, URZ ;  /* 0x8000000c12127290 */ /* 0x000fe2000fffe03f */
[----:B------:R-:W-:Y:S01]  /*3a60*/  VIADD R4, R0, 0x1 ;  /* 0x0000000100047836 */ /* 0x000fe20000000000 */
[C---:B------:R-:W-:Y:S01]  /*3a70*/  LOP3.LUT R8, R243.reuse, UR11, R0, 0x96, !PT ;  /* 0x0000000bf3087c12 */ /* 0x040fe2000f8e9600 */
[----:B------:R-:W-:Y:S01]  /*3a80*/  IMAD R12, R12, 0x8, R247 ;  /* 0x000000080c0c7824 */ /* 0x000fe200078e02f7 */
[----:B------:R-:W-:Y:S01]  /*3a90*/  UISETP.GE.AND UP0, UPT, UR7, UR18, UPT ;  /* 0x000000120700728c */ /* 0x000fe2000bf06270 */
[----:B------:R-:W-:Y:S01]  /*3aa0*/  IMAD.MOV.U32 R194, RZ, RZ, 0x8 ;  /* 0x00000008ffc27424 */ /* 0x000fe200078e00ff */
[----:B------:R-:W-:Y:S01]  /*3ab0*/  LOP3.LUT R0, R243, UR11, R4, 0x96, !PT ;  /* 0x0000000bf3007c12 */ /* 0x000fe2000f8e9604 */
[----:B------:R-:W-:Y:S01]  /*3ac0*/  VIADD R20, R12, 0x4 ;  /* 0x000000040c147836 */ /* 0x000fe20000000000 */
[----:B------:R-:W-:Y:S01]  /*3ad0*/  UISETP.LT.AND UP0, UPT, UR6, UR12, UP0 ;  /* 0x0000000c0600728c */ /* 0x000fe20008701270 */
[----:B------:R-:W-:Y:S01]  /*3ae0*/  IMAD.WIDE.U32 R172, R8, -0x326172a9, RZ ;  /* 0xcd9e8d5708ac7825 */ /* 0x000fe200078e00ff */
[----:B------:R-:W-:Y:S01]  /*3af0*/  UIADD3 UR5, UR13, -0x61c88647, URZ ;  /* 0x9e3779b90d057890 */ /* 0x000fe2000fffe03f */
[----:B------:R-:W-:Y:S04]  /*3b00*/  DEPBAR.LE SB0, 0x0 ;  /* 0x000080000000791a */ /* 0x000fe80000000000 */
[----:B------:R-:W-:Y:S01]  /*3b10*/  PLOP3.LUT P3, PT, PT, PT, UP0, 0x80, 0x0 ;  /* 0x000000000000781c */ /* 0x000fe20003f6f008 */
[----:B------:R-:W-:Y:S01]  /*3b20*/  BAR.SYNC.DEFER_BLOCKING 0x0 ;  /* 0x0000000000007b1d */ /* 0x000fe20000010000 */
[----:B------:R-:W-:Y:S01]  /*3b30*/  IMAD.WIDE.U32 R12, R12, -0x326172a9, RZ ;  /* 0xcd9e8d570c0c7825 */ /* 0x000fe200078e00ff */
[----:B------:R-:W-:Y:S02]  /*3b40*/  UIADD3 UR6, UR13, 0x78dde6e4, URZ ;  /* 0x78dde6e40d067890 */ /* 0x000fe4000fffe03f */
[----:B------:R-:W-:Y:S01]  /*3b50*/  UIADD3 UR19, UR11, -0x4498517b, URZ ;  /* 0xbb67ae850b137890 */ /* 0x000fe2000fffe03f */
[----:B------:R-:W-:Y:S01]  /*3b60*/  IMAD.WIDE.U32 R20, R20, -0x326172a9, RZ ;  /* 0xcd9e8d5714147825 */ /* 0x000fe200078e00ff */
[-C--:B------:R-:W-:Y:S01]  /*3b70*/  LOP3.LUT R38, R13, R14.reuse, RZ, 0x3c, !PT ;  /* 0x0000000e0d267212 */ /* 0x080fe200078e3cff */
[----:B------:R-:W-:Y:S01]  /*3b80*/  UISETP.GT.AND UP3, UPT, UR10, UR40, UPT ;  /* 0x000000280a00728c */ /* 0x000fe2000bf64270 */
[--C-:B------:R-:W-:Y:S01]  /*3b90*/  LOP3.LUT R54, R173, UR5, R12.reuse, 0x96, !PT ;  /* 0x00000005ad367c12 */ /* 0x100fe2000f8e960c */
[----:B------:R-:W-:Y:S01]  /*3ba0*/  IMAD.WIDE.U32 R28, R0, -0x326172a9, RZ ;  /* 0xcd9e8d57001c7825 */ /* 0x000fe200078e00ff */
[----:B------:R-:W-:Y:S02]  /*3bb0*/  LOP3.LUT R36, R21, R14, RZ, 0x3c, !PT ;  /* 0x0000000e15247212 */ /* 0x000fe400078e3cff */
[----:B------:R-:W-:Y:S01]  /*3bc0*/  LOP3.LUT R0, R242, UR19, RZ, 0x3c, !PT ;  /* 0x00000013f2007c12 */ /* 0x000fe2000f8e3cff */
[----:B------:R-:W-:Y:S01]  /*3bd0*/  IMAD.WIDE.U32 R54, R54, -0x2daee0ad, RZ ;  /* 0xd2511f5336367825 */ /* 0x000fe200078e00ff */
[----:B------:R-:W-:Y:S02]  /*3be0*/  LOP3.LUT R52, R29, UR5, R12, 0x96, !PT ;  /* 0x000000051d347c12 */ /* 0x000fe4000f8e960c */
[--C-:B------:R-:W-:Y:S01]  /*3bf0*/  LOP3.LUT R58, R173, UR5, R20.reuse, 0x96, !PT ;  /* 0x00000005ad3a7c12 */ /* 0x100fe2000f8e9614 */
[----:B------:R-:W-:Y:S01]  /*3c00*/  IMAD.WIDE.U32 R38, R38, -0x2daee0ad, RZ ;  /* 0xd2511f5326267825 */ /* 0x000fe200078e00ff */
[----:B------:R-:W-:Y:S01]  /*3c10*/  LOP3.LUT R168, R29, UR5, R20, 0x96, !PT ;  /* 0x000000051da87c12 */ /* 0x000fe2000f8e9614 */
[----:B------:R-:W-:Y:S02]  /*3c20*/  UIADD3 UR5, UR13, 0x3c6ef372, URZ ;  /* 0x3c6ef3720d057890 */ /* 0x000fe4000fffe03f */
[----:B------:R-:W-:Y:S01]  /*3c30*/  IMAD.WIDE.U32 R36, R36, -0x2daee0ad, RZ ;  /* 0xd2511f5324247825 */ /* 0x000fe200078e00ff */
[C---:B------:R-:W-:Y:S01]  /*3c40*/  LOP3.LUT R56, R0.reuse, R39, RZ, 0x3c, !PT ;  /* 0x0000002700387212 */ /* 0x040fe200078e3cff */
[----:B------:R-:W-:Y:S02]  /*3c50*/  LDSM.16.M88.4 R64, [R148] ;  /* 0x000000009440783b */ /* 0x000fe40000000200 */
[----:B------:R-:W-:Y:S01]  /*3c60*/  IMAD.U32 R24, RZ, RZ, UR23 ;  /* 0x00000017ff187e24 */ /* 0x000fe2000f8e00ff */
[----:B------:R-:W-:Y:S01]  /*3c70*/  LOP3.LUT R162, R0, R37, RZ, 0x3c, !PT ;  /* 0x0000002500a27212 */ /* 0x000fe200078e3cff */
[----:B------:R-:W-:Y:S01]  /*3c80*/  IMAD.U32 R166, RZ, RZ, UR7 ;  /* 0x00000007ffa67e24 */ /* 0x000fe2000f8e00ff */
[----:B------:R-:W-:Y:S01]  /*3c90*/  UIADD3 UR7, UR13, -0x255992d5, URZ ;  /* 0xdaa66d2b0d077890 */ /* 0x000fe2000fffe03f */
[----:B------:R-:W-:Y:S01]  /*3ca0*/  IMAD.WIDE.U32 R56, R56, -0x326172a9, RZ ;  /* 0xcd9e8d5738387825 */ /* 0x000fe200078e00ff */
[----:B------:R-:W-:Y:S01]  /*3cb0*/  @!P3 IADD3 R24, -R24, 0x1, R235 ;  /* 0x000000011818b810 */ /* 0x000fe20007ffe1eb */
[----:B------:R-:W1:Y:S02]  /*3cc0*/  LDSM.16.M88.4 R16, [R100+0x6000] ;  /* 0x006000006410783b */ /* 0x000e640000000200 */
[----:B------:R-:W-:Y:S01]  /*3cd0*/  IMAD.WIDE.U32 R52, R52, -0x2daee0ad, RZ ;  /* 0xd2511f5334347825 */ /* 0x000fe200078e00ff */
[----:B------:R-:W-:Y:S02]  /*3ce0*/  @!P3 IADD3 R166, R166, UR12, R24 ;  /* 0x0000000ca6a6bc10 */ /* 0x000fe4000fffe018 */
[C---:B------:R-:W-:Y:S01]  /*3cf0*/  LOP3.LUT R174, R57.reuse, UR5, R172, 0x96, !PT ;  /* 0x0000000539ae7c12 */ /* 0x040fe2000f8e96ac */
[----:B------:R-:W-:Y:S01]  /*3d00*/  IMAD.WIDE.U32 R162, R162, -0x326172a9, RZ ;  /* 0xcd9e8d57a2a27825 */ /* 0x000fe200078e00ff */
[--C-:B------:R-:W-:Y:S01]  /*3d10*/  LOP3.LUT R44, R57, UR5, R28.reuse, 0x96, !PT ;  /* 0x00000005392c7c12 */ /* 0x100fe2000f8e961c */
[----:B------:R-:W2:Y:S02]  /*3d20*/  LDSM.16.M88.4 R60, [R148+0x1000] ;  /* 0x00100000943c783b */ /* 0x000ea40000000200 */
[----:B------:R-:W-:Y:S01]  /*3d30*/  IMAD.WIDE.U32 R58, R58, -0x2daee0ad, RZ ;  /* 0xd2511f533a3a7825 */ /* 0x000fe200078e00ff */
[C---:B------:R-:W-:Y:S02]  /*3d40*/  LOP3.LUT R57, R163.reuse, UR5, R28, 0x96, !PT ;  /* 0x00000005a3397c12 */ /* 0x040fe4000f8e961c */
[----:B------:R-:W-:Y:S01]  /*3d50*/  LOP3.LUT R172, R163, UR5, R172, 0x96, !PT ;  /* 0x00000005a3ac7c12 */ /* 0x000fe2000f8e96ac */
[----:B------:R-:W-:Y:S01]  /*3d60*/  UIADD3 UR5, UR11, 0x76cf5d0a, URZ ;  /* 0x76cf5d0a0b057890 */ /* 0x000fe2000fffe03f */
[----:B------:R-:W-:Y:S01]  /*3d70*/  IMAD.WIDE.U32 R168, R168, -0x2daee0ad, RZ ;  /* 0xd2511f53a8a87825 */ /* 0x000fe200078e00ff */
[----:B------:R-:W3:Y:S03]  /*3d80*/  LDSM.16.M88.4 R32, [R100+0x6400] ;  /* 0x006400006420783b */ /* 0x000ee60000000200 */
[----:B------:R-:W-:Y:S01]  /*3d90*/  IMAD.WIDE.U32 R184, R57, -0x2daee0ad, RZ ;  /* 0xd2511f5339b87825 */ /* 0x000fe200078e00ff */
[--C-:B------:R-:W-:Y:S02]  /*3da0*/  LOP3.LUT R164, R55, UR5, R38.reuse, 0x96, !PT ;  /* 0x0000000537a47c12 */ /* 0x100fe4000f8e9626 */
[----:B------:R-:W-:Y:S01]  /*3db0*/  LOP3.LUT R170, R53, UR5, R38, 0x96, !PT ;  /* 0x0000000535aa7c12 */ /* 0x000fe2000f8e9626 */
[----:B------:R-:W-:Y:S01]  /*3dc0*/  IMAD.U32 R53, RZ, RZ, UR20 ;  /* 0x00000014ff357e24 */ /* 0x000fe2000f8e00ff */
[--C-:B------:R-:W-:Y:S01]  /*3dd0*/  LOP3.LUT R55, R59, UR5, R36.reuse, 0x96, !PT ;  /* 0x000000053b377c12 */ /* 0x100fe2000f8e9624 */
[----:B------:R-:W4:Y:S01]  /*3de0*/  LDSM.16.M88.4 R48, [R100+0x6800] ;  /* 0x006800006430783b */ /* 0x000f220000000200 */
[----:B------:R-:W-:Y:S01]  /*3df0*/  LOP3.LUT R178, R169, UR5, R36, 0x96, !PT ;  /* 0x00000005a9b27c12 */ /* 0x000fe2000f8e9624 */
[----:B------:R-:W-:Y:S01]  /*3e00*/  IMAD.WIDE.U32 R192, R44, -0x2daee0ad, RZ ;  /* 0xd2511f532cc07825 */ /* 0x000fe200078e00ff */
[----:B------:R-:W-:Y:S03]  /*3e10*/  UIADD3 UR5, UR11, 0x32370b8f, URZ ;  /* 0x32370b8f0b057890 */ /* 0x000fe6000fffe03f */
[----:B------:R-:W-:Y:S01]  /*3e20*/  IMAD.WIDE.U32 R174, R174, -0x2daee0ad, RZ ;  /* 0xd2511f53aeae7825 */ /* 0x000fe200078e00ff */
[----:B------:R-:W3:Y:S02]  /*3e30*/  @!P3 S2R R40, SR_TID.X ;  /* 0x000000000028b919 */ /* 0x000ee40000002100 */
[----:B------:R-:W-:Y:S01]  /*3e40*/  LOP3.LUT R169, R193, UR5, R52, 0x96, !PT ;  /* 0x00000005c1a97c12 */ /* 0x000fe2000f8e9634 */
[----:B------:R-:W-:Y:S01]  /*3e50*/  IMAD.WIDE.U32 R176, R55, -0x326172a9, RZ ;  /* 0xcd9e8d5737b07825 */ /* 0x000fe200078e00ff */
[----:B------:R-:W-:Y:S01]  /*3e60*/  LOP3.LUT R167, R175, UR5, R54, 0x96, !PT ;  /* 0x00000005afa77c12 */ /* 0x000fe2000f8e9636 */
[----:B------:R-:W4:Y:S01]  /*3e70*/  LDSM.16.M88.4 R100, [R100+0x6c00] ;  /* 0x006c00006464783b */ /* 0x000f220000000200 */
[----:B------:R-:W-:Y:S01]  /*3e80*/  LOP3.LUT R185, R185, UR5, R168, 0x96, !PT ;  /* 0x00000005b9b97c12 */ /* 0x000fe2000f8e96a8 */
[----:B------:R-:W-:Y:S01]  /*3e90*/  IMAD.WIDE.U32 R172, R172, -0x2daee0ad, RZ ;  /* 0xd2511f53acac7825 */ /* 0x000fe200078e00ff */
[----:B------:R-:W-:Y:S01]  /*3ea0*/  LOP3.LUT R163, R177, UR7, R162, 0x96, !PT ;  /* 0x00000007b1a37c12 */ /* 0x000fe2000f8e96a2 */
[-C--:B-1----:R-:W-:Y:S03]  /*3eb0*/  HMMA.16816.F32 R4, R64, R16.reuse, RZ ;  /* 0x000000104004723c */ /* 0x082fe600000018ff */
[----:B------:R-:W-:Y:S01]  /*3ec0*/  LOP3.LUT R189, R173, UR5, R58, 0x96, !PT ;  /* 0x00000005adbd7c12 */ /* 0x000fe2000f8e963a */
[----:B------:R-:W-:Y:S01]  /*3ed0*/  LDSM.16.M88.4 R104, [R112] ;  /* 0x000000007068783b */ /* 0x000fe20000000200 */
[----:B------:R-:W-:Y:S01]  /*3ee0*/  @!P3 VIADDMNMX R168, R166, R194, UR12, PT ;  /* 0x0000000ca6a8be46 */ /* 0x000fe2000b8001c2 */
[----:B------:R-:W-:Y:S01]  /*3ef0*/  IMAD.WIDE.U32 R164, R164, -0x326172a9, RZ ;  /* 0xcd9e8d57a4a47825 */ /* 0x000fe200078e00ff */
[----:B------:R-:W-:Y:S01]  /*3f00*/  UIADD3 UR5, UR11, -0x126145ec, URZ ;  /* 0xed9eba140b057890 */ /* 0x000fe2000fffe03f */
[C---:B--2---:R-:W-:Y:S03]  /*3f10*/  HMMA.16816.F32 R8, R60.reuse, R16, RZ ;  /* 0x000000103c08723c */ /* 0x044fe600000018ff */
[--C-:B------:R-:W-:Y:S01]  /*3f20*/  LOP3.LUT R165, R165, UR7, R56.reuse, 0x96, !PT ;  /* 0x00000007a5a57c12 */ /* 0x100fe2000f8e9638 */
[----:B------:R-:W1:Y:S01]  /*3f30*/  LDSM.16.M88.4 R108, [R149+-0x2000] ;  /* 0xffe00000956c783b */ /* 0x000e620000000200 */
[----:B------:R-:W-:Y:S01]  /*3f40*/  IMAD.WIDE.U32 R170, R170, -0x326172a9, RZ ;  /* 0xcd9e8d57aaaa7825 */ /* 0x000fe200078e00ff */
[-C--:B------:R-:W-:Y:S05]  /*3f50*/  HMMA.16816.F32 R12, R60, R18.reuse, RZ ;  /* 0x000000123c0c723c */ /* 0x080fea00000018ff */
[----:B------:R-:W-:Y:S01]  /*3f60*/  LOP3.LUT R188, R171, UR7, R56, 0x96, !PT ;  /* 0x00000007abbc7c12 */ /* 0x000fe2000f8e9638 */
[C---:B------:R-:W-:Y:S01]  /*3f70*/  HMMA.16816.F32 R16, R64.reuse, R18, RZ ;  /* 0x000000124010723c */ /* 0x040fe200000018ff */
[----:B------:R-:W2:Y:S01]  /*3f80*/  LDSM.16.M88.4 R112, [R112+0x1000] ;  /* 0x001000007070783b */ /* 0x000ea20000000200 */
[----:B---3--:R-:W-:Y:S04]  /*3f90*/  @!P3 IMAD.SHL.U32 R0, R40, 0x2, RZ ;  /* 0x000000022800b824 */ /* 0x008fe800078e00ff */
[-C--:B------:R-:W-:Y:S01]  /*3fa0*/  HMMA.16816.F32 R20, R64, R32.reuse, RZ ;  /* 0x000000204014723c */ /* 0x080fe200000018ff */
[----:B------:R-:W-:Y:S05]  /*3fb0*/  @!P3 LOP3.LUT R0, R0, 0x6, RZ, 0xc0, !PT ;  /* 0x000000060000b812 */ /* 0x000fea00078ec0ff */
[C---:B------:R-:W-:Y:S02]  /*3fc0*/  HMMA.16816.F32 R24, R60.reuse, R32, RZ ;  /* 0x000000203c18723c */ /* 0x040fe400000018ff */
[----:B------:R-:W-:Y:S04]  /*3fd0*/  @!P3 IMAD R0, R244, 0x40, R0 ;  /* 0x00000040f400b824 */ /* 0x000fe800078e0200 */
[-C--:B------:R-:W-:Y:S01]  /*3fe0*/  HMMA.16816.F32 R28, R60, R34.reuse, RZ ;  /* 0x000000223c1c723c */ /* 0x080fe200000018ff */
[----:B------:R-:W-:Y:S05]  /*3ff0*/  @!P3 IMAD R0, R53, 0x80, R0 ;  /* 0x000000803500b824 */ /* 0x000fea00078e0200 */
[C---:B------:R-:W-:Y:S05]  /*4000*/  HMMA.16816.F32 R32, R64.reuse, R34, RZ ;  /* 0x000000224020723c */ /* 0x040fea00000018ff */
[----:B------:R-:W-:Y:S01]  /*4010*/  IMAD.WIDE.U32 R178, R178, -0x326172a9, RZ ;  /* 0xcd9e8d57b2b27825 */ /* 0x000fe200078e00ff */
[-C--:B----4-:R-:W-:Y:S05]  /*4020*/  HMMA.16816.F32 R36, R64, R48.reuse, RZ ;  /* 0x000000304024723c */ /* 0x090fea00000018ff */
[----:B------:R-:W-:Y:S01]  /*4030*/  LOP3.LUT R173, R179, UR7, R162, 0x96, !PT ;  /* 0x00000007b3ad7c12 */ /* 0x000fe2000f8e96a2 */
[C---:B------:R-:W-:Y:S01]  /*4040*/  HMMA.16816.F32 R40, R60.reuse, R48, RZ ;  /* 0x000000303c28723c */ /* 0x040fe200000018ff */
[----:B------:R-:W-:Y:S01]  /*4050*/  UIADD3 UR7, UR11, -0x56f99767, URZ ;  /* 0xa90668990b077890 */ /* 0x000fe2000fffe03f */
[----:B------:R-:W-:Y:S03]  /*4060*/  @!P3 VIADD R162, R0, 0x1 ;  /* 0x0000000100a2b836 */ /* 0x000fe60000000000 */
[----:B------:R-:W-:Y:S01]  /*4070*/  IMAD.WIDE.U32 R182, R167, -0x326172a9, RZ ;  /* 0xcd9e8d57a7b67825 */ /* 0x000fe200078e00ff */
[----:B------:R-:W-:Y:S01]  /*4080*/  @!P3 VIADDMNMX R167, R166, R252, UR12, PT ;  /* 0x0000000ca6a7be46 */ /* 0x000fe2000b8001fc */
[-C--:B------:R-:W-:Y:S01]  /*4090*/  HMMA.16816.F32 R44, R60, R50.reuse, RZ ;  /* 0x000000323c2c723c */ /* 0x080fe200000018ff */
[C---:B------:R-:W-:Y:S02]  /*40a0*/  @!P3 ISETP.GE.AND P1, PT, R162.reuse, R168, PT ;  /* 0x000000a8a200b20c */ /* 0x040fe40003f26270 */
[----:B------:R-:W-:Y:S01]  /*40b0*/  @!P3 ISETP.GE.AND P5, PT, R162, R167, PT ;  /* 0x000000a7a200b20c */ /* 0x000fe20003fa6270 */
[----:B------:R-:W-:Y:S01]  /*40c0*/  IMAD.WIDE.U32 R180, R165, -0x2daee0ad, RZ ;  /* 0xd2511f53a5b47825 */ /* 0x000fe200078e00ff */
[----:B------:R-:W-:Y:S01]  /*40d0*/  LOP3.LUT R171, R183, UR6, R164, 0x96, !PT ;  /* 0x00000006b7ab7c12 */ /* 0x000fe2000f8e96a4 */
[C---:B------:R-:W-:Y:S02]  /*40e0*/  HMMA.16816.F32 R48, R64.reuse, R50, RZ ;  /* 0x000000324030723c */ /* 0x040fe400000018ff */
[----:B------:R-:W-:Y:S03]  /*40f0*/  FMUL.FTZ R165, R240, 1.4426950216293334961 ;  /* 0x3fb8aa3bf0a57820 */ /* 0x000fe60000410000 */
[----:B------:R-:W-:Y:S01]  /*4100*/  LOP3.LUT R174, R181, UR5, R174, 0x96, !PT ;  /* 0x00000005b5ae7c12 */ /* 0x000fe2000f8e96ae */
[-C--:B------:R-:W-:Y:S01]  /*4110*/  HMMA.16816.F32 R52, R64, R100.reuse, RZ ;  /* 0x000000644034723c */ /* 0x080fe200000018ff */
[----:B------:R-:W-:Y:S01]  /*4120*/  FSEL R165, R165, RZ, P0 ;  /* 0x000000ffa5a57208 */ /* 0x000fe20000000000 */
[----:B------:R-:W-:Y:S01]  /*4130*/  FMUL.FTZ R164, R241, 1.4426950216293334961 ;  /* 0x3fb8aa3bf1a47820 */ /* 0x000fe20000410000 */
[----:B------:R-:W-:Y:S02]  /*4140*/  FSETP.NEU.FTZ.AND P0, PT, R238, -INF , PT ;  /* 0xff800000ee00780b */ /* 0x000fe40003f1d000 */
[----:B------:R-:W-:Y:S01]  /*4150*/  IMAD.WIDE.U32 R190, R169, -0x326172a9, RZ ;  /* 0xcd9e8d57a9be7825 */ /* 0x000fe200078e00ff */
[----:B------:R-:W-:Y:S01]  /*4160*/  @!P3 VIMNMX R169, R166, UR12, PT ;  /* 0x0000000ca6a9bc48 */ /* 0x000fe2000bfe0100 */
[C---:B------:R-:W-:Y:S03]  /*4170*/  HMMA.16816.F32 R56, R60.reuse, R100, RZ ;  /* 0x000000643c38723c */ /* 0x040fe600000018ff */
[----:B------:R-:W-:Y:S01]  /*4180*/  @!P3 ISETP.GE.AND P4, PT, R162, R169, PT ;  /* 0x000000a9a200b20c */ /* 0x000fe20003f86270 */
[----:B------:R-:W-:Y:S01]  /*4190*/  IMAD.WIDE.U32 R186, R163, -0x2daee0ad, RZ ;  /* 0xd2511f53a3ba7825 */ /* 0x000fe200078e00ff */
[----:B------:R-:W-:Y:S01]  /*41a0*/  @!P3 VIADDMNMX R166, R166, R251, UR12, PT ;  /* 0x0000000ca6a6be46 */ /* 0x000fe2000b8001fb */
[-C--:B------:R-:W-:Y:S01]  /*41b0*/  HMMA.16816.F32 R60, R60, R102.reuse, RZ ;  /* 0x000000663c3c723c */ /* 0x080fe200000018ff */
[----:B------:R-:W-:Y:S01]  /*41c0*/  FSEL R164, R164, RZ, P2 ;  /* 0x000000ffa4a47208 */ /* 0x000fe20001000000 */
[----:B------:R-:W-:Y:S01]  /*41d0*/  FMUL.FTZ R163, R238, 1.4426950216293334961 ;  /* 0x3fb8aa3beea37820 */ /* 0x000fe20000410000 */
[----:B------:R-:W-:Y:S02]  /*41e0*/  @!P3 ISETP.GE.AND P6, PT, R162, R166, PT ;  /* 0x000000a6a200b20c */ /* 0x000fe40003fc6270 */
[----:B------:R-:W-:Y:S01]  /*41f0*/  FSETP.NEU.FTZ.AND P2, PT, R239, -INF , PT ;  /* 0xff800000ef00780b */ /* 0x000fe20003f5d000 */
[----:B------:R-:W-:Y:S01]  /*4200*/  HMMA.16816.F32 R64, R64, R102, RZ ;  /* 0x000000664040723c */ /* 0x000fe200000018ff */
[----:B------:R-:W3:Y:S01]  /*4210*/  LDSM.16.M88.4 R100, [R149+-0x1c00] ;  /* 0xffe400009564783b */ /* 0x000ee20000000200 */
[----:B------:R-:W-:Y:S02]  /*4220*/  FSEL R163, R163, RZ, P0 ;  /* 0x000000ffa3a37208 */ /* 0x000fe40000000000 */
[----:B------:R-:W-:Y:S01]  /*4230*/  @!P3 ISETP.GE.AND P0, PT, R0, R169, PT ;  /* 0x000000a90000b20c */ /* 0x000fe20003f06270 */
[----:B------:R-:W-:Y:S01]  /*4240*/  FMUL.FTZ R162, R239, 1.4426950216293334961 ;  /* 0x3fb8aa3befa27820 */ /* 0x000fe20000410000 */
[----:B------:R-:W-:Y:S01]  /*4250*/  LOP3.LUT R175, R187, UR5, R172, 0x96, !PT ;  /* 0x00000005bbaf7c12 */ /* 0x000fe2000f8e96ac */
[-C--:B-1----:R-:W-:Y:S05]  /*4260*/  HMMA.16816.F32 R4, R104, R108.reuse, R4 ;  /* 0x0000006c6804723c */ /* 0x082fea0000001804 */
[----:B------:R-:W-:Y:S01]  /*4270*/  FSEL R162, R162, RZ, P2 ;  /* 0x000000ffa2a27208 */ /* 0x000fe20001000000 */
[C---:B--2---:R-:W-:Y:S04]  /*4280*/  HMMA.16816.F32 R8, R112.reuse, R108, R8 ;  /* 0x0000006c7008723c */ /* 0x044fe80000001808 */
[C---:B------:R-:W-:Y:S02]  /*4290*/  @!P3 ISETP.GE.AND P2, PT, R0.reuse, R168, PT ;  /* 0x000000a80000b20c */ /* 0x040fe40003f46270 */
[----:B------:R-:W-:Y:S01]  /*42a0*/  LOP3.LUT R172, R191, UR6, R170, 0x96, !PT ;  /* 0x00000006bfac7c12 */ /* 0x000fe2000f8e96aa */
[-C--:B------:R-:W-:Y:S04]  /*42b0*/  HMMA.16816.F32 R12, R112, R110.reuse, R12 ;  /* 0x0000006e700c723c */ /* 0x080fe8000000180c */
[----:B------:R-:W-:Y:S02]  /*42c0*/  @!P3 VIADD R108, R0, 0x8 ;  /* 0x00000008006cb836 */ /* 0x000fe40000000000 */
[C---:B------:R-:W-:Y:S05]  /*42d0*/  HMMA.16816.F32 R16, R104.reuse, R110, R16 ;  /* 0x0000006e6810723c */ /* 0x040fea0000001810 */
[----:B------:R-:W-:Y:S01]  /*42e0*/  @!P3 FSEL R4, R4, -INF , !P0 ;  /* 0xff8000000404b808 */ /* 0x000fe20004000000 */
[C---:B------:R-:W-:Y:S01]  /*42f0*/  @!P3 VIADD R170, R0.reuse, 0x9 ;  /* 0x0000000900aab836 */ /* 0x040fe20000000000 */
[CC--:B------:R-:W-:Y:S04]  /*4300*/  @!P3 ISETP.GE.AND P0, PT, R0.reuse, R167.reuse, PT ;  /* 0x000000a70000b20c */ /* 0x0c0fe80003f06270 */
[----:B------:R-:W-:Y:S02]  /*4310*/  @!P3 FSEL R5, R5, -INF , !P4 ;  /* 0xff8000000505b808 */ /* 0x000fe40006000000 */
[-C--:B------:R-:W-:Y:S02]  /*4320*/  @!P3 ISETP.GE.AND P4, PT, R0, R166.reuse, PT ;  /* 0x000000a60000b20c */ /* 0x080fe40003f86270 */
[----:B------:R-:W-:Y:S01]  /*4330*/  @!P3 FSEL R6, R6, -INF , !P2 ;  /* 0xff8000000606b808 */ /* 0x000fe20005000000 */
[-C--:B---3--:R-:W-:Y:S03]  /*4340*/  HMMA.16816.F32 R20, R104, R100.reuse, R20 ;  /* 0x000000646814723c */ /* 0x088fe60000001814 */
[----:B------:R-:W-:Y:S01]  /*4350*/  @!P3 FSEL R7, R7, -INF , !P1 ;  /* 0xff8000000707b808 */ /* 0x000fe20004800000 */
[----:B------:R-:W-:Y:S01]  /*4360*/  FFMA.FTZ R5, R5, UR8, -R165 ;  /* 0x0000000805057c23 */ /* 0x000fe200080108a5 */
[----:B------:R-:W-:Y:S01]  /*4370*/  @!P3 FSEL R8, R8, -INF , !P0 ;  /* 0xff8000000808b808 */ /* 0x000fe20004000000 */
[C---:B------:R-:W-:Y:S02]  /*4380*/  HMMA.16816.F32 R24, R112.reuse, R100, R24 ;  /* 0x000000647018723c */ /* 0x040fe40000001818 */
[----:B------:R1:W-:Y:S02]  /*4390*/  MUFU.EX2 R203, R5 ;  /* 0x0000000500cb7308 */ /* 0x0003e40000000800 */
[----:B------:R-:W-:Y:S01]  /*43a0*/  @!P3 ISETP.GE.AND P2, PT, R108, R167, PT ;  /* 0x000000a76c00b20c */ /* 0x000fe20003f46270 */
[--C-:B------:R-:W-:Y:S01]  /*43b0*/  FFMA.FTZ R6, R6, UR8, -R164.reuse ;  /* 0x0000000806067c23 */ /* 0x100fe200080108a4 */
[----:B------:R-:W-:Y:S01]  /*43c0*/  @!P3 FSEL R9, R9, -INF , !P5 ;  /* 0xff8000000909b808 */ /* 0x000fe20006800000 */
[-C--:B------:R-:W-:Y:S03]  /*43d0*/  HMMA.16816.F32 R28, R112, R102.reuse, R28 ;  /* 0x00000066701c723c */ /* 0x080fe6000000181c */
[----:B------:R-:W-:Y:S01]  /*43e0*/  @!P3 ISETP.GE.AND P1, PT, R108, R166, PT ;  /* 0x000000a66c00b20c */ /* 0x000fe20003f26270 */
[----:B------:R-:W-:Y:S01]  /*43f0*/  @!P3 VIADD R101, R0, 0x18 ;  /* 0x000000180065b836 */ /* 0x000fe20000000000 */
[C---:B------:R-:W-:Y:S01]  /*4400*/  @!P3 ISETP.GE.AND P0, PT, R108.reuse, R169, PT ;  /* 0x000000a96c00b20c */ /* 0x040fe20003f06270 */
[C---:B------:R-:W-:Y:S01]  /*4410*/  HMMA.16816.F32 R32, R104.reuse, R102, R32 ;  /* 0x000000666820723c */ /* 0x040fe20000001820 */
[----:B------:R-:W-:Y:S03]  /*4420*/  MUFU.EX2 R210, R6 ;  /* 0x0000000600d27308 */ /* 0x000fe60000000800 */
[----:B------:R-:W-:Y:S01]  /*4430*/  @!P3 ISETP.GE.AND P5, PT, R108, R168, PT ;  /* 0x000000a86c00b20c */ /* 0x000fe20003fa6270 */
[----:B------:R-:W-:Y:S01]  /*4440*/  @!P3 VIADD R100, R0, 0x11 ;  /* 0x000000110064b836 */ /* 0x000fe20000000000 */
[----:B------:R-:W-:Y:S01]  /*4450*/  @!P3 FSEL R10, R10, -INF , !P4 ;  /* 0xff8000000a0ab808 */ /* 0x000fe20006000000 */
[----:B------:R-:W2:Y:S01]  /*4460*/  LDSM.16.M88.4 R108, [R149+-0x1800] ;  /* 0xffe80000956c783b */ /* 0x000ea20000000200 */
[----:B------:R-:W-:Y:S03]  /*4470*/  @!P3 ISETP.GE.AND P4, PT, R170, R167, PT ;  /* 0x000000a7aa00b20c */ /* 0x000fe60003f86270 */
[----:B------:R-:W-:Y:S01]  /*4480*/  @!P3 FSEL R11, R11, -INF , !P6 ;  /* 0xff8000000b0bb808 */ /* 0x000fe20007000000 */
[----:B------:R-:W-:Y:S01]  /*4490*/  FFMA.FTZ R7, R7, UR8, -R164 ;  /* 0x0000000807077c23 */ /* 0x000fe200080108a4 */
[----:B------:R-:W-:Y:S01]  /*44a0*/  @!P3 FSEL R12, R12, -INF , !P2 ;  /* 0xff8000000c0cb808 */ /* 0x000fe20005000000 */
[--C-:B------:R-:W-:Y:S01]  /*44b0*/  FFMA.FTZ R8, R8, UR8, -R163.reuse ;  /* 0x0000000808087c23 */ /* 0x100fe200080108a3 */
[----:B------:R-:W-:Y:S01]  /*44c0*/  @!P3 FSEL R13, R13, -INF , !P4 ;  /* 0xff8000000d0db808 */ /* 0x000fe20006000000 */
[--C-:B------:R-:W-:Y:S01]  /*44d0*/  FFMA.FTZ R9, R9, UR8, -R163.reuse ;  /* 0x0000000809097c23 */ /* 0x100fe200080108a3 */
[----:B------:R-:W-:Y:S01]  /*44e0*/  @!P3 ISETP.GE.AND P6, PT, R170, R166, PT ;  /* 0x000000a6aa00b20c */ /* 0x000fe20003fc6270 */
[--C-:B------:R-:W-:Y:S01]  /*44f0*/  FFMA.FTZ R10, R10, UR8, -R162.reuse ;  /* 0x000000080a0a7c23 */ /* 0x100fe200080108a2 */
[CC--:B------:R-:W-:Y:S01]  /*4500*/  @!P3 ISETP.GE.AND P2, PT, R170.reuse, R169.reuse, PT ;  /* 0x000000a9aa00b20c */ /* 0x0c0fe20003f46270 */
[--C-:B------:R-:W-:Y:S01]  /*4510*/  FFMA.FTZ R11, R11, UR8, -R162.reuse ;  /* 0x000000080b0b7c23 */ /* 0x100fe200080108a2 */
[-C--:B------:R-:W-:Y:S01]  /*4520*/  @!P3 ISETP.GE.AND P4, PT, R170, R168.reuse, PT ;  /* 0x000000a8aa00b20c */ /* 0x080fe20003f86270 */
[----:B------:R-:W-:Y:S01]  /*4530*/  @!P3 VIADD R170, R0, 0x10 ;  /* 0x0000001000aab836 */ /* 0x000fe20000000000 */
[----:B------:R-:W-:Y:S01]  /*4540*/  @!P3 FSEL R14, R14, -INF , !P1 ;  /* 0xff8000000e0eb808 */ /* 0x000fe20004800000 */
[--C-:B------:R-:W-:Y:S01]  /*4550*/  FFMA.FTZ R12, R12, UR8, -R163.reuse ;  /* 0x000000080c0c7c23 */ /* 0x100fe200080108a3 */
[----:B------:R-:W-:Y:S01]  /*4560*/  @!P3 FSEL R18, R18, -INF , !P5 ;  /* 0xff8000001212b808 */ /* 0x000fe20006800000 */
[----:B------:R-:W-:Y:S01]  /*4570*/  FFMA.FTZ R13, R13, UR8, -R163 ;  /* 0x000000080d0d7c23 */ /* 0x000fe200080108a3 */
[-C--:B------:R-:W-:Y:S01]  /*4580*/  @!P3 ISETP.GE.AND P1, PT, R170, R169.reuse, PT ;  /* 0x000000a9aa00b20c */ /* 0x080fe20003f26270 */
[----:B------:R-:W-:Y:S01]  /*4590*/  FFMA.FTZ R14, R14, UR8, -R162 ;  /* 0x000000080e0e7c23 */ /* 0x000fe200080108a2 */
[----:B------:R-:W-:Y:S01]  /*45a0*/  @!P3 ISETP.GE.AND P5, PT, R100, R169, PT ;  /* 0x000000a96400b20c */ /* 0x000fe20003fa6270 */
[--C-:B------:R-:W-:Y:S01]  /*45b0*/  FFMA.FTZ R18, R18, UR8, -R164.reuse ;  /* 0x0000000812127c23 */ /* 0x100fe200080108a4 */
[----:B------:R-:W-:Y:S01]  /*45c0*/  @!P3 FSEL R19, R19, -INF , !P4 ;  /* 0xff8000001313b808 */ /* 0x000fe20006000000 */
[----:B------:R3:W-:Y:S01]  /*45d0*/  MUFU.EX2 R209, R7 ;  /* 0x0000000700d17308 */ /* 0x0007e20000000800 */
[----:B------:R-:W-:Y:S01]  /*45e0*/  @!P3 FSEL R20, R20, -INF , !P1 ;  /* 0xff8000001414b808 */ /* 0x000fe20004800000 */
[----:B-1----:R-:W-:Y:S01]  /*45f0*/  @!P3 VIADD R5, R0, 0x29 ;  /* 0x000000290005b836 */ /* 0x002fe20000000000 */
[----:B------:R-:W-:Y:S01]  /*4600*/  @!P3 FSEL R21, R21, -INF , !P5 ;  /* 0xff8000001515b808 */ /* 0x000fe20006800000 */
[----:B------:R-:W-:Y:S01]  /*4610*/  FFMA.FTZ R19, R19, UR8, -R164 ;  /* 0x0000000813137c23 */ /* 0x000fe200080108a4 */
[----:B------:R-:W-:Y:S01]  /*4620*/  @!P3 FSEL R15, R15, -INF , !P6 ;  /* 0xff8000000f0fb808 */ /* 0x000fe20007000000 */
[--C-:B------:R-:W-:Y:S01]  /*4630*/  FFMA.FTZ R20, R20, UR8, -R165.reuse ;  /* 0x0000000814147c23 */ /* 0x100fe200080108a5 */
[----:B------:R-:W-:Y:S01]  /*4640*/  @!P3 FSEL R17, R17, -INF , !P2 ;  /* 0xff8000001111b808 */ /* 0x000fe20005000000 */
[--C-:B------:R-:W-:Y:S01]  /*4650*/  FFMA.FTZ R21, R21, UR8, -R165.reuse ;  /* 0x0000000815157c23 */ /* 0x100fe200080108a5 */
[C---:B------:R-:W-:Y:S01]  /*4660*/  @!P3 ISETP.GE.AND P4, PT, R100.reuse, R168, PT ;  /* 0x000000a86400b20c */ /* 0x040fe20003f86270 */
[----:B------:R-:W-:Y:S01]  /*4670*/  FFMA.FTZ R15, R15, UR8, -R162 ;  /* 0x000000080f0f7c23 */ /* 0x000fe200080108a2 */
[CC--:B------:R-:W-:Y:S01]  /*4680*/  @!P3 ISETP.GE.AND P1, PT, R100.reuse, R167.reuse, PT ;  /* 0x000000a76400b20c */ /* 0x0c0fe20003f26270 */
[----:B------:R-:W-:Y:S01]  /*4690*/  MUFU.EX2 R213, R8 ;  /* 0x0000000800d57308 */ /* 0x000fe20000000800 */
[----:B------:R-:W-:Y:S01]  /*46a0*/  @!P3 ISETP.GE.AND P5, PT, R100, R166, PT ;  /* 0x000000a66400b20c */ /* 0x000fe20003fa6270 */
[----:B------:R-:W-:Y:S01]  /*46b0*/  @!P3 VIADD R100, R0, 0x19 ;  /* 0x000000190064b836 */ /* 0x000fe20000000000 */
[C---:B------:R-:W-:Y:S01]  /*46c0*/  @!P3 ISETP.GE.AND P6, PT, R170.reuse, R168, PT ;  /* 0x000000a8aa00b20c */ /* 0x040fe20003fc6270 */
[-C--:B--2---:R-:W-:Y:S03]  /*46d0*/  HMMA.16816.F32 R36, R104, R108.reuse, R36 ;  /* 0x0000006c6824723c */ /* 0x084fe60000001824 */
[-C--:B------:R-:W-:Y:S03]  /*46e0*/  @!P3 ISETP.GE.AND P2, PT, R170, R166.reuse, PT ;  /* 0x000000a6aa00b20c */ /* 0x080fe60003f46270 */
[----:B------:R1:W-:Y:S01]  /*46f0*/  MUFU.EX2 R214, R9 ;  /* 0x0000000900d67308 */ /* 0x0003e20000000800 */
[----:B------:R-:W-:Y:S01]  /*4700*/  @!P3 FSEL R16, R16, -INF , !P0 ;  /* 0xff8000001010b808 */ /* 0x000fe20004000000 */
[C---:B------:R-:W-:Y:S04]  /*4710*/  HMMA.16816.F32 R40, R112.reuse, R108, R40 ;  /* 0x0000006c7028723c */ /* 0x040fe80000001828 */
[-C--:B------:R-:W-:Y:S01]  /*4720*/  @!P3 ISETP.GE.AND P0, PT, R170, R167.reuse, PT ;  /* 0x000000a7aa00b20c */ /* 0x080fe20003f06270 */
[--C-:B------:R-:W-:Y:S01]  /*4730*/  FFMA.FTZ R16, R16, UR8, -R165.reuse ;  /* 0x0000000810107c23 */ /* 0x100fe200080108a5 */
[----:B------:R-:W-:Y:S01]  /*4740*/  @!P3 FSEL R22, R22, -INF , !P6 ;  /* 0xff8000001616b808 */ /* 0x000fe20007000000 */
[-C--:B------:R-:W-:Y:S01]  /*4750*/  HMMA.16816.F32 R44, R112, R110.reuse, R44 ;  /* 0x0000006e702c723c */ /* 0x080fe2000000182c */
[----:B------:R-:W-:Y:S02]  /*4760*/  MUFU.EX2 R216, R14 ;  /* 0x0000000e00d87308 */ /* 0x000fe40000000800 */
[-C--:B------:R-:W-:Y:S01]  /*4770*/  @!P3 ISETP.GE.AND P6, PT, R101, R167.reuse, PT ;  /* 0x000000a76500b20c */ /* 0x080fe20003fc6270 */
[----:B------:R-:W-:Y:S01]  /*4780*/  FFMA.FTZ R109, R4, UR8, -R165 ;  /* 0x00000008046d7c23 */ /* 0x000fe200080108a5 */
[----:B------:R-:W-:Y:S01]  /*4790*/  @!P3 FSEL R26, R26, -INF , !P2 ;  /* 0xff8000001a1ab808 */ /* 0x000fe20005000000 */
[C---:B------:R-:W-:Y:S05]  /*47a0*/  HMMA.16816.F32 R48, R104.reuse, R110, R48 ;  /* 0x0000006e6830723c */ /* 0x040fea0000001830 */
[----:B------:R2:W4:Y:S01]  /*47b0*/  MUFU.EX2 R202, R109 ;  /* 0x0000006d00ca7308 */ /* 0x0005220000000800 */
[----:B------:R-:W-:Y:S01]  /*47c0*/  @!P3 ISETP.GE.AND P2, PT, R100, R167, PT ;  /* 0x000000a76400b20c */ /* 0x000fe20003f46270 */
[----:B------:R-:W-:Y:S01]  /*47d0*/  FFMA.FTZ R22, R22, UR8, -R164 ;  /* 0x0000000816167c23 */ /* 0x000fe200080108a4 */
[----:B------:R-:W-:Y:S03]  /*47e0*/  @!P3 FSEL R23, R23, -INF , !P4 ;  /* 0xff8000001717b808 */ /* 0x000fe60006000000 */
[----:B------:R-:W-:Y:S01]  /*47f0*/  FFMA.FTZ R26, R26, UR8, -R162 ;  /* 0x000000081a1a7c23 */ /* 0x000fe200080108a2 */
[----:B------:R-:W-:Y:S02]  /*4800*/  @!P3 FSEL R24, R24, -INF , !P0 ;  /* 0xff8000001818b808 */ /* 0x000fe40004000000 */
[----:B------:R-:W-:Y:S01]  /*4810*/  @!P3 ISETP.GE.AND P4, PT, R101, R166, PT ;  /* 0x000000a66500b20c */ /* 0x000fe20003f86270 */
[----:B------:R-:W-:Y:S01]  /*4820*/  IMAD.WIDE.U32 R110, R172, -0x2daee0ad, RZ ;  /* 0xd2511f53ac6e7825 */ /* 0x000fe200078e00ff */
[----:B------:R-:W-:Y:S01]  /*4830*/  @!P3 FSEL R25, R25, -INF , !P1 ;  /* 0xff8000001919b808 */ /* 0x000fe20004800000 */
[----:B------:R-:W-:Y:S01]  /*4840*/  MUFU.EX2 R215, R15 ;  /* 0x0000000f00d77308 */ /* 0x000fe20000000800 */
[----:B------:R-:W-:Y:S01]  /*4850*/  @!P3 FSEL R27, R27, -INF , !P5 ;  /* 0xff8000001b1bb808 */ /* 0x000fe20006800000 */
[----:B------:R-:W-:Y:S01]  /*4860*/  FFMA.FTZ R23, R23, UR8, -R164 ;  /* 0x0000000817177c23 */ /* 0x000fe200080108a4 */
[----:B------:R-:W-:Y:S01]  /*4870*/  @!P3 FSEL R28, R28, -INF , !P6 ;  /* 0xff8000001c1cb808 */ /* 0x000fe20007000000 */
[--C-:B------:R-:W-:Y:S01]  /*4880*/  FFMA.FTZ R24, R24, UR8, -R163.reuse ;  /* 0x0000000818187c23 */ /* 0x100fe200080108a3 */
[----:B------:R-:W-:Y:S01]  /*4890*/  @!P3 FSEL R29, R29, -INF , !P2 ;  /* 0xff8000001d1db808 */ /* 0x000fe20005000000 */
[--C-:B------:R-:W-:Y:S01]  /*48a0*/  FFMA.FTZ R27, R27, UR8, -R162.reuse ;  /* 0x000000081b1b7c23 */ /* 0x100fe200080108a2 */
[CC--:B------:R-:W-:Y:S01]  /*48b0*/  @!P3 ISETP.GE.AND P0, PT, R101.reuse, R169.reuse, PT ;  /* 0x000000a96500b20c */ /* 0x0c0fe20003f06270 */
[--C-:B------:R-:W-:Y:S01]  /*48c0*/  FFMA.FTZ R28, R28, UR8, -R163.reuse ;  /* 0x000000081c1c7c23 */ /* 0x100fe200080108a3 */
[----:B------:R-:W-:Y:S01]  /*48d0*/  @!P3 ISETP.GE.AND P1, PT, R101, R168, PT ;  /* 0x000000a86500b20c */ /* 0x000fe20003f26270 */
[--C-:B------:R-:W-:Y:S01]  /*48e0*/  FFMA.FTZ R25, R25, UR8, -R163.reuse ;  /* 0x0000000819197c23 */ /* 0x100fe200080108a3 */
[C---:B------:R-:W-:Y:S01]  /*48f0*/  @!P3 ISETP.GE.AND P5, PT, R100.reuse, R166, PT ;  /* 0x000000a66400b20c */ /* 0x040fe20003fa6270 */
[----:B------:R-:W-:Y:S01]  /*4900*/  FFMA.FTZ R29, R29, UR8, -R163 ;  /* 0x000000081d1d7c23 */ /* 0x000fe200080108a3 */
[CC--:B------:R-:W-:Y:S01]  /*4910*/  @!P3 ISETP.GE.AND P6, PT, R100.reuse, R169.reuse, PT ;  /* 0x000000a96400b20c */ /* 0x0c0fe20003fc6270 */
[----:B------:R-:W-:Y:S01]  /*4920*/  MUFU.EX2 R207, R27 ;  /* 0x0000001b00cf7308 */ /* 0x000fe20000000800 */
[-C--:B------:R-:W-:Y:S01]  /*4930*/  @!P3 ISETP.GE.AND P2, PT, R100, R168.reuse, PT ;  /* 0x000000a86400b20c */ /* 0x080fe20003f46270 */
[----:B------:R-:W-:Y:S01]  /*4940*/  @!P3 VIADD R4, R0, 0x20 ;  /* 0x000000200004b836 */ /* 0x000fe20000000000 */
[----:B------:R-:W-:Y:S01]  /*4950*/  @!P3 FSEL R30, R30, -INF , !P4 ;  /* 0xff8000001e1eb808 */ /* 0x000fe20006000000 */
[----:B------:R-:W4:Y:S01]  /*4960*/  LDSM.16.M88.4 R100, [R149+-0x1400] ;  /* 0xffec00009564783b */ /* 0x000f220000000200 */
[----:B------:R-:W-:Y:S01]  /*4970*/  @!P3 FSEL R31, R31, -INF , !P5 ;  /* 0xff8000001f1fb808 */ /* 0x000fe20006800000 */
[----:B------:R-:W-:Y:S01]  /*4980*/  @!P3 VIADD R108, R0, 0x21 ;  /* 0x00000021006cb836 */ /* 0x000fe20000000000 */
[----:B------:R-:W-:Y:S01]  /*4990*/  @!P3 FSEL R32, R32, -INF , !P0 ;  /* 0xff8000002020b808 */ /* 0x000fe20004000000 */
[--C-:B------:R-:W-:Y:S01]  /*49a0*/  FFMA.FTZ R30, R30, UR8, -R162.reuse ;  /* 0x000000081e1e7c23 */ /* 0x100fe200080108a2 */
[----:B------:R-:W-:Y:S01]  /*49b0*/  @!P3 FSEL R33, R33, -INF , !P6 ;  /* 0xff8000002121b808 */ /* 0x000fe20007000000 */
[----:B------:R-:W-:Y:S01]  /*49c0*/  FFMA.FTZ R31, R31, UR8, -R162 ;  /* 0x000000081f1f7c23 */ /* 0x000fe200080108a2 */
[----:B------:R-:W-:Y:S01]  /*49d0*/  @!P3 ISETP.GE.AND P4, PT, R4, R169, PT ;  /* 0x000000a90400b20c */ /* 0x000fe20003f86270 */
[--C-:B------:R-:W-:Y:S01]  /*49e0*/  FFMA.FTZ R32, R32, UR8, -R165.reuse ;  /* 0x0000000820207c23 */ /* 0x100fe200080108a5 */
[C---:B------:R-:W-:Y:S01]  /*49f0*/  @!P3 ISETP.GE.AND P5, PT, R4.reuse, R168, PT ;  /* 0x000000a80400b20c */ /* 0x040fe20003fa6270 */
[--C-:B------:R-:W-:Y:S01]  /*4a00*/  FFMA.FTZ R33, R33, UR8, -R165.reuse ;  /* 0x0000000821217c23 */ /* 0x100fe200080108a5 */
[C---:B------:R-:W-:Y:S01]  /*4a10*/  @!P3 ISETP.GE.AND P0, PT, R4.reuse, R167, PT ;  /* 0x000000a70400b20c */ /* 0x040fe20003f06270 */
[----:B------:R-:W-:Y:S01]  /*4a20*/  MUFU.EX2 R201, R18 ;  /* 0x0000001200c97308 */ /* 0x000fe20000000800 */
[----:B------:R-:W-:Y:S01]  /*4a30*/  @!P3 ISETP.GE.AND P6, PT, R4, R166, PT ;  /* 0x000000a60400b20c */ /* 0x000fe20003fc6270 */
[----:B---3--:R-:W-:Y:S01]  /*4a40*/  IMAD.WIDE.U32 R6, R189, -0x326172a9, RZ ;  /* 0xcd9e8d57bd067825 */ /* 0x008fe200078e00ff */
[----:B------:R-:W-:Y:S02]  /*4a50*/  @!P3 FSEL R34, R34, -INF , !P1 ;  /* 0xff8000002222b808 */ /* 0x000fe40004800000 */
[----:B------:R-:W-:Y:S01]  /*4a60*/  @!P3 ISETP.GE.AND P1, PT, R108, R169, PT ;  /* 0x000000a96c00b20c */ /* 0x000fe20003f26270 */
[----:B------:R-:W-:Y:S01]  /*4a70*/  @!P3 VIADD R4, R0, 0x28 ;  /* 0x000000280004b836 */ /* 0x000fe20000000000 */
[----:B------:R-:W-:Y:S01]  /*4a80*/  @!P3 FSEL R35, R35, -INF , !P2 ;  /* 0xff8000002323b808 */ /* 0x000fe20005000000 */
[--C-:B------:R-:W-:Y:S01]  /*4a90*/  FFMA.FTZ R34, R34, UR8, -R164.reuse ;  /* 0x0000000822227c23 */ /* 0x100fe200080108a4 */
[----:B------:R-:W-:Y:S01]  /*4aa0*/  @!P3 FSEL R36, R36, -INF , !P4 ;  /* 0xff8000002424b808 */ /* 0x000fe20006000000 */
[----:B------:R-:W-:Y:S01]  /*4ab0*/  MUFU.EX2 R197, R28 ;  /* 0x0000001c00c57308 */ /* 0x000fe20000000800 */
[C---:B------:R-:W-:Y:S01]  /*4ac0*/  @!P3 ISETP.GE.AND P2, PT, R108.reuse, R168, PT ;  /* 0x000000a86c00b20c */ /* 0x040fe20003f46270 */
[--C-:B------:R-:W-:Y:S01]  /*4ad0*/  FFMA.FTZ R35, R35, UR8, -R164.reuse ;  /* 0x0000000823237c23 */ /* 0x100fe200080108a4 */
[-C--:B------:R-:W-:Y:S01]  /*4ae0*/  @!P3 ISETP.GE.AND P4, PT, R108, R167.reuse, PT ;  /* 0x000000a76c00b20c */ /* 0x080fe20003f86270 */
[--C-:B------:R-:W-:Y:S01]  /*4af0*/  FFMA.FTZ R36, R36, UR8, -R165.reuse ;  /* 0x0000000824247c23 */ /* 0x100fe200080108a5 */
[----:B------:R-:W-:Y:S01]  /*4b00*/  @!P3 FSEL R37, R37, -INF , !P1 ;  /* 0xff8000002525b808 */ /* 0x000fe20004800000 */
[----:B-1----:R-:W-:Y:S01]  /*4b10*/  IMAD.WIDE.U32 R8, R173, -0x2daee0ad, RZ ;  /* 0xd2511f53ad087825 */ /* 0x002fe200078e00ff */
[----:B------:R-:W-:Y:S03]  /*4b20*/  @!P3 FSEL R38, R38, -INF , !P5 ;  /* 0xff8000002626b808 */ /* 0x000fe60006800000 */
[----:B------:R-:W-:Y:S01]  /*4b30*/  MUFU.EX2 R198, R19 ;  /* 0x0000001300c67308 */ /* 0x000fe20000000800 */
[-C--:B------:R-:W-:Y:S01]  /*4b40*/  @!P3 ISETP.GE.AND P1, PT, R108, R166.reuse, PT ;  /* 0x000000a66c00b20c */ /* 0x080fe20003f26270 */
[----:B--2---:R-:W-:Y:S01]  /*4b50*/  IMAD.WIDE.U32 R108, R175, -0x326172a9, RZ ;  /* 0xcd9e8d57af6c7825 */ /* 0x004fe200078e00ff */
[----:B------:R-:W-:Y:S02]  /*4b60*/  @!P3 ISETP.GE.AND P5, PT, R4, R167, PT ;  /* 0x000000a70400b20c */ /* 0x000fe40003fa6270 */
[----:B------:R-:W-:Y:S01]  /*4b70*/  @!P3 FSEL R39, R39, -INF , !P2 ;  /* 0xff8000002727b808 */ /* 0x000fe20005000000 */
[----:B------:R-:W-:Y:S01]  /*4b80*/  FFMA.FTZ R37, R37, UR8, -R165 ;  /* 0x0000000825257c23 */ /* 0x000fe200080108a5 */
[----:B------:R-:W-:Y:S01]  /*4b90*/  @!P3 FSEL R40, R40, -INF , !P0 ;  /* 0xff8000002828b808 */ /* 0x000fe20004000000 */
[--C-:B------:R-:W-:Y:S01]  /*4ba0*/  FFMA.FTZ R38, R38, UR8, -R164.reuse ;  /* 0x0000000826267c23 */ /* 0x100fe200080108a4 */
[----:B------:R-:W-:Y:S01]  /*4bb0*/  @!P3 FSEL R41, R41, -INF , !P4 ;  /* 0xff8000002929b808 */ /* 0x000fe20006000000 */
[-C--:B----4-:R-:W-:Y:S01]  /*4bc0*/  HMMA.16816.F32 R52, R104, R100.reuse, R52 ;  /* 0x000000646834723c */ /* 0x090fe20000001834 */
[----:B------:R-:W-:Y:S02]  /*4bd0*/  MUFU.EX2 R200, R25 ;  /* 0x0000001900c87308 */ /* 0x000fe40000000800 */
[C---:B------:R-:W-:Y:S01]  /*4be0*/  @!P3 ISETP.GE.AND P2, PT, R4.reuse, R166, PT ;  /* 0x000000a60400b20c */ /* 0x040fe20003f46270 */
[----:B------:R-:W-:Y:S01]  /*4bf0*/  FFMA.FTZ R39, R39, UR8, -R164 ;  /* 0x0000000827277c23 */ /* 0x000fe200080108a4 */
[CC--:B------:R-:W-:Y:S01]  /*4c00*/  @!P3 ISETP.GE.AND P0, PT, R4.reuse, R169.reuse, PT ;  /* 0x000000a90400b20c */ /* 0x0c0fe20003f06270 */
[C---:B------:R-:W-:Y:S05]  /*4c10*/  HMMA.16816.F32 R56, R112.reuse, R100, R56 ;  /* 0x000000647038723c */ /* 0x040fea0000001838 */
[----:B------:R-:W1:Y:S01]  /*4c20*/  MUFU.EX2 R218, R10 ;  /* 0x0000000a00da7308 */ /* 0x000e620000000800 */
[----:B------:R-:W-:Y:S01]  /*4c30*/  @!P3 ISETP.GE.AND P4, PT, R4, R168, PT ;  /* 0x000000a80400b20c */ /* 0x000fe20003f86270 */
[--C-:B------:R-:W-:Y:S01]  /*4c40*/  FFMA.FTZ R41, R41, UR8, -R163.reuse ;  /* 0x0000000829297c23 */ /* 0x100fe200080108a3 */
[----:B------:R-:W-:Y:S01]  /*4c50*/  @!P3 FSEL R43, R43, -INF , !P1 ;  /* 0xff8000002b2bb808 */ /* 0x000fe20004800000 */
[-C--:B------:R-:W-:Y:S03]  /*4c60*/  HMMA.16816.F32 R60, R112, R102.reuse, R60 ;  /* 0x00000066703c723c */ /* 0x080fe6000000183c */
[C---:B------:R-:W-:Y:S01]  /*4c70*/  @!P3 ISETP.GE.AND P1, PT, R5.reuse, R166, PT ;  /* 0x000000a60500b20c */ /* 0x040fe20003f26270 */
[--C-:B------:R-:W-:Y:S01]  /*4c80*/  FFMA.FTZ R40, R40, UR8, -R163.reuse ;  /* 0x0000000828287c23 */ /* 0x100fe200080108a3 */
[----:B------:R-:W-:Y:S01]  /*4c90*/  @!P3 FSEL R44, R44, -INF , !P5 ;  /* 0xff8000002c2cb808 */ /* 0x000fe20006800000 */
[----:B------:R-:W-:Y:S01]  /*4ca0*/  HMMA.16816.F32 R64, R104, R102, R64 ;  /* 0x000000666840723c */ /* 0x000fe20000001840 */
[----:B------:R-:W-:Y:S03]  /*4cb0*/  MUFU.EX2 R196, R29 ;  /* 0x0000001d00c47308 */ /* 0x000fe60000000800 */
[-C--:B------:R-:W-:Y:S01]  /*4cc0*/  @!P3 ISETP.GE.AND P5, PT, R5, R169.reuse, PT ;  /* 0x000000a90500b20c */ /* 0x080fe20003fa6270 */
[----:B------:R-:W-:Y:S01]  /*4cd0*/  @!P3 VIADD R4, R0, 0x30 ;  /* 0x000000300004b836 */ /* 0x000fe20000000000 */
[----:B------:R-:W-:Y:S01]  /*4ce0*/  @!P3 FSEL R46, R46, -INF , !P2 ;  /* 0xff8000002e2eb808 */ /* 0x000fe20005000000 */
[--C-:B------:R-:W-:Y:S01]  /*4cf0*/  FFMA.FTZ R43, R43, UR8, -R162.reuse ;  /* 0x000000082b2b7c23 */ /* 0x100fe200080108a2 */
[----:B------:R-:W-:Y:S03]  /*4d00*/  @!P3 FSEL R47, R47, -INF , !P1 ;  /* 0xff8000002f2fb808 */ /* 0x000fe60004800000 */
[----:B------:R2:W3:Y:S01]  /*4d10*/  MUFU.EX2 R217, R11 ;  /* 0x0000000b00d97308 */ /* 0x0004e20000000800 */
[----:B------:R-:W-:Y:S01]  /*4d20*/  @!P3 ISETP.GE.AND P2, PT, R4, R169, PT ;  /* 0x000000a90400b20c */ /* 0x000fe20003f46270 */
[--C-:B------:R-:W-:Y:S01]  /*4d30*/  FFMA.FTZ R46, R46, UR8, -R162.reuse ;  /* 0x000000082e2e7c23 */ /* 0x100fe200080108a2 */
[----:B------:R-:W-:Y:S01]  /*4d40*/  @!P3 FSEL R48, R48, -INF , !P0 ;  /* 0xff8000003030b808 */ /* 0x000fe20004000000 */
[--C-:B------:R-:W-:Y:S01]  /*4d50*/  FFMA.FTZ R47, R47, UR8, -R162.reuse ;  /* 0x000000082f2f7c23 */ /* 0x100fe200080108a2 */
[----:B------:R-:W-:Y:S01]  /*4d60*/  @!P3 FSEL R49, R49, -INF , !P5 ;  /* 0xff8000003131b808 */ /* 0x000fe20006800000 */
[----:B------:R-:W-:Y:S01]  /*4d70*/  FFMA.FTZ R44, R44, UR8, -R163 ;  /* 0x000000082c2c7c23 */ /* 0x000fe200080108a3 */
[----:B------:R-:W-:Y:S01]  /*4d80*/  @!P3 FSEL R42, R42, -INF , !P6 ;  /* 0xff8000002a2ab808 */ /* 0x000fe20007000000 */
[--C-:B------:R-:W-:Y:S01]  /*4d90*/  FFMA.FTZ R48, R48, UR8, -R165.reuse ;  /* 0x0000000830307c23 */ /* 0x100fe200080108a5 */
[C---:B------:R-:W-:Y:S01]  /*4da0*/  @!P3 ISETP.GE.AND P1, PT, R4.reuse, R168, PT ;  /* 0x000000a80400b20c */ /* 0x040fe20003f26270 */
[----:B------:R-:W-:Y:S01]  /*4db0*/  FFMA.FTZ R49, R49, UR8, -R165 ;  /* 0x0000000831317c23 */ /* 0x000fe200080108a5 */
[-C--:B------:R-:W-:Y:S01]  /*4dc0*/  @!P3 ISETP.GE.AND P0, PT, R4, R167.reuse, PT ;  /* 0x000000a70400b20c */ /* 0x080fe20003f06270 */
[----:B------:R-:W-:Y:S01]  /*4dd0*/  FFMA.FTZ R42, R42, UR8, -R162 ;  /* 0x000000082a2a7c23 */ /* 0x000fe200080108a2 */
[----:B------:R-:W-:Y:S01]  /*4de0*/  @!P3 ISETP.GE.AND P5, PT, R4, R166, PT ;  /* 0x000000a60400b20c */ /* 0x000fe20003fa6270 */
[----:B------:R-:W-:Y:S01]  /*4df0*/  MUFU.EX2 R206, R30 ;  /* 0x0000001e00ce7308 */ /* 0x000fe20000000800 */
[----:B------:R-:W-:Y:S01]  /*4e00*/  @!P3 ISETP.GE.AND P6, PT, R5, R167, PT ;  /* 0x000000a70500b20c */ /* 0x000fe20003fc6270 */
[----:B------:R-:W-:Y:S01]  /*4e10*/  @!P3 VIADD R4, R0, 0x31 ;  /* 0x000000310004b836 */ /* 0x000fe20000000000 */
[----:B------:R-:W-:Y:S01]  /*4e20*/  @!P3 FSEL R50, R50, -INF , !P4 ;  /* 0xff8000003232b808 */ /* 0x000fe20006000000 */
[----:B--2---:R-:W-:Y:S01]  /*4e30*/  IMAD.WIDE.U32 R10, R185, -0x326172a9, RZ ;  /* 0xcd9e8d57b90a7825 */ /* 0x004fe200078e00ff */
[----:B------:R-:W-:Y:S02]  /*4e40*/  @!P3 FSEL R45, R45, -INF , !P6 ;  /* 0xff8000002d2db808 */ /* 0x000fe40007000000 */
[-C--:B------:R-:W-:Y:S01]  /*4e50*/  @!P3 ISETP.GE.AND P6, PT, R5, R168.reuse, PT ;  /* 0x000000a80500b20c */ /* 0x080fe20003fc6270 */
[--C-:B------:R-:W-:Y:S01]  /*4e60*/  FFMA.FTZ R50, R50, UR8, -R164.reuse ;  /* 0x0000000832327c23 */ /* 0x100fe200080108a4 */
[----:B------:R-:W-:Y:S01]  /*4e70*/  @!P3 ISETP.GE.AND P4, PT, R4, R169, PT ;  /* 0x000000a90400b20c */ /* 0x000fe20003f86270 */
[----:B------:R-:W-:Y:S01]  /*4e80*/  FFMA.FTZ R45, R45, UR8, -R163 ;  /* 0x000000082d2d7c23 */ /* 0x000fe200080108a3 */
[----:B------:R-:W-:Y:S01]  /*4e90*/  @!P3 FSEL R51, R51, -INF , !P6 ;  /* 0xff8000003333b808 */ /* 0x000fe20007000000 */
[----:B------:R2:W-:Y:S01]  /*4ea0*/  MUFU.EX2 R189, R16 ;  /* 0x0000001000bd7308 */ /* 0x0005e20000000800 */
[----:B------:R-:W-:Y:S01]  /*4eb0*/  @!P3 FSEL R52, R52, -INF , !P2 ;  /* 0xff8000003434b808 */ /* 0x000fe20005000000 */
[----:B------:R-:W-:Y:S01]  /*4ec0*/  IMAD.U32 R104, RZ, RZ, UR4 ;  /* 0x00000004ff687e24 */ /* 0x000fe2000f8e00ff */
[----:B------:R-:W-:Y:S01]  /*4ed0*/  @!P3 FSEL R53, R53, -INF , !P4 ;  /* 0xff8000003535b808 */ /* 0x000fe20006000000 */
[--C-:B------:R-:W-:Y:S01]  /*4ee0*/  FFMA.FTZ R51, R51, UR8, -R164.reuse ;  /* 0x0000000833337c23 */ /* 0x100fe200080108a4 */
[----:B------:R-:W-:Y:S01]  /*4ef0*/  @!P3 ISETP.GE.AND P6, PT, R4, R168, PT ;  /* 0x000000a80400b20c */ /* 0x000fe20003fc6270 */
[--C-:B------:R-:W-:Y:S01]  /*4f00*/  FFMA.FTZ R52, R52, UR8, -R165.reuse ;  /* 0x0000000834347c23 */ /* 0x100fe200080108a5 */
[CC--:B------:R-:W-:Y:S01]  /*4f10*/  @!P3 ISETP.GE.AND P2, PT, R4.reuse, R167.reuse, PT ;  /* 0x000000a70400b20c */ /* 0x0c0fe20003f46270 */
[----:B------:R-:W-:Y:S01]  /*4f20*/  FFMA.FTZ R53, R53, UR8, -R165 ;  /* 0x0000000835357c23 */ /* 0x000fe200080108a5 */
[-C--:B------:R-:W-:Y:S01]  /*4f30*/  @!P3 ISETP.GE.AND P4, PT, R4, R166.reuse, PT ;  /* 0x000000a60400b20c */ /* 0x080fe20003f86270 */
[C---:B------:R-:W-:Y:S01]  /*4f40*/  @!P3 VIADD R4, R0.reuse, 0x38 ;  /* 0x000000380004b836 */ /* 0x040fe20000000000 */
[----:B------:R-:W-:Y:S01]  /*4f50*/  @!P3 FSEL R55, R55, -INF , !P6 ;  /* 0xff8000003737b808 */ /* 0x000fe20007000000 */
[----:B------:R-:W-:Y:S01]  /*4f60*/  @!P3 VIADD R0, R0, 0x39 ;  /* 0x000000390000b836 */ /* 0x000fe20000000000 */
[----:B------:R-:W-:Y:S01]  /*4f70*/  @!P3 FSEL R54, R54, -INF , !P1 ;  /* 0xff8000003636b808 */ /* 0x000fe20004800000 */
[----:B------:R-:W-:Y:S01]  /*4f80*/  MUFU.EX2 R205, R31 ;  /* 0x0000001f00cd7308 */ /* 0x000fe20000000800 */
[-C--:B------:R-:W-:Y:S01]  /*4f90*/  @!P3 ISETP.GE.AND P1, PT, R4, R167.reuse, PT ;  /* 0x000000a70400b20c */ /* 0x080fe20003f26270 */
[--C-:B------:R-:W-:Y:S01]  /*4fa0*/  FFMA.FTZ R55, R55, UR8, -R164.reuse ;  /* 0x0000000837377c23 */ /* 0x100fe200080108a4 */
[----:B------:R-:W-:Y:S01]  /*4fb0*/  @!P3 ISETP.GE.AND P6, PT, R0, R167, PT ;  /* 0x000000a70000b20c */ /* 0x000fe20003fc6270 */
[----:B------:R-:W-:Y:S01]  /*4fc0*/  FFMA.FTZ R54, R54, UR8, -R164 ;  /* 0x0000000836367c23 */ /* 0x000fe200080108a4 */
[----:B------:R-:W-:Y:S02]  /*4fd0*/  @!P3 FSEL R57, R57, -INF , !P2 ;  /* 0xff8000003939b808 */ /* 0x000fe40005000000 */
[----:B------:R-:W-:Y:S03]  /*4fe0*/  @!P3 FSEL R59, R59, -INF , !P4 ;  /* 0xff8000003b3bb808 */ /* 0x000fe60006000000 */
[----:B------:R-:W4:Y:S01]  /*4ff0*/  MUFU.EX2 R212, R12 ;  /* 0x0000000c00d47308 */ /* 0x000f220000000800 */
[----:B------:R-:W-:Y:S01]  /*5000*/  @!P3 FSEL R61, R61, -INF , !P6 ;  /* 0xff8000003d3db808 */ /* 0x000fe20007000000 */
[----:B------:R-:W-:Y:S01]  /*5010*/  FFMA.FTZ R57, R57, UR8, -R163 ;  /* 0x0000000839397c23 */ /* 0x000fe200080108a3 */
[C---:B------:R-:W-:Y:S01]  /*5020*/  @!P3 ISETP.GE.AND P2, PT, R0.reuse, R166, PT ;  /* 0x000000a60000b20c */ /* 0x040fe20003f46270 */
[--C-:B------:R-:W-:Y:S01]  /*5030*/  FFMA.FTZ R59, R59, UR8, -R162.reuse ;  /* 0x000000083b3b7c23 */ /* 0x100fe200080108a2 */
[CC--:B------:R-:W-:Y:S02]  /*5040*/  @!P3 ISETP.GE.AND P4, PT, R0.reuse, R169.reuse, PT ;  /* 0x000000a90000b20c */ /* 0x0c0fe40003f86270 */
[----:B------:R-:W-:Y:S01]  /*5050*/  @!P3 ISETP.GE.AND P6, PT, R0, R168, PT ;  /* 0x000000a80000b20c */ /* 0x000fe20003fc6270 */
[----:B------:R-:W-:Y:S01]  /*5060*/  FFMA.FTZ R0, R17, UR8, -R165 ;  /* 0x0000000811007c23 */ /* 0x000fe200080108a5 */
[----:B------:R-:W-:Y:S01]  /*5070*/  @!P3 FSEL R56, R56, -INF , !P0 ;  /* 0xff8000003838b808 */ /* 0x000fe20004000000 */
[----:B--2---:R-:W-:Y:S01]  /*5080*/  IMAD.WIDE.U32 R16, R171, -0x2daee0ad, RZ ;  /* 0xd2511f53ab107825 */ /* 0x004fe200078e00ff */
[----:B------:R-:W-:Y:S01]  /*5090*/  @!P3 FSEL R58, R58, -INF , !P5 ;  /* 0xff8000003a3ab808 */ /* 0x000fe20006800000 */
[----:B------:R-:W-:Y:S01]  /*50a0*/  MUFU.EX2 R179, R35 ;  /* 0x0000002300b37308 */ /* 0x000fe20000000800 */
[----:B------:R-:W-:Y:S01]  /*50b0*/  @!P3 FSEL R60, R60, -INF , !P1 ;  /* 0xff8000003c3cb808 */ /* 0x000fe20004800000 */
[--C-:B------:R-:W-:Y:S01]  /*50c0*/  FFMA.FTZ R56, R56, UR8, -R163.reuse ;  /* 0x0000000838387c23 */ /* 0x100fe200080108a3 */
[----:B------:R-:W-:Y:S01]  /*50d0*/  @!P3 ISETP.GE.AND P0, PT, R4, R166, PT ;  /* 0x000000a60400b20c */ /* 0x000fe20003f06270 */
[----:B------:R-:W-:Y:S01]  /*50e0*/  FFMA.FTZ R58, R58, UR8, -R162 ;  /* 0x000000083a3a7c23 */ /* 0x000fe200080108a2 */
[----:B------:R-:W-:Y:S01]  /*50f0*/  @!P3 ISETP.GE.AND P5, PT, R4, R169, PT ;  /* 0x000000a90400b20c */ /* 0x000fe20003fa6270 */
[--C-:B------:R-:W-:Y:S01]  /*5100*/  FFMA.FTZ R60, R60, UR8, -R163.reuse ;  /* 0x000000083c3c7c23 */ /* 0x100fe200080108a3 */
[----:B------:R-:W-:Y:S01]  /*5110*/  @!P3 ISETP.GE.AND P1, PT, R4, R168, PT ;  /* 0x000000a80400b20c */ /* 0x000fe20003f26270 */
[----:B------:R-:W-:Y:S01]  /*5120*/  IMAD.WIDE.U32 R4, R188, -0x2daee0ad, RZ ;  /* 0xd2511f53bc047825 */ /* 0x000fe200078e00ff */
[----:B------:R-:W-:Y:S01]  /*5130*/  LOP3.LUT R14, R7, UR6, R176, 0x96, !PT ;  /* 0x00000006070e7c12 */ /* 0x000fe2000f8e96b0 */
[----:B------:R2:W-:Y:S01]  /*5140*/  MUFU.EX2 R188, R0 ;  /* 0x0000000000bc7308 */ /* 0x0005e20000000800 */
[----:B------:R-:W-:Y:S01]  /*5150*/  LOP3.LUT R100, R9, UR5, R184, 0x96, !PT ;  /* 0x0000000509647c12 */ /* 0x000fe2000f8e96b8 */
[----:B------:R-:W-:Y:S01]  /*5160*/  FFMA.FTZ R163, R61, UR8, -R163 ;  /* 0x000000083da37c23 */ /* 0x000fe200080108a3 */
[----:B------:R-:W-:Y:S01]  /*5170*/  LOP3.LUT R112, R11, UR6, R178, 0x96, !PT ;  /* 0x000000060b707c12 */ /* 0x000fe2000f8e96b2 */
[----:B------:R-:W-:Y:S01]  /*5180*/  UIADD3 UR6, UR13, -0x4ab325aa, URZ ;  /* 0xb54cda560d067890 */ /* 0x000fe2000fffe03f */
[----:B------:R-:W-:Y:S01]  /*5190*/  LOP3.LUT R7, R17, UR7, R180, 0x96, !PT ;  /* 0x0000000711077c12 */ /* 0x000fe2000f8e96b4 */
[----:B------:R-:W-:Y:S01]  /*51a0*/  IMAD.WIDE.U32 R100, R100, -0x326172a9, RZ ;  /* 0xcd9e8d5764647825 */ /* 0x000fe200078e00ff */
[----:B------:R-:W-:Y:S03]  /*51b0*/  @!P3 FSEL R65, R65, -INF , !P4 ;  /* 0xff8000004141b808 */ /* 0x000fe60006000000 */
[----:B------:R-:W-:Y:S01]  /*51c0*/  MUFU.EX2 R178, R32 ;  /* 0x0000002000b27308 */ /* 0x000fe20000000800 */
[----:B------:R-:W-:Y:S01]  /*51d0*/  @!P3 FSEL R66, R66, -INF , !P1 ;  /* 0xff8000004242b808 */ /* 0x000fe20004800000 */
[----:B------:R-:W-:Y:S01]  /*51e0*/  IMAD.WIDE.U32 R14, R14, -0x2daee0ad, RZ ;  /* 0xd2511f530e0e7825 */ /* 0x000fe200078e00ff */
[----:B------:R-:W-:Y:S02]  /*51f0*/  @!P3 FSEL R62, R62, -INF , !P0 ;  /* 0xff8000003e3eb808 */ /* 0x000fe40004000000 */
[----:B------:R-:W-:Y:S01]  /*5200*/  @!P3 FSEL R63, R63, -INF , !P2 ;  /* 0xff8000003f3fb808 */ /* 0x000fe20005000000 */
[----:B------:R-:W-:Y:S01]  /*5210*/  FFMA.FTZ R66, R66, UR8, -R164 ;  /* 0x0000000842427c23 */ /* 0x000fe200080108a4 */
[----:B------:R-:W-:Y:S01]  /*5220*/  @!P3 FSEL R64, R64, -INF , !P5 ;  /* 0xff8000004040b808 */ /* 0x000fe20006800000 */
[----:B------:R-:W-:Y:S01]  /*5230*/  FFMA.FTZ R62, R62, UR8, -R162 ;  /* 0x000000083e3e7c23 */ /* 0x000fe200080108a2 */
[----:B--2---:R-:W-:Y:S01]  /*5240*/  LOP3.LUT R0, R5, UR5, R192, 0x96, !PT ;  /* 0x0000000505007c12 */ /* 0x004fe2000f8e96c0 */
[----:B------:R2:W4:Y:S01]  /*5250*/  MUFU.EX2 R211, R13 ;  /* 0x0000000d00d37308 */ /* 0x0005220000000800 */
[----:B------:R-:W-:Y:S01]  /*5260*/  @!P3 FSEL R67, R67, -INF , !P6 ;  /* 0xff8000004343b808 */ /* 0x000fe20007000000 */
[----:B------:R-:W-:Y:S01]  /*5270*/  UIADD3 UR5, UR13, 0x1715609d, URZ ;  /* 0x1715609d0d057890 */ /* 0x000fe2000fffe03f */
[----:B------:R-:W-:Y:S01]  /*5280*/  IADD3 R104, R153, 0x4000, R104 ;  /* 0x0000400099687810 */ /* 0x000fe20007ffe068 */
[--C-:B------:R-:W-:Y:S01]  /*5290*/  FFMA.FTZ R64, R64, UR8, -R165.reuse ;  /* 0x0000000840407c23 */ /* 0x100fe200080108a5 */
[----:B------:R-:W-:Y:S01]  /*52a0*/  FFMA.FTZ R165, R65, UR8, -R165 ;  /* 0x0000000841a57c23 */ /* 0x000fe200080108a5 */
[----:B------:R-:W-:Y:S01]  /*52b0*/  FFMA.FTZ R164, R67, UR8, -R164 ;  /* 0x0000000843a47c23 */ /* 0x000fe200080108a4 */
[----:B------:R-:W-:Y:S01]  /*52c0*/  FFMA.FTZ R162, R63, UR8, -R162 ;  /* 0x000000083fa27c23 */ /* 0x000fe200080108a2 */
[----:B------:R-:W-:Y:S02]  /*52d0*/  LOP3.LUT R5, R109, UR5, R6, 0x96, !PT ;  /* 0x000000056d057c12 */ /* 0x000fe4000f8e9606 */
[----:B------:R-:W-:Y:S01]  /*52e0*/  MUFU.EX2 R171, R62 ;  /* 0x0000003e00ab7308 */ /* 0x000fe20000000800 */
[----:B------:R-:W-:Y:S01]  /*52f0*/  LOP3.LUT R109, R111, UR7, R4, 0x96, !PT ;  /* 0x000000076f6d7c12 */ /* 0x000fe2000f8e9604 */
[----:B------:R-:W-:Y:S01]  /*5300*/  IMAD.IADD R104, R104, 0x1, R154 ;  /* 0x0000000168687824 */ /* 0x000fe200078e029a */
[----:B------:R-:W-:Y:S01]  /*5310*/  LOP3.LUT R111, R15, UR7, R186, 0x96, !PT ;  /* 0x000000070f6f7c12 */ /* 0x000fe2000f8e96ba */
[----:B------:R-:W-:Y:S01]  /*5320*/  IMAD.WIDE.U32 R18, R0, -0x326172a9, RZ ;  /* 0xcd9e8d5700127825 */ /* 0x000fe200078e00ff */
[----:B------:R-:W-:Y:S05]  /*5330*/  LOP3.LUT R166, R101, UR5, R10, 0x96, !PT ;  /* 0x0000000565a67c12 */ /* 0x000fea000f8e960a */
[----:B------:R1:W4:Y:S01]  /*5340*/  MUFU.EX2 R186, R21 ;  /* 0x0000001500ba7308 */ /* 0x0003220000000800 */
[----:B------:R-:W-:Y:S01]  /*5350*/  LOP3.LUT R191, R19, UR5, R190, 0x96, !PT ;  /* 0x0000000513bf7c12 */ /* 0x000fe2000f8e96be */
[----:B--2---:R-:W-:Y:S04]  /*5360*/  IMAD.WIDE.U32 R12, R174, -0x326172a9, RZ ;  /* 0xcd9e8d57ae0c7825 */ /* 0x004fe800078e00ff */
[----:B------:R-:W-:Y:S01]  /*5370*/  IMAD.WIDE.U32 R6, R7, -0x326172a9, RZ ;  /* 0xcd9e8d5707067825 */ /* 0x000fe200078e00ff */
[----:B------:R-:W-:Y:S03]  /*5380*/  LOP3.LUT R9, R13, UR5, R182, 0x96, !PT ;  /* 0x000000050d097c12 */ /* 0x000fe6000f8e96b6 */
[----:B------:R2:W4:Y:S01]  /*5390*/  MUFU.EX2 R187, R20 ;  /* 0x0000001400bb7308 */ /* 0x0005220000000800 */
[----:B------:R-:W-:Y:S01]  /*53a0*/  UIADD3 UR5, UR11, 0x646e171e, URZ ;  /* 0x646e171e0b057890 */ /* 0x000fe2000fffe03f */
[----:B------:R-:W-:Y:S01]  /*53b0*/  IMAD.WIDE.U32 R112, R112, -0x2daee0ad, RZ ;  /* 0xd2511f5370707825 */ /* 0x000fe200078e00ff */
[----:B------:R-:W-:Y:S02]  /*53c0*/  LOP3.LUT R12, R7, UR6, R12, 0x96, !PT ;  /* 0x00000006070c7c12 */ /* 0x000fe4000f8e960c */
[C---:B------:R-:W-:Y:S01]  /*53d0*/  LOP3.LUT R17, R6.reuse, 0xff, RZ, 0xc0, !PT ;  /* 0x000000ff06117812 */ /* 0x040fe200078ec0ff */
[----:B------:R-:W-:Y:S01]  /*53e0*/  IMAD.WIDE.U32 R4, R5, -0x2daee0ad, RZ ;  /* 0xd2511f5305047825 */ /* 0x000fe200078e00ff */
[----:B------:R-:W-:Y:S03]  /*53f0*/  LOP3.LUT R113, R113, UR7, R8, 0x96, !PT ;  /* 0x0000000771717c12 */ /* 0x000fe6000f8e9608 */
[----:B------:R3:W4:Y:S01]  /*5400*/  MUFU.EX2 R193, R22 ;  /* 0x0000001600c17308 */ /* 0x0007220000000800 */
[--C-:B------:R-:W-:Y:S01]  /*5410*/  SHF.R.U32.HI R15, RZ, 0x18, R6.reuse ;  /* 0x00000018ff0f7819 */ /* 0x100fe20000011606 */
[----:B------:R-:W-:Y:S01]  /*5420*/  IMAD.WIDE.U32 R8, R9, -0x2daee0ad, RZ ;  /* 0xd2511f5309087825 */ /* 0x000fe200078e00ff */
[----:B-1----:R-:W-:Y:S02]  /*5430*/  LOP3.LUT R21, R6, 0xffff, RZ, 0xc0, !PT ;  /* 0x0000ffff06157812 */ /* 0x002fe400078ec0ff */
[----:B------:R-:W-:Y:S01]  /*5440*/  SHF.R.U32.HI R101, RZ, 0x10, R6 ;  /* 0x00000010ff657819 */ /* 0x000fe20000011606 */
[----:B------:R-:W-:Y:S01]  /*5450*/  IMAD.WIDE.U32 R6, R109, -0x326172a9, RZ ;  /* 0xcd9e8d576d067825 */ /* 0x000fe200078e00ff */
[----:B------:R-:W-:Y:S03]  /*5460*/  LOP3.LUT R13, R5, UR5, R14, 0x96, !PT ;  /* 0x00000005050d7c12 */ /* 0x000fe6000f8e960e */
[----:B------:R1:W-:Y:S01]  /*5470*/  MUFU.EX2 R190, R23 ;  /* 0x0000001700be7308 */ /* 0x0003e20000000800 */
[C---:B------:R-:W-:Y:S02]  /*5480*/  LOP3.LUT R14, R4.reuse, 0xff, RZ, 0xc0, !PT ;  /* 0x000000ff040e7812 */ /* 0x040fe400078ec0ff */
[----:B------:R-:W-:Y:S02]  /*5490*/  LOP3.LUT R10, R7, UR6, R18, 0x96, !PT ;  /* 0x00000006070a7c12 */ /* 0x000fe4000f8e9612 */
[----:B--2---:R-:W-:Y:S02]  /*54a0*/  SHF.R.U32.HI R20, RZ, 0x18, R4 ;  /* 0x00000018ff147819 */ /* 0x004fe40000011604 */
[----:B------:R-:W-:Y:S03]  /*54b0*/  LOP3.LUT R114, R4, 0xffff, RZ, 0xc0, !PT ;  /* 0x0000ffff04727812 */ /* 0x000fe600078ec0ff */
[----:B------:R2:W4:Y:S01]  /*54c0*/  MUFU.EX2 R199, R24 ;  /* 0x0000001800c77308 */ /* 0x0005220000000800 */
[----:B---3--:R-:W-:Y:S02]  /*54d0*/  SHF.R.U32.HI R22, RZ, 0x18, R6 ;  /* 0x00000018ff167819 */ /* 0x008fe40000011606 */
[----:B------:R-:W-:Y:S01]  /*54e0*/  SHF.R.U32.HI R115, RZ, 0x10, R4 ;  /* 0x00000010ff737819 */ /* 0x000fe20000011604 */
[----:B------:R-:W-:Y:S01]  /*54f0*/  IMAD.WIDE.U32 R4, R111, -0x326172a9, RZ ;  /* 0xcd9e8d576f047825 */ /* 0x000fe200078e00ff */
[----:B------:R-:W-:Y:S02]  /*5500*/  LOP3.LUT R11, R9, UR5, R16, 0x96, !PT ;  /* 0x00000005090b7c12 */ /* 0x000fe4000f8e9610 */
[C---:B------:R-:W-:Y:S03]  /*5510*/  LOP3.LUT R16, R8.reuse, 0xff, RZ, 0xc0, !PT ;  /* 0x000000ff08107812 */ /* 0x040fe600078ec0ff */
[----:B------:R-:W-:Y:S01]  /*5520*/  MUFU.EX2 R109, R60 ;  /* 0x0000003c006d7308 */ /* 0x000fe20000000800 */
[--C-:B------:R-:W-:Y:S02]  /*5530*/  SHF.R.U32.HI R19, RZ, 0x18, R8.reuse ;  /* 0x00000018ff137819 */ /* 0x100fe40000011608 */
[----:B-1----:R-:W-:Y:S02]  /*5540*/  LOP3.LUT R23, R8, 0xffff, RZ, 0xc0, !PT ;  /* 0x0000ffff08177812 */ /* 0x002fe400078ec0ff */
[----:B------:R-:W-:Y:S02]  /*5550*/  SHF.R.U32.HI R102, RZ, 0x10, R8 ;  /* 0x00000010ff667819 */ /* 0x000fe40000011608 */
[C---:B------:R-:W-:Y:S03]  /*5560*/  LOP3.LUT R18, R6.reuse, 0xff, RZ, 0xc0, !PT ;  /* 0x000000ff06127812 */ /* 0x040fe600078ec0ff */
[----:B------:R-:W-:Y:S01]  /*5570*/  MUFU.EX2 R180, R34 ;  /* 0x0000002200b47308 */ /* 0x000fe20000000800 */
[----:B--2---:R-:W-:Y:S02]  /*5580*/  SHF.R.U32.HI R24, RZ, 0x10, R6 ;  /* 0x00000010ff187819 */ /* 0x004fe40000011606 */
[----:B------:R-:W-:Y:S02]  /*5590*/  LOP3.LUT R103, R6, 0xffff, RZ, 0xc0, !PT ;  /* 0x0000ffff06677812 */ /* 0x000fe400078ec0ff */
[----:B------:R-:W-:Y:S02]  /*55a0*/  LOP3.LUT R6, R4, 0xffff, RZ, 0xc0, !PT ;  /* 0x0000ffff04067812 */ /* 0x000fe400078ec0ff */
[----:B------:R-:W-:Y:S03]  /*55b0*/  LOP3.LUT R0, R5, UR6, R108, 0x96, !PT ;  /* 0x0000000605007c12 */ /* 0x000fe6000f8e966c */
[----:B------:R-:W-:Y:S01]  /*55c0*/  MUFU.EX2 R165, R165 ;  /* 0x000000a500a57308 */ /* 0x000fe20000000800 */
[----:B------:R-:W-:Y:S02]  /*55d0*/  LOP3.LUT R5, R12, 0xff, RZ, 0xc0, !PT ;  /* 0x000000ff0c057812 */ /* 0x000fe400078ec0ff */
[----:B------:R-:W-:Y:S02]  /*55e0*/  LOP3.LUT R7, R4, 0xff, RZ, 0xc0, !PT ;  /* 0x000000ff04077812 */ /* 0x000fe400078ec0ff */
[----:B------:R-:W-:Y:S02]  /*55f0*/  ISETP.LE.U32.AND P4, PT, R5, UR9, PT ;  /* 0x0000000905007c0c */ /* 0x000fe4000bf83070 */
[----:B------:R-:W-:Y:S03]  /*5600*/  SHF.R.U32.HI R9, RZ, 0x10, R4 ;  /* 0x00000010ff097819 */ /* 0x000fe60000011604 */
[----:B------:R-:W-:Y:S01]  /*5610*/  MUFU.EX2 R108, R66 ;  /* 0x00000042006c7308 */ /* 0x000fe20000000800 */
[----:B------:R-:W-:Y:S02]  /*5620*/  SHF.R.U32.HI R5, RZ, 0x10, R12 ;  /* 0x00000010ff057819 */ /* 0x000fe4000001160c */
[----:B------:R-:W-:Y:S02]  /*5630*/  SHF.R.U32.HI R8, RZ, 0x18, R4 ;  /* 0x00000018ff087819 */ /* 0x000fe40000011604 */
[----:B------:R-:W-:Y:S02]  /*5640*/  LOP3.LUT R4, R12, 0xffff, RZ, 0xc0, !PT ;  /* 0x0000ffff0c047812 */ /* 0x000fe400078ec0ff */
[----:B------:R-:W-:Y:S03]  /*5650*/  LOP3.LUT R5, R5, 0xff, RZ, 0xc0, !PT ;  /* 0x000000ff05057812 */ /* 0x000fe600078ec0ff */
[----:B------:R-:W-:Y:S01]  /*5660*/  MUFU.EX2 R174, R36 ;  /* 0x0000002400ae7308 */ /* 0x000fe20000000800 */
[----:B------:R-:W-:Y:S01]  /*5670*/  SHF.R.U32.HI R4, RZ, 0x8, R4 ;  /* 0x00000008ff047819 */ /* 0x000fe20000011604 */
[----:B------:R-:W-:Y:S01]  /*5680*/  @!P4 FADD.FTZ R202, -R202, -RZ ;  /* 0x800000ffcacac221 */ /* 0x000fe20000010100 */
[----:B------:R-:W-:Y:S02]  /*5690*/  ISETP.LE.U32.AND P3, PT, R5, UR9, PT ;  /* 0x0000000905007c0c */ /* 0x000fe4000bf63070 */
[----:B------:R-:W-:Y:S02]  /*56a0*/  LOP3.LUT R4, R4, 0xffff, RZ, 0xc0, !PT ;  /* 0x0000ffff04047812 */ /* 0x000fe400078ec0ff */
[----:B------:R-:W-:Y:S03]  /*56b0*/  LOP3.LUT R5, R0, 0xff, RZ, 0xc0, !PT ;  /* 0x000000ff00057812 */ /* 0x000fe600078ec0ff */
[----:B------:R-:W-:Y:S01]  /*56c0*/  MUFU.EX2 R164, R164 ;  /* 0x000000a400a47308 */ /* 0x000fe20000000800 */
[----:B------:R-:W-:Y:S02]  /*56d0*/  ISETP.LE.U32.AND P1, PT, R4, UR9, PT ;  /* 0x0000000904007c0c */ /* 0x000fe4000bf23070 */
[----:B------:R-:W-:Y:S02]  /*56e0*/  LOP3.LUT R4, R0, 0xffff, RZ, 0xc0, !PT ;  /* 0x0000ffff00047812 */ /* 0x000fe400078ec0ff */
[----:B------:R-:W-:Y:S02]  /*56f0*/  SHF.R.U32.HI R12, RZ, 0x18, R12 ;  /* 0x00000018ff0c7819 */ /* 0x000fe4000001160c */
[----:B------:R-:W-:Y:S01]  /*5700*/  SHF.R.U32.HI R4, RZ, 0x8, R4 ;  /* 0x00000008ff047819 */ /* 0x000fe20000011604 */
[----:B------:R-:W-:Y:S01]  /*5710*/  @!P3 FADD.FTZ R210, -R210, -RZ ;  /* 0x800000ffd2d2b221 */ /* 0x000fe20000010100 */
[----:B------:R-:W-:Y:S01]  /*5720*/  ISETP.LE.U32.AND P6, PT, R12, UR9, PT ;  /* 0x000000090c007c0c */ /* 0x000fe2000bfc3070 */
[----:B------:R-:W-:Y:S01]  /*5730*/  MUFU.EX2 R173, R37 ;  /* 0x0000002500ad7308 */ /* 0x000fe20000000800 */
[----:B------:R-:W-:Y:S02]  /*5740*/  ISETP.LE.U32.AND P4, PT, R5, UR9, PT ;  /* 0x0000000905007c0c */ /* 0x000fe4000bf83070 */
[--C-:B------:R-:W-:Y:S01]  /*5750*/  SHF.R.U32.HI R5, RZ, 0x10, R0.reuse ;  /* 0x00000010ff057819 */ /* 0x100fe20000011600 */
[----:B------:R-:W-:Y:S01]  /*5760*/  @!P1 FADD.FTZ R203, -R203, -RZ ;  /* 0x800000ffcbcb9221 */ /* 0x000fe20000010100 */
[----:B------:R-:W-:Y:S02]  /*5770*/  LOP3.LUT R4, R4, 0xffff, RZ, 0xc0, !PT ;  /* 0x0000ffff04047812 */ /* 0x000fe400078ec0ff */
[----:B------:R-:W-:Y:S03]  /*5780*/  LOP3.LUT R5, R5, 0xff, RZ, 0xc0, !PT ;  /* 0x000000ff05057812 */ /* 0x000fe600078ec0ff */
[----:B------:R-:W-:Y:S01]  /*5790*/  MUFU.EX2 R163, R163 ;  /* 0x000000a300a37308 */ /* 0x000fe20000000800 */
[----:B------:R-:W-:Y:S02]  /*57a0*/  ISETP.LE.U32.AND P1, PT, R4, UR9, PT ;  /* 0x0000000904007c0c */ /* 0x000fe4000bf23070 */
[----:B------:R-:W-:Y:S01]  /*57b0*/  SHF.R.U32.HI R0, RZ, 0x18, R0 ;  /* 0x00000018ff007819 */ /* 0x000fe20000011600 */
[----:B------:R-:W-:Y:S01]  /*57c0*/  @!P6 FADD.FTZ R209, -R209, -RZ ;  /* 0x800000ffd1d1e221 */ /* 0x000fe20000010100 */
[----:B------:R-:W-:Y:S01]  /*57d0*/  ISETP.LE.U32.AND P3, PT, R5, UR9, PT ;  /* 0x0000000905007c0c */ /* 0x000fe2000bf63070 */
[----:B------:R-:W-:Y:S01]  /*57e0*/  @!P4 FADD.FTZ R213, -R213, -RZ ;  /* 0x800000ffd5d5c221 */ /* 0x000fe20000010100 */
[----:B------:R-:W-:Y:S03]  /*57f0*/  ISETP.LE.U32.AND P6, PT, R0, UR9, PT ;  /* 0x0000000900007c0c */ /* 0x000fe6000bfc3070 */
[----:B------:R-:W-:Y:S01]  /*5800*/  MUFU.EX2 R175, R38 ;  /* 0x0000002600af7308 */ /* 0x000fe20000000800 */
[----:B------:R-:W-:Y:S02]  /*5810*/  SHF.R.U32.HI R0, RZ, 0x8, R6 ;  /* 0x00000008ff007819 */ /* 0x000fe40000011606 */
[----:B------:R-:W-:Y:S02]  /*5820*/  LOP3.LUT R4, R9, 0xff, RZ, 0xc0, !PT ;  /* 0x000000ff09047812 */ /* 0x000fe400078ec0ff */
[----:B------:R-:W-:Y:S01]  /*5830*/  LOP3.LUT R0, R0, 0xffff, RZ, 0xc0, !PT ;  /* 0x0000ffff00007812 */ /* 0x000fe200078ec0ff */
[----:B------:R-:W-:Y:S01]  /*5840*/  @!P1 FADD.FTZ R214, -R214, -RZ ;  /* 0x800000ffd6d69221 */ /* 0x000fe20000010100 */
[----:B------:R-:W-:Y:S03]  /*5850*/  ISETP.LE.U32.AND P4, PT, R7, UR9, PT ;  /* 0x0000000907007c0c */ /* 0x000fe6000bf83070 */
[----:B------:R-:W-:Y:S01]  /*5860*/  MUFU.EX2 R172, R39 ;  /* 0x0000002700ac7308 */ /* 0x000fe20000000800 */
[----:B------:R-:W-:Y:S01]  /*5870*/  ISETP.LE.U32.AND P1, PT, R0, UR9, PT ;  /* 0x0000000900007c0c */ /* 0x000fe2000bf23070 */
[----:B------:R-:W-:Y:S01]  /*5880*/  @!P3 FADD.FTZ R218, -R218, -RZ ;  /* 0x800000ffdadab221 */ /* 0x000fe20000010100 */
[----:B------:R-:W-:Y:S01]  /*5890*/  SHF.R.U32.HI R0, RZ, 0x8, R21 ;  /* 0x00000008ff007819 */ /* 0x000fe20000011615 */
[----:B------:R-:W-:Y:S01]  /*58a0*/  @!P6 FADD.FTZ R217, -R217, -RZ ;  /* 0x800000ffd9d9e221 */ /* 0x000fe20000010100 */
[----:B------:R-:W-:Y:S02]  /*58b0*/  ISETP.LE.U32.AND P3, PT, R4, UR9, PT ;  /* 0x0000000904007c0c */ /* 0x000fe4000bf63070 */
[----:B------:R-:W-:Y:S03]  /*58c0*/  LOP3.LUT R4, R101, 0xff, RZ, 0xc0, !PT ;  /* 0x000000ff65047812 */ /* 0x000fe600078ec0ff */
[----:B------:R-:W-:Y:S01]  /*58d0*/  MUFU.EX2 R184, R41 ;  /* 0x0000002900b87308 */ /* 0x000fe20000000800 */
[----:B------:R-:W-:Y:S02]  /*58e0*/  LOP3.LUT R0, R0, 0xffff, RZ, 0xc0, !PT ;  /* 0x0000ffff00007812 */ /* 0x000fe400078ec0ff */
[----:B------:R-:W-:Y:S01]  /*58f0*/  ISETP.LE.U32.AND P6, PT, R8, UR9, PT ;  /* 0x0000000908007c0c */ /* 0x000fe2000bfc3070 */
[----:B----4-:R-:W-:Y:S01]  /*5900*/  @!P4 FADD.FTZ R212, -R212, -RZ ;  /* 0x800000ffd4d4c221 */ /* 0x010fe20000010100 */
[----:B------:R-:W-:Y:S01]  /*5910*/  ISETP.LE.U32.AND P2, PT, R15, UR9, PT ;  /* 0x000000090f007c0c */ /* 0x000fe2000bf43070 */
[----:B------:R-:W-:Y:S01]  /*5920*/  @!P1 FADD.FTZ R211, -R211, -RZ ;  /* 0x800000ffd3d39221 */ /* 0x000fe20000010100 */
[----:B------:R-:W-:Y:S01]  /*5930*/  ISETP.LE.U32.AND P1, PT, R4, UR9, PT ;  /* 0x0000000904007c0c */ /* 0x000fe2000bf23070 */
[----:B------:R-:W-:Y:S01]  /*5940*/  IMAD.WIDE.U32 R4, R113, -0x326172a9, RZ ;  /* 0xcd9e8d5771047825 */ /* 0x000fe200078e00ff */
[----:B------:R-:W-:Y:S01]  /*5950*/  ISETP.LE.U32.AND P5, PT, R14, UR9, PT ;  /* 0x000000090e007c0c */ /* 0x000fe2000bfa3070 */
[----:B------:R-:W-:Y:S01]  /*5960*/  MUFU.EX2 R195, R42 ;  /* 0x0000002a00c37308 */ /* 0x000fe20000000800 */
[----:B------:R-:W-:Y:S01]  /*5970*/  ISETP.LE.U32.AND P4, PT, R20, UR9, PT ;  /* 0x0000000914007c0c */ /* 0x000fe2000bf83070 */
[----:B------:R-:W-:Y:S01]  /*5980*/  @!P3 FADD.FTZ R216, -R216, -RZ ;  /* 0x800000ffd8d8b221 */ /* 0x000fe20000010100 */
[----:B------:R-:W-:Y:S02]  /*5990*/  LOP3.LUT R14, R4, 0xff, RZ, 0xc0, !PT ;  /* 0x000000ff040e7812 */ /* 0x000fe400078ec0ff */
[----:B------:R-:W-:Y:S01]  /*59a0*/  ISETP.LE.U32.AND P3, PT, R0, UR9, PT ;  /* 0x0000000900007c0c */ /* 0x000fe2000bf63070 */
[----:B------:R-:W-:Y:S01]  /*59b0*/  @!P6 FADD.FTZ R215, -R215, -RZ ;  /* 0x800000ffd7d7e221 */ /* 0x000fe20000010100 */
[----:B------:R-:W-:Y:S01]  /*59c0*/  SHF.R.U32.HI R20, RZ, 0x18, R4 ;  /* 0x00000018ff147819 */ /* 0x000fe20000011604 */
[----:B------:R-:W-:Y:S01]  /*59d0*/  @!P2 FADD.FTZ R198, -R198, -RZ ;  /* 0x800000ffc6c6a221 */ /* 0x000fe20000010100 */
[----:B------:R-:W-:Y:S01]  /*59e0*/  LOP3.LUT R0, R11, 0xffff, RZ, 0xc0, !PT ;  /* 0x0000ffff0b007812 */ /* 0x000fe200078ec0ff */
[----:B------:R-:W-:Y:S01]  /*59f0*/  @!P1 FADD.FTZ R201, -R201, -RZ ;  /* 0x800000ffc9c99221 */ /* 0x000fe20000010100 */
[----:B------:R-:W-:Y:S01]  /*5a00*/  ISETP.LE.U32.AND P6, PT, R16, UR9, PT ;  /* 0x0000000910007c0c */ /* 0x000fe2000bfc3070 */
[----:B------:R-:W-:Y:S01]  /*5a10*/  @!P5 FADD.FTZ R197, -R197, -RZ ;  /* 0x800000ffc5c5d221 */ /* 0x000fe20000010100 */
[----:B------:R-:W-:Y:S01]  /*5a20*/  SHF.R.U32.HI R0, RZ, 0x8, R0 ;  /* 0x00000008ff007819 */ /* 0x000fe20000011600 */
[----:B------:R-:W-:Y:S01]  /*5a30*/  @!P4 FADD.FTZ R205, -R205, -RZ ;  /* 0x800000ffcdcdc221 */ /* 0x000fe20000010100 */
[----:B------:R-:W-:Y:S01]  /*5a40*/  LOP3.LUT R15, R4, 0xffff, RZ, 0xc0, !PT ;  /* 0x0000ffff040f7812 */ /* 0x000fe200078ec0ff */
[----:B------:R-:W-:Y:S01]  /*5a50*/  MUFU.EX2 R185, R40 ;  /* 0x0000002800b97308 */ /* 0x000fe20000000800 */
[----:B------:R-:W-:Y:S01]  /*5a60*/  LOP3.LUT R0, R0, 0xffff, RZ, 0xc0, !PT ;  /* 0x0000ffff00007812 */ /* 0x000fe200078ec0ff */
[----:B------:R-:W-:Y:S01]  /*5a70*/  @!P3 FADD.FTZ R188, -R188, -RZ ;  /* 0x800000ffbcbcb221 */ /* 0x000fe20000010100 */
[----:B------:R-:W-:Y:S02]  /*5a80*/  SHF.R.U32.HI R16, RZ, 0x10, R4 ;  /* 0x00000010ff107819 */ /* 0x000fe40000011604 */
[----:B------:R-:W-:Y:S02]  /*5a90*/  ISETP.LE.U32.AND P1, PT, R0, UR9, PT ;  /* 0x0000000900007c0c */ /* 0x000fe4000bf23070 */
[----:B------:R-:W-:Y:S01]  /*5aa0*/  LOP3.LUT R4, R13, 0xff, RZ, 0xc0, !PT ;  /* 0x000000ff0d047812 */ /* 0x000fe200078ec0ff */
[----:B------:R-:W-:Y:S01]  /*5ab0*/  @!P6 FADD.FTZ R178, -R178, -RZ ;  /* 0x800000ffb2b2e221 */ /* 0x000fe20000010100 */
[----:B------:R-:W-:Y:S01]  /*5ac0*/  SHF.R.U32.HI R0, RZ, 0x10, R11 ;  /* 0x00000010ff007819 */ /* 0x000fe2000001160b */
[----:B------:R-:W-:Y:S01]  /*5ad0*/  MUFU.EX2 R194, R43 ;  /* 0x0000002b00c27308 */ /* 0x000fe20000000800 */
[----:B------:R-:W-:Y:S02]  /*5ae0*/  LOP3.LUT R6, R11, 0xff, RZ, 0xc0, !PT ;  /* 0x000000ff0b067812 */ /* 0x000fe400078ec0ff */
[----:B------:R-:W-:Y:S02]  /*5af0*/  LOP3.LUT R0, R0, 0xff, RZ, 0xc0, !PT ;  /* 0x000000ff00007812 */ /* 0x000fe400078ec0ff */
[----:B------:R-:W-:Y:S01]  /*5b00*/  ISETP.LE.U32.AND P3, PT, R6, UR9, PT ;  /* 0x0000000906007c0c */ /* 0x000fe2000bf63070 */
[----:B------:R-:W-:Y:S01]  /*5b10*/  IMAD.WIDE.U32 R6, R191, -0x2daee0ad, RZ ;  /* 0xd2511f53bf067825 */ /* 0x000fe200078e00ff */
[----:B------:R-:W-:Y:S03]  /*5b20*/  ISETP.LE.U32.AND P2, PT, R0, UR9, PT ;  /* 0x0000000900007c0c */ /* 0x000fe6000bf43070 */
[----:B------:R-:W-:Y:S01]  /*5b30*/  MUFU.EX2 R192, R46 ;  /* 0x0000002e00c07308 */ /* 0x000fe20000000800 */
[----:B------:R-:W-:Y:S01]  /*5b40*/  LOP3.LUT R0, R13, 0xffff, RZ, 0xc0, !PT ;  /* 0x0000ffff0d007812 */ /* 0x000fe200078ec0ff */
[----:B------:R-:W-:Y:S01]  /*5b50*/  @!P1 FADD.FTZ R186, -R186, -RZ ;  /* 0x800000ffbaba9221 */ /* 0x000fe20000010100 */
[----:B------:R-:W-:Y:S02]  /*5b60*/  ISETP.LE.U32.AND P1, PT, R4, UR9, PT ;  /* 0x0000000904007c0c */ /* 0x000fe4000bf23070 */
[----:B------:R-:W-:Y:S02]  /*5b70*/  LOP3.LUT R12, R6, 0xff, RZ, 0xc0, !PT ;  /* 0x000000ff060c7812 */ /* 0x000fe400078ec0ff */
[--C-:B------:R-:W-:Y:S03]  /*5b80*/  SHF.R.U32.HI R4, RZ, 0x10, R13.reuse ;  /* 0x00000010ff047819 */ /* 0x100fe6000001160d */
[----:B------:R-:W-:Y:S01]  /*5b90*/  MUFU.EX2 R191, R47 ;  /* 0x0000002f00bf7308 */ /* 0x000fe20000000800 */
[----:B------:R-:W-:Y:S01]  /*5ba0*/  SHF.R.U32.HI R13, RZ, 0x18, R13 ;  /* 0x00000018ff0d7819 */ /* 0x000fe2000001160d */
[----:B------:R-:W-:Y:S01]  /*5bb0*/  @!P3 FADD.FTZ R187, -R187, -RZ ;  /* 0x800000ffbbbbb221 */ /* 0x000fe20000010100 */
[----:B------:R-:W-:Y:S01]  /*5bc0*/  SHF.R.U32.HI R11, RZ, 0x18, R11 ;  /* 0x00000018ff0b7819 */ /* 0x000fe2000001160b */
[----:B------:R-:W-:Y:S01]  /*5bd0*/  @!P2 FADD.FTZ R193, -R193, -RZ ;  /* 0x800000ffc1c1a221 */ /* 0x000fe20000010100 */
[----:B------:R-:W-:Y:S02]  /*5be0*/  SHF.R.U32.HI R21, RZ, 0x10, R6 ;  /* 0x00000010ff157819 */ /* 0x000fe40000011606 */
[----:B------:R-:W-:Y:S01]  /*5bf0*/  ISETP.LE.U32.AND P3, PT, R11, UR9, PT ;  /* 0x000000090b007c0c */ /* 0x000fe2000bf63070 */
[----:B------:R-:W-:Y:S01]  /*5c00*/  @!P1 FADD.FTZ R199, -R199, -RZ ;  /* 0x800000ffc7c79221 */ /* 0x000fe20000010100 */
[----:B------:R-:W-:Y:S01]  /*5c10*/  SHF.R.U32.HI R11, RZ, 0x8, R114 ;  /* 0x00000008ff0b7819 */ /* 0x000fe20000011672 */
[----:B------:R-:W-:Y:S01]  /*5c20*/  MUFU.EX2 R169, R48 ;  /* 0x0000003000a97308 */ /* 0x000fe20000000800 */
[----:B------:R-:W-:Y:S02]  /*5c30*/  ISETP.LE.U32.AND P1, PT, R13, UR9, PT ;  /* 0x000000090d007c0c */ /* 0x000fe4000bf23070 */
[----:B------:R-:W-:Y:S02]  /*5c40*/  SHF.R.U32.HI R13, RZ, 0x18, R6 ;  /* 0x00000018ff0d7819 */ /* 0x000fe40000011606 */
[----:B------:R-:W-:Y:S02]  /*5c50*/  SHF.R.U32.HI R0, RZ, 0x8, R0 ;  /* 0x00000008ff007819 */ /* 0x000fe40000011600 */
[----:B------:R-:W-:Y:S03]  /*5c60*/  LOP3.LUT R11, R11, 0xffff, RZ, 0xc0, !PT ;  /* 0x0000ffff0b0b7812 */ /* 0x000fe600078ec0ff */
[----:B------:R-:W1:Y:S01]  /*5c70*/  MUFU.EX2 R208, R26 ;  /* 0x0000001a00d07308 */ /* 0x000e620000000800 */
[----:B------:R-:W-:Y:S01]  /*5c80*/  LOP3.LUT R0, R0, 0xffff, RZ, 0xc0, !PT ;  /* 0x0000ffff00007812 */ /* 0x000fe200078ec0ff */
[----:B------:R-:W-:Y:S01]  /*5c90*/  @!P3 FADD.FTZ R190, -R190, -RZ ;  /* 0x800000ffbebeb221 */ /* 0x000fe20000010100 */
[----:B------:R-:W-:Y:S02]  /*5ca0*/  ISETP.LE.U32.AND P0, PT, R17, UR9, PT ;  /* 0x0000000911007c0c */ /* 0x000fe4000bf03070 */
[----:B------:R-:W-:Y:S01]  /*5cb0*/  ISETP.LE.U32.AND P2, PT, R0, UR9, PT ;  /* 0x0000000900007c0c */ /* 0x000fe2000bf43070 */
[----:B------:R-:W-:Y:S01]  /*5cc0*/  @!P1 FADD.FTZ R207, -R207, -RZ ;  /* 0x800000ffcfcf9221 */ /* 0x000fe20000010100 */
[----:B------:R-:W-:Y:S03]  /*5cd0*/  ISETP.LE.U32.AND P1, PT, R11, UR9, PT ;  /* 0x000000090b007c0c */ /* 0x000fe6000bf23070 */
[----:B------:R-:W-:Y:S01]  /*5ce0*/  MUFU.EX2 R168, R49 ;  /* 0x0000003100a87308 */ /* 0x000fe20000000800 */
[----:B------:R-:W-:Y:S02]  /*5cf0*/  LOP3.LUT R11, R115, 0xff, RZ, 0xc0, !PT ;  /* 0x000000ff730b7812 */ /* 0x000fe400078ec0ff */
[----:B------:R-:W-:Y:S02]  /*5d00*/  LOP3.LUT R9, R5, UR6, R100, 0x96, !PT ;  /* 0x0000000605097c12 */ /* 0x000fe4000f8e9664 */
[----:B------:R-:W-:Y:S02]  /*5d10*/  ISETP.LE.U32.AND P5, PT, R11, UR9, PT ;  /* 0x000000090b007c0c */ /* 0x000fe4000bfa3070 */
[----:B------:R-:W-:Y:S01]  /*5d20*/  LOP3.LUT R0, R4, 0xff, RZ, 0xc0, !PT ;  /* 0x000000ff04007812 */ /* 0x000fe200078ec0ff */
[----:B------:R-:W-:Y:S01]  /*5d30*/  IMAD.WIDE.U32 R4, R166, -0x2daee0ad, RZ ;  /* 0xd2511f53a6047825 */ /* 0x000fe200078e00ff */
[----:B------:R-:W-:Y:S01]  /*5d40*/  LOP3.LUT R17, R6, 0xffff, RZ, 0xc0, !PT ;  /* 0x0000ffff06117812 */ /* 0x000fe200078ec0ff */
[----:B------:R-:W-:Y:S01]  /*5d50*/  MUFU.EX2 R167, R50 ;  /* 0x0000003200a77308 */ /* 0x000fe20000000800 */
[----:B------:R-:W-:Y:S01]  /*5d60*/  SHF.R.U32.HI R6, RZ, 0x8, R23 ;  /* 0x00000008ff067819 */ /* 0x000fe20000011617 */
[----:B------:R-:W-:Y:S01]  /*5d70*/  @!P0 FADD.FTZ R189, -R189, -RZ ;  /* 0x800000ffbdbd8221 */ /* 0x000fe20000010100 */
[----:B------:R-:W-:Y:S01]  /*5d80*/  ISETP.LE.U32.AND P0, PT, R19, UR9, PT ;  /* 0x0000000913007c0c */ /* 0x000fe2000bf03070 */
[----:B------:R-:W-:Y:S01]  /*5d90*/  @!P2 FADD.FTZ R200, -R200, -RZ ;  /* 0x800000ffc8c8a221 */ /* 0x000fe20000010100 */
[----:B------:R-:W-:Y:S01]  /*5da0*/  ISETP.LE.U32.AND P3, PT, R0, UR9, PT ;  /* 0x0000000900007c0c */ /* 0x000fe2000bf63070 */
[----:B------:R-:W-:Y:S01]  /*5db0*/  @!P1 FADD.FTZ R196, -R196, -RZ ;  /* 0x800000ffc4c49221 */ /* 0x000fe20000010100 */
[----:B------:R-:W-:Y:S01]  /*5dc0*/  LOP3.LUT R8, R7, UR5, R110, 0x96, !PT ;  /* 0x0000000507087c12 */ /* 0x000fe2000f8e966e */
[----:B------:R-:W-:Y:S01]  /*5dd0*/  @!P5 FADD.FTZ R206, -R206, -RZ ;  /* 0x800000ffceced221 */ /* 0x000fe20000010100 */
[----:B------:R-:W-:Y:S01]  /*5de0*/  ISETP.LE.U32.AND P2, PT, R18, UR9, PT ;  /* 0x0000000912007c0c */ /* 0x000fe2000bf43070 */
[----:B------:R-:W-:Y:S01]  /*5df0*/  MUFU.EX2 R110, R64 ;  /* 0x00000040006e7308 */ /* 0x000fe20000000800 */
[----:B------:R-:W-:Y:S02]  /*5e00*/  LOP3.LUT R0, R5, UR5, R112, 0x96, !PT ;  /* 0x0000000505007c12 */ /* 0x000fe4000f8e9670 */
[----:B------:R-:W-:Y:S02]  /*5e10*/  LOP3.LUT R19, R4, 0xffff, RZ, 0xc0, !PT ;  /* 0x0000ffff04137812 */ /* 0x000fe400078ec0ff */
[----:B------:R-:W-:Y:S01]  /*5e20*/  LOP3.LUT R5, R6, 0xffff, RZ, 0xc0, !PT ;  /* 0x0000ffff06057812 */ /* 0x000fe200078ec0ff */
[----:B------:R-:W-:Y:S01]  /*5e30*/  @!P0 FADD.FTZ R179, -R179, -RZ ;  /* 0x800000ffb3b38221 */ /* 0x000fe20000010100 */
[----:B------:R-:W-:Y:S01]  /*5e40*/  LOP3.LUT R11, R4, 0xff, RZ, 0xc0, !PT ;  /* 0x000000ff040b7812 */ /* 0x000fe200078ec0ff */
[----:B-1----:R-:W-:Y:S01]  /*5e50*/  @!P3 FADD.FTZ R208, -R208, -RZ ;  /* 0x800000ffd0d0b221 */ /* 0x002fe20000010100 */
[--C-:B------:R-:W-:Y:S01]  /*5e60*/  SHF.R.U32.HI R6, RZ, 0x10, R9.reuse ;  /* 0x00000010ff067819 */ /* 0x100fe20000011609 */
[----:B------:R-:W1:Y:S01]  /*5e70*/  MUFU.EX2 R166, R51 ;  /* 0x0000003300a67308 */ /* 0x000e620000000800 */
[--C-:B------:R-:W-:Y:S01]  /*5e80*/  SHF.R.U32.HI R18, RZ, 0x18, R4.reuse ;  /* 0x00000018ff127819 */ /* 0x100fe20000011604 */
[----:B------:R-:W-:Y:S01]  /*5e90*/  @!P2 FADD.FTZ R169, -R169, -RZ ;  /* 0x800000ffa9a9a221 */ /* 0x000fe20000010100 */
[----:B------:R-:W-:Y:S02]  /*5ea0*/  ISETP.LE.U32.AND P3, PT, R22, UR9, PT ;  /* 0x0000000916007c0c */ /* 0x000fe4000bf63070 */
[----:B------:R-:W-:Y:S02]  /*5eb0*/  SHF.R.U32.HI R7, RZ, 0x10, R4 ;  /* 0x00000010ff077819 */ /* 0x000fe40000011604 */
[----:B------:R-:W-:Y:S03]  /*5ec0*/  LOP3.LUT R4, R102, 0xff, RZ, 0xc0, !PT ;  /* 0x000000ff66047812 */ /* 0x000fe600078ec0ff */
[----:B------:R-:W-:Y:S01]  /*5ed0*/  MUFU.EX2 R115, R52 ;  /* 0x0000003400737308 */ /* 0x000fe20000000800 */
[----:B------:R-:W-:Y:S02]  /*5ee0*/  ISETP.LE.U32.AND P1, PT, R5, UR9, PT ;  /* 0x0000000905007c0c */ /* 0x000fe4000bf23070 */
[----:B------:R-:W-:Y:S02]  /*5ef0*/  LOP3.LUT R5, R10, 0xff, RZ, 0xc0, !PT ;  /* 0x000000ff0a057812 */ /* 0x000fe400078ec0ff */
[----:B------:R-:W-:Y:S02]  /*5f00*/  ISETP.LE.U32.AND P5, PT, R4, UR9, PT ;  /* 0x0000000904007c0c */ /* 0x000fe4000bfa3070 */
[----:B------:R-:W-:Y:S03]  /*5f10*/  LOP3.LUT R4, R10, 0xffff, RZ, 0xc0, !PT ;  /* 0x0000ffff0a047812 */ /* 0x000fe600078ec0ff */
[----:B------:R-:W-:Y:S01]  /*5f20*/  MUFU.EX2 R114, R53 ;  /* 0x0000003500727308 */ /* 0x000fe20000000800 */
[----:B------:R-:W-:Y:S01]  /*5f30*/  ISETP.LE.U32.AND P4, PT, R5, UR9, PT ;  /* 0x0000000905007c0c */ /* 0x000fe2000bf83070 */
[----:B-1----:R-:W-:Y:S01]  /*5f40*/  @!P3 FADD.FTZ R166, -R166, -RZ ;  /* 0x800000ffa6a6b221 */ /* 0x002fe20000010100 */
[----:B------:R-:W-:Y:S02]  /*5f50*/  SHF.R.U32.HI R5, RZ, 0x18, R10 ;  /* 0x00000018ff057819 */ /* 0x000fe4000001160a */
[----:B------:R-:W-:Y:S02]  /*5f60*/  SHF.R.U32.HI R4, RZ, 0x8, R4 ;  /* 0x00000008ff047819 */ /* 0x000fe40000011604 */
[----:B------:R-:W-:Y:S03]  /*5f70*/  ISETP.LE.U32.AND P6, PT, R5, UR9, PT ;  /* 0x0000000905007c0c */ /* 0x000fe6000bfc3070 */
[----:B------:R-:W-:Y:S01]  /*5f80*/  MUFU.EX2 R112, R55 ;  /* 0x0000003700707308 */ /* 0x000fe20000000800 */
[----:B------:R-:W-:Y:S01]  /*5f90*/  SHF.R.U32.HI R5, RZ, 0x10, R10 ;  /* 0x00000010ff057819 */ /* 0x000fe2000001160a */
[----:B------:R-:W-:Y:S01]  /*5fa0*/  @!P5 FADD.FTZ R180, -R180, -RZ ;  /* 0x800000ffb4b4d221 */ /* 0x000fe20000010100 */
[----:B------:R-:W-:Y:S02]  /*5fb0*/  LOP3.LUT R4, R4, 0xffff, RZ, 0xc0, !PT ;  /* 0x0000ffff04047812 */ /* 0x000fe400078ec0ff */
[----:B------:R-:W-:Y:S01]  /*5fc0*/  LOP3.LUT R5, R5, 0xff, RZ, 0xc0, !PT ;  /* 0x000000ff05057812 */ /* 0x000fe200078ec0ff */
[----:B------:R-:W-:Y:S01]  /*5fd0*/  @!P4 FADD.FTZ R174, -R174, -RZ ;  /* 0x800000ffaeaec221 */ /* 0x000fe20000010100 */
[----:B------:R-:W-:Y:S03]  /*5fe0*/  ISETP.LE.U32.AND P5, PT, R4, UR9, PT ;  /* 0x0000000904007c0c */ /* 0x000fe6000bfa3070 */
[----:B------:R-:W-:Y:S01]  /*5ff0*/  MUFU.EX2 R111, R57 ;  /* 0x00000039006f7308 */ /* 0x000fe20000000800 */
[----:B------:R-:W-:Y:S02]  /*6000*/  LOP3.LUT R4, R9, 0xffff, RZ, 0xc0, !PT ;  /* 0x0000ffff09047812 */ /* 0x000fe400078ec0ff */
[----:B------:R-:W-:Y:S01]  /*6010*/  ISETP.LE.U32.AND P0, PT, R5, UR9, PT ;  /* 0x0000000905007c0c */ /* 0x000fe2000bf03070 */
[----:B------:R-:W-:Y:S01]  /*6020*/  @!P6 FADD.FTZ R172, -R172, -RZ ;  /* 0x800000ffacace221 */ /* 0x000fe20000010100 */
[----:B------:R-:W-:Y:S02]  /*6030*/  LOP3.LUT R5, R9, 0xff, RZ, 0xc0, !PT ;  /* 0x000000ff09057812 */ /* 0x000fe400078ec0ff */
[----:B------:R-:W-:Y:S03]  /*6040*/  SHF.R.U32.HI R4, RZ, 0x8, R4 ;  /* 0x00000008ff047819 */ /* 0x000fe60000011604 */
[----:B------:R-:W1:Y:S01]  /*6050*/  MUFU.EX2 R177, R33 ;  /* 0x0000002100b17308 */ /* 0x000e620000000800 */
[----:B------:R-:W-:Y:S02]  /*6060*/  SHF.R.U32.HI R9, RZ, 0x18, R9 ;  /* 0x00000018ff097819 */ /* 0x000fe40000011609 */
[----:B------:R-:W-:Y:S01]  /*6070*/  ISETP.LE.U32.AND P4, PT, R5, UR9, PT ;  /* 0x0000000905007c0c */ /* 0x000fe2000bf83070 */
[----:B------:R-:W-:Y:S01]  /*6080*/  @!P5 FADD.FTZ R173, -R173, -RZ ;  /* 0x800000ffadadd221 */ /* 0x000fe20000010100 */
[----:B------:R-:W-:Y:S02]  /*6090*/  LOP3.LUT R5, R4, 0xffff, RZ, 0xc0, !PT ;  /* 0x0000ffff04057812 */ /* 0x000fe400078ec0ff */
[----:B------:R-:W-:Y:S01]  /*60a0*/  LOP3.LUT R4, R6, 0xff, RZ, 0xc0, !PT ;  /* 0x000000ff06047812 */ /* 0x000fe200078ec0ff */
[----:B------:R-:W-:Y:S01]  /*60b0*/  @!P0 FADD.FTZ R175, -R175, -RZ ;  /* 0x800000ffafaf8221 */ /* 0x000fe20000010100 */
[----:B------:R-:W-:Y:S01]  /*60c0*/  ISETP.LE.U32.AND P6, PT, R9, UR9, PT ;  /* 0x0000000909007c0c */ /* 0x000fe2000bfc3070 */
[----:B------:R-:W-:Y:S01]  /*60d0*/  MUFU.EX2 R181, R58 ;  /* 0x0000003a00b57308 */ /* 0x000fe20000000800 */
[----:B------:R-:W-:Y:S02]  /*60e0*/  ISETP.LE.U32.AND P5, PT, R5, UR9, PT ;  /* 0x0000000905007c0c */ /* 0x000fe4000bfa3070 */
[----:B------:R-:W-:Y:S02]  /*60f0*/  LOP3.LUT R5, R24, 0xff, RZ, 0xc0, !PT ;  /* 0x000000ff18057812 */ /* 0x000fe400078ec0ff */
[----:B------:R-:W-:Y:S01]  /*6100*/  ISETP.LE.U32.AND P0, PT, R4, UR9, PT ;  /* 0x0000000904007c0c */ /* 0x000fe2000bf03070 */
[----:B------:R-:W-:Y:S01]  /*6110*/  @!P4 FADD.FTZ R185, -R185, -RZ ;  /* 0x800000ffb9b9c221 */ /* 0x000fe20000010100 */
[----:B------:R-:W-:Y:S01]  /*6120*/  SHF.R.U32.HI R4, RZ, 0x8, R15 ;  /* 0x00000008ff047819 */ /* 0x000fe2000001160f */
[----:B-1----:R-:W-:Y:S01]  /*6130*/  @!P1 FADD.FTZ R177, -R177, -RZ ;  /* 0x800000ffb1b19221 */ /* 0x002fe20000010100 */
[----:B------:R-:W-:Y:S01]  /*6140*/  ISETP.LE.U32.AND P4, PT, R20, UR9, PT ;  /* 0x0000000914007c0c */ /* 0x000fe2000bf83070 */
[----:B------:R-:W1:Y:S01]  /*6150*/  MUFU.EX2 R182, R44 ;  /* 0x0000002c00b67308 */ /* 0x000e620000000800 */
[----:B------:R-:W-:Y:S01]  /*6160*/  LOP3.LUT R4, R4, 0xffff, RZ, 0xc0, !PT ;  /* 0x0000ffff04047812 */ /* 0x000fe200078ec0ff */
[----:B------:R-:W-:Y:S01]  /*6170*/  @!P6 FADD.FTZ R194, -R194, -RZ ;  /* 0x800000ffc2c2e221 */ /* 0x000fe20000010100 */
[----:B------:R-:W-:Y:S01]  /*6180*/  ISETP.LE.U32.AND P1, PT, R14, UR9, PT ;  /* 0x000000090e007c0c */ /* 0x000fe2000bf23070 */
[----:B------:R-:W-:Y:S01]  /*6190*/  @!P5 FADD.FTZ R184, -R184, -RZ ;  /* 0x800000ffb8b8d221 */ /* 0x000fe20000010100 */
[----:B------:R-:W-:Y:S02]  /*61a0*/  ISETP.LE.U32.AND P5, PT, R4, UR9, PT ;  /* 0x0000000904007c0c */ /* 0x000fe4000bfa3070 */
[----:B------:R-:W-:Y:S01]  /*61b0*/  LOP3.LUT R4, R16, 0xff, RZ, 0xc0, !PT ;  /* 0x000000ff10047812 */ /* 0x000fe200078ec0ff */
[----:B------:R-:W-:Y:S01]  /*61c0*/  @!P0 FADD.FTZ R195, -R195, -RZ ;  /* 0x800000ffc3c38221 */ /* 0x000fe20000010100 */
[----:B------:R-:W-:Y:S01]  /*61d0*/  ISETP.LE.U32.AND P6, PT, R5, UR9, PT ;  /* 0x0000000905007c0c */ /* 0x000fe2000bfc3070 */
[----:B------:R-:W2:Y:S01]  /*61e0*/  MUFU.EX2 R183, R45 ;  /* 0x0000002d00b77308 */ /* 0x000ea20000000800 */
[----:B------:R-:W-:Y:S01]  /*61f0*/  ISETP.LE.U32.AND P0, PT, R4, UR9, PT ;  /* 0x0000000904007c0c */ /* 0x000fe2000bf03070 */
[----:B------:R-:W-:Y:S01]  /*6200*/  @!P4 FADD.FTZ R191, -R191, -RZ ;  /* 0x800000ffbfbfc221 */ /* 0x000fe20000010100 */
[----:B------:R-:W-:Y:S04]  /*6210*/  SHF.R.U32.HI R4, RZ, 0x8, R103 ;  /* 0x00000008ff047819 */ /* 0x000fe80000011667 */
[----:B------:R-:W-:Y:S01]  /*6220*/  LOP3.LUT R5, R4, 0xffff, RZ, 0xc0, !PT ;  /* 0x0000ffff04057812 */ /* 0x000fe200078ec0ff */
[----:B-1----:R-:W-:Y:S01]  /*6230*/  @!P1 FADD.FTZ R182, -R182, -RZ ;  /* 0x800000ffb6b69221 */ /* 0x002fe20000010100 */
[----:B------:R-:W-:Y:S01]  /*6240*/  LOP3.LUT R4, R8, 0xff, RZ, 0xc0, !PT ;  /* 0x000000ff08047812 */ /* 0x000fe200078ec0ff */
[----:B------:R-:W-:Y:S01]  /*6250*/  MUFU.EX2 R113, R54 ;  /* 0x0000003600717308 */ /* 0x000fe20000000800 */
[----:B------:R-:W-:Y:S01]  /*6260*/  ISETP.LE.U32.AND P1, PT, R12, UR9, PT ;  /* 0x000000090c007c0c */ /* 0x000fe2000bf23070 */
[----:B------:R-:W-:Y:S01]  /*6270*/  @!P6 FADD.FTZ R167, -R167, -RZ ;  /* 0x800000ffa7a7e221 */ /* 0x000fe20000010100 */
[----:B------:R-:W-:Y:S01]  /*6280*/  ISETP.LE.U32.AND P4, PT, R4, UR9, PT ;  /* 0x0000000904007c0c */ /* 0x000fe2000bf83070 */
[----:B------:R-:W-:Y:S01]  /*6290*/  @!P0 FADD.FTZ R192, -R192, -RZ ;  /* 0x800000ffc0c08221 */ /* 0x000fe20000010100 */
[----:B------:R-:W-:Y:S02]  /*62a0*/  ISETP.LE.U32.AND P0, PT, R5, UR9, PT ;  /* 0x0000000905007c0c */ /* 0x000fe4000bf03070 */
[--C-:B------:R-:W-:Y:S01]  /*62b0*/  SHF.R.U32.HI R4, RZ, 0x18, R8.reuse ;  /* 0x00000018ff047819 */ /* 0x100fe20000011608 */
[----:B--2---:R-:W-:Y:S01]  /*62c0*/  @!P5 FADD.FTZ R183, -R183, -RZ ;  /* 0x800000ffb7b7d221 */ /* 0x004fe20000010100 */
[----:B------:R-:W-:Y:S01]  /*62d0*/  LOP3.LUT R5, R8, 0xffff, RZ, 0xc0, !PT ;  /* 0x0000ffff08057812 */ /* 0x000fe200078ec0ff */
[----:B------:R-:W1:Y:S01]  /*62e0*/  MUFU.EX2 R170, R56 ;  /* 0x0000003800aa7308 */ /* 0x000e620000000800 */
[----:B------:R-:W-:Y:S02]  /*62f0*/  ISETP.LE.U32.AND P2, PT, R4, UR9, PT ;  /* 0x0000000904007c0c */ /* 0x000fe4000bf43070 */
[----:B------:R-:W-:Y:S01]  /*6300*/  LOP3.LUT R4, R0, 0xff, RZ, 0xc0, !PT ;  /* 0x000000ff00047812 */ /* 0x000fe200078ec0ff */
[----:B------:R-:W-:Y:S01]  /*6310*/  @!P1 FADD.FTZ R110, -R110, -RZ ;  /* 0x800000ff6e6e9221 */ /* 0x000fe20000010100 */
[----:B------:R-:W-:Y:S01]  /*6320*/  SHF.R.U32.HI R6, RZ, 0x8, R5 ;  /* 0x00000008ff067819 */ /* 0x000fe20000011605 */
[----:B------:R-:W-:Y:S01]  /*6330*/  @!P4 FADD.FTZ R115, -R115, -RZ ;  /* 0x800000ff7373c221 */ /* 0x000fe20000010100 */
[----:B------:R-:W-:Y:S01]  /*6340*/  SHF.R.U32.HI R5, RZ, 0x10, R8 ;  /* 0x00000010ff057819 */ /* 0x000fe20000011608 */
[----:B------:R-:W-:Y:S01]  /*6350*/  @!P0 FADD.FTZ R168, -R168, -RZ ;  /* 0x800000ffa8a88221 */ /* 0x000fe20000010100 */
[----:B------:R-:W-:Y:S01]  /*6360*/  ISETP.LE.U32.AND P0, PT, R4, UR9, PT ;  /* 0x0000000904007c0c */ /* 0x000fe2000bf03070 */
[----:B------:R-:W-:Y:S01]  /*6370*/  MUFU.EX2 R176, R59 ;  /* 0x0000003b00b07308 */ /* 0x000fe20000000800 */
[----:B------:R-:W-:Y:S02]  /*6380*/  LOP3.LUT R4, R6, 0xffff, RZ, 0xc0, !PT ;  /* 0x0000ffff06047812 */ /* 0x000fe400078ec0ff */
[----:B------:R-:W-:Y:S01]  /*6390*/  ISETP.LE.U32.AND P5, PT, R13, UR9, PT ;  /* 0x000000090d007c0c */ /* 0x000fe2000bfa3070 */
[----:B------:R-:W-:Y:S01]  /*63a0*/  @!P2 FADD.FTZ R112, -R112, -RZ ;  /* 0x800000ff7070a221 */ /* 0x000fe20000010100 */
[----:B------:R-:W-:Y:S02]  /*63b0*/  LOP3.LUT R6, R0, 0xffff, RZ, 0xc0, !PT ;  /* 0x0000ffff00067812 */ /* 0x000fe400078ec0ff */
[----:B------:R-:W-:Y:S03]  /*63c0*/  ISETP.LE.U32.AND P6, PT, R4, UR9, PT ;  /* 0x0000000904007c0c */ /* 0x000fe6000bfc3070 */
[----:B------:R-:W2:Y:S01]  /*63d0*/  MUFU.EX2 R162, R162 ;  /* 0x000000a200a27308 */ /* 0x000ea20000000800 */
[----:B------:R-:W-:Y:S02]  /*63e0*/  LOP3.LUT R5, R5, 0xff, RZ, 0xc0, !PT ;  /* 0x000000ff05057812 */ /* 0x000fe400078ec0ff */
[----:B------:R-:W-:Y:S01]  /*63f0*/  SHF.R.U32.HI R4, RZ, 0x8, R6 ;  /* 0x00000008ff047819 */ /* 0x000fe20000011606 */
[----:B-1----:R-:W-:Y:S01]  /*6400*/  @!P0 FADD.FTZ R170, -R170, -RZ ;  /* 0x800000ffaaaa8221 */ /* 0x002fe20000010100 */
[----:B------:R-:W-:Y:S02]  /*6410*/  ISETP.LE.U32.AND P0, PT, R18, UR9, PT ;  /* 0x0000000912007c0c */ /* 0x000fe4000bf03070 */
[----:B------:R-:W-:Y:S01]  /*6420*/  ISETP.LE.U32.AND P3, PT, R5, UR9, PT ;  /* 0x0000000905007c0c */ /* 0x000fe2000bf63070 */
[----:B------:R-:W-:Y:S01]  /*6430*/  @!P5 FADD.FTZ R164, -R164, -RZ ;  /* 0x800000ffa4a4d221 */ /* 0x000fe20000010100 */
[----:B------:R-:W-:Y:S02]  /*6440*/  LOP3.LUT R4, R4, 0xffff, RZ, 0xc0, !PT ;  /* 0x0000ffff04047812 */ /* 0x000fe400078ec0ff */
[--C-:B------:R-:W-:Y:S01]  /*6450*/  SHF.R.U32.HI R5, RZ, 0x10, R0.reuse ;  /* 0x00000010ff057819 */ /* 0x100fe20000011600 */
[----:B------:R-:W-:Y:S01]  /*6460*/  @!P6 FADD.FTZ R114, -R114, -RZ ;  /* 0x800000ff7272e221 */ /* 0x000fe20000010100 */
[----:B------:R-:W-:Y:S02]  /*6470*/  ISETP.LE.U32.AND P4, PT, R4, UR9, PT ;  /* 0x0000000904007c0c */ /* 0x000fe4000bf83070 */
[----:B------:R-:W-:Y:S02]  /*6480*/  LOP3.LUT R4, R5, 0xff, RZ, 0xc0, !PT ;  /* 0x000000ff05047812 */ /* 0x000fe400078ec0ff */
[----:B------:R-:W-:Y:S01]  /*6490*/  SHF.R.U32.HI R5, RZ, 0x8, R17 ;  /* 0x00000008ff057819 */ /* 0x000fe20000011611 */
[----:B--2---:R-:W-:Y:S01]  /*64a0*/  @!P0 FADD.FTZ R162, -R162, -RZ ;  /* 0x800000ffa2a28221 */ /* 0x004fe20000010100 */
[----:B------:R-:W-:Y:S01]  /*64b0*/  ISETP.LE.U32.AND P6, PT, R4, UR9, PT ;  /* 0x0000000904007c0c */ /* 0x000fe2000bfc3070 */
[----:B------:R-:W-:Y:S01]  /*64c0*/  @!P3 FADD.FTZ R113, -R113, -RZ ;  /* 0x800000ff7171b221 */ /* 0x000fe20000010100 */
[----:B------:R-:W-:Y:S02]  /*64d0*/  LOP3.LUT R4, R5, 0xffff, RZ, 0xc0, !PT ;  /* 0x0000ffff05047812 */ /* 0x000fe400078ec0ff */
[----:B------:R-:W-:Y:S02]  /*64e0*/  SHF.R.U32.HI R0, RZ, 0x18, R0 ;  /* 0x00000018ff007819 */ /* 0x000fe40000011600 */
[----:B------:R-:W-:Y:S01]  /*64f0*/  ISETP.LE.U32.AND P2, PT, R4, UR9, PT ;  /* 0x0000000904007c0c */ /* 0x000fe2000bf43070 */
[----:B------:R-:W-:Y:S01]  /*6500*/  @!P4 FADD.FTZ R111, -R111, -RZ ;  /* 0x800000ff6f6fc221 */ /* 0x000fe20000010100 */
[----:B------:R-:W-:Y:S02]  /*6510*/  LOP3.LUT R4, R21, 0xff, RZ, 0xc0, !PT ;  /* 0x000000ff15047812 */ /* 0x000fe400078ec0ff */
[----:B------:R-:W-:Y:S02]  /*6520*/  ISETP.LE.U32.AND P4, PT, R0, UR9, PT ;  /* 0x0000000900007c0c */ /* 0x000fe4000bf83070 */
[----:B------:R-:W-:Y:S01]  /*6530*/  SHF.R.U32.HI R0, RZ, 0x8, R19 ;  /* 0x00000008ff007819 */ /* 0x000fe20000011613 */
[----:B------:R-:W-:Y:S01]  /*6540*/  @!P6 FADD.FTZ R181, -R181, -RZ ;  /* 0x800000ffb5b5e221 */ /* 0x000fe20000010100 */
[----:B------:R-:W-:Y:S02]  /*6550*/  ISETP.LE.U32.AND P6, PT, R4, UR9, PT ;  /* 0x0000000904007c0c */ /* 0x000fe4000bfc3070 */
[----:B------:R-:W-:Y:S02]  /*6560*/  LOP3.LUT R4, R0, 0xffff, RZ, 0xc0, !PT ;  /* 0x0000ffff00047812 */ /* 0x000fe400078ec0ff */
[----:B------:R-:W-:Y:S01]  /*6570*/  F2FP.RELU.F16.F32.PACK_AB R0, R203, R202 ;  /* 0x000000cacb00723e */ /* 0x000fe200000008ff */
[----:B------:R-:W-:Y:S01]  /*6580*/  @!P2 FADD.FTZ R165, -R165, -RZ ;  /* 0x800000ffa5a5a221 */ /* 0x000fe20000010100 */
[----:B------:R-:W-:Y:S02]  /*6590*/  LOP3.LUT R5, R7, 0xff, RZ, 0xc0, !PT ;  /* 0x000000ff07057812 */ /* 0x000fe400078ec0ff */
[----:B------:R-:W-:Y:S01]  /*65a0*/  ISETP.LE.U32.AND P2, PT, R4, UR9, PT ;  /* 0x0000000904007c0c */ /* 0x000fe2000bf43070 */
[----:B------:R1:W-:Y:S01]  /*65b0*/  STS [R221+0x10000], R0 ;  /* 0x01000000dd007388 */ /* 0x0003e20000000800 */
[----:B------:R-:W-:Y:S01]  /*65c0*/  ISETP.LE.U32.AND P1, PT, R5, UR9, PT ;  /* 0x0000000905007c0c */ /* 0x000fe2000bf23070 */
[----:B------:R-:W-:Y:S01]  /*65d0*/  @!P4 FADD.FTZ R176, -R176, -RZ ;  /* 0x800000ffb0b0c221 */ /* 0x000fe20000010100 */
[----:B------:R-:W-:Y:S01]  /*65e0*/  F2FP.RELU.F16.F32.PACK_AB R5, R209, R210 ;  /* 0x000000d2d105723e */ /* 0x000fe200000008ff */
[----:B------:R-:W-:Y:S01]  /*65f0*/  @!P6 FADD.FTZ R108, -R108, -RZ ;  /* 0x800000ff6c6ce221 */ /* 0x000fe20000010100 */
[----:B------:R-:W-:Y:S02]  /*6600*/  F2FP.RELU.F16.F32.PACK_AB R4, R188, R189 ;  /* 0x000000bdbc04723e */ /* 0x000fe400000008ff */
[----:B------:R-:W-:Y:S01]  /*6610*/  F2FP.RELU.F16.F32.PACK_AB R6, R214, R213 ;  /* 0x000000d5d606723e */ /* 0x000fe200000008ff */
[----:B------:R2:W-:Y:S01]  /*6620*/  STS [R221+0x10400], R5 ;  /* 0x01040005dd007388 */ /* 0x0005e20000000800 */
[----:B------:R-:W-:Y:S02]  /*6630*/  F2FP.RELU.F16.F32.PACK_AB R7, R172, R175 ;  /* 0x000000afac07723e */ /* 0x000fe400000008ff */
[----:B------:R-:W-:Y:S01]  /*6640*/  ISETP.LE.U32.AND P3, PT, R11, UR9, PT ;  /* 0x000000090b007c0c */ /* 0x000fe2000bf63070 */
[----:B------:R3:W-:Y:S01]  /*6650*/  STS [R223+0x10000], R4 ;  /* 0x01000004df007388 */ /* 0x0007e20000000800 */
[----:B------:R-:W-:Y:S01]  /*6660*/  @!P2 FADD.FTZ R163, -R163, -RZ ;  /* 0x800000ffa3a3a221 */ /* 0x000fe20000010100 */
[----:B------:R-:W-:Y:S01]  /*6670*/  @!P1 FADD.FTZ R171, -R171, -RZ ;  /* 0x800000ffabab9221 */ /* 0x000fe20000010100 */
[----:B------:R-:W-:Y:S02]  /*6680*/  FSETP.GE.FTZ.AND P2, PT, R188, RZ, PT ;  /* 0x000000ffbc00720b */ /* 0x000fe40003f56000 */
[----:B------:R-:W-:Y:S02]  /*6690*/  FSETP.GE.FTZ.AND P1, PT, R187, RZ, PT ;  /* 0x000000ffbb00720b */ /* 0x000fe40003f36000 */
[----:B------:R-:W-:Y:S05]  /*66a0*/  FSETP.GE.FTZ.AND P4, PT, R169, RZ, PT ;  /* 0x000000ffa900720b */ /* 0x000fea0003f96000 */
[----:B------:R-:W-:Y:S01]  /*66b0*/  @!P3 FADD.FTZ R109, -R109, -RZ ;  /* 0x800000ff6d6db221 */ /* 0x000fe20000010100 */
[----:B-1----:R-:W-:Y:S02]  /*66c0*/  F2FP.RELU.F16.F32.PACK_AB R0, R198, R201 ;  /* 0x000000c9c600723e */ /* 0x002fe400000008ff */
[----:B------:R-:W-:Y:S03]  /*66d0*/  FSETP.GE.FTZ.AND P3, PT, R189, RZ, PT ;  /* 0x000000ffbd00720b */ /* 0x000fe60003f76000 */
[----:B------:R1:W-:Y:S01]  /*66e0*/  STS [R223+0x10400], R0 ;  /* 0x01040000df007388 */ /* 0x0003e20000000800 */
[----:B--2---:R-:W-:Y:S03]  /*66f0*/  F2FP.RELU.F16.F32.PACK_AB R5, R217, R218 ;  /* 0x000000dad905723e */ /* 0x004fe600000008ff */
[----:B------:R2:W-:Y:S01]  /*6700*/  STS [R221+0x12000], R6 ;  /* 0x01200006dd007388 */ /* 0x0005e20000000800 */
[----:B---3--:R-:W-:Y:S03]  /*6710*/  F2FP.RELU.F16.F32.PACK_AB R4, R211, R212 ;  /* 0x000000d4d304723e */ /* 0x008fe600000008ff */
[----:B------:R3:W-:Y:S04]  /*6720*/  STS [R221+0x12400], R5 ;  /* 0x01240005dd007388 */ /* 0x0007e80000000800 */
[----:B------:R4:W-:Y:S01]  /*6730*/  STS [R223+0x12000], R4 ;  /* 0x01200004df007388 */ /* 0x0009e20000000800 */
[----:B-1----:R-:W-:Y:S02]  /*6740*/  F2FP.RELU.F16.F32.PACK_AB R0, R215, R216 ;  /* 0x000000d8d700723e */ /* 0x002fe400000008ff */
[----:B--2---:R-:W-:Y:S03]  /*6750*/  F2FP.RELU.F16.F32.PACK_AB R6, R186, R187 ;  /* 0x000000bbba06723e */ /* 0x004fe600000008ff */
[----:B------:R1:W-:Y:S01]  /*6760*/  STS [R223+0x12400], R0 ;  /* 0x01240000df007388 */ /* 0x0003e20000000800 */
[----:B---3--:R-:W-:Y:S03]  /*6770*/  F2FP.RELU.F16.F32.PACK_AB R5, R190, R193 ;  /* 0x000000c1be05723e */ /* 0x008fe600000008ff */
[----:B------:R2:W-:Y:S01]  /*6780*/  STS [R227+0x10000], R6 ;  /* 0x01000006e3007388 */ /* 0x0005e20000000800 */
[----:B----4-:R-:W-:Y:S03]  /*6790*/  F2FP.RELU.F16.F32.PACK_AB R4, R177, R178 ;  /* 0x000000b2b104723e */ /* 0x010fe600000008ff */
[----:B------:R3:W-:Y:S04]  /*67a0*/  STS [R227+0x10400], R5 ;  /* 0x01040005e3007388 */ /* 0x0007e80000000800 */
[----:B------:R4:W-:Y:S01]  /*67b0*/  STS [R226+0x10000], R4 ;  /* 0x01000004e2007388 */ /* 0x0009e20000000800 */
[----:B-1----:R-:W-:Y:S02]  /*67c0*/  F2FP.RELU.F16.F32.PACK_AB R0, R179, R180 ;  /* 0x000000b4b300723e */ /* 0x002fe400000008ff */
[----:B--2---:R-:W-:Y:S03]  /*67d0*/  F2FP.RELU.F16.F32.PACK_AB R6, R184, R185 ;  /* 0x000000b9b806723e */ /* 0x004fe600000008ff */
[----:B------:R1:W-:Y:S01]  /*67e0*/  STS [R226+0x10400], R0 ;  /* 0x01040000e2007388 */ /* 0x0003e20000000800 */
[----:B---3--:R-:W-:Y:S02]  /*67f0*/  F2FP.RELU.F16.F32.PACK_AB R5, R200, R199 ;  /* 0x000000c7c805723e */ /* 0x008fe400000008ff */
[----:B----4-:R-:W-:Y:S03]  /*6800*/  F2FP.RELU.F16.F32.PACK_AB R4, R205, R206 ;  /* 0x000000cecd04723e */ /* 0x010fe600000008ff */
[----:B------:R2:W-:Y:S01]  /*6810*/  STS [R227+0x12000], R5 ;  /* 0x01200005e3007388 */ /* 0x0005e20000000800 */
[----:B-1----:R-:W-:Y:S05]  /*6820*/  F2FP.RELU.F16.F32.PACK_AB R0, R207, R208 ;  /* 0x000000d0cf00723e */ /* 0x002fea00000008ff */
[----:B------:R1:W-:Y:S01]  /*6830*/  STS [R227+0x12400], R0 ;  /* 0x01240000e3007388 */ /* 0x0003e20000000800 */
[----:B--2---:R-:W-:Y:S03]  /*6840*/  F2FP.RELU.F16.F32.PACK_AB R5, R196, R197 ;  /* 0x000000c5c405723e */ /* 0x004fe600000008ff */
[----:B------:R2:W-:Y:S04]  /*6850*/  STS [R226+0x12400], R4 ;  /* 0x01240004e2007388 */ /* 0x0005e80000000800 */
[----:B------:R3:W-:Y:S04]  /*6860*/  STS [R226+0x12000], R5 ;  /* 0x01200005e2007388 */ /* 0x0007e80000000800 */
[----:B------:R4:W-:Y:S01]  /*6870*/  STS [R220+0x10400], R7 ;  /* 0x01040007dc007388 */ /* 0x0009e20000000800 */
[----:B-1----:R-:W-:Y:S02]  /*6880*/  F2FP.RELU.F16.F32.PACK_AB R0, R173, R174 ;  /* 0x000000aead00723e */ /* 0x002fe400000008ff */
[----:B--2---:R-:W-:Y:S03]  /*6890*/  F2FP.RELU.F16.F32.PACK_AB R4, R168, R169 ;  /* 0x000000a9a804723e */ /* 0x004fe600000008ff */
[----:B------:R1:W-:Y:S01]  /*68a0*/  STS [R220+0x10000], R0 ;  /* 0x01000000dc007388 */ /* 0x0003e20000000800 */
[----:B---3--:R-:W-:Y:S03]  /*68b0*/  F2FP.RELU.F16.F32.PACK_AB R5, R194, R195 ;  /* 0x000000c3c205723e */ /* 0x008fe600000008ff */
[----:B------:R2:W-:Y:S01]  /*68c0*/  STS [R222+0x10000], R4 ;  /* 0x01000004de007388 */ /* 0x0005e20000000800 */
[----:B----4-:R-:W-:Y:S02]  /*68d0*/  F2FP.RELU.F16.F32.PACK_AB R7, R183, R182 ;  /* 0x000000b6b707723e */ /* 0x010fe400000008ff */
[----:B-1----:R-:W-:Y:S02]  /*68e0*/  F2FP.RELU.F16.F32.PACK_AB R0, R166, R167 ;  /* 0x000000a7a600723e */ /* 0x002fe400000008ff */
[----:B--2---:R-:W-:Y:S03]  /*68f0*/  F2FP.RELU.F16.F32.PACK_AB R4, R112, R113 ;  /* 0x000000717004723e */ /* 0x004fe600000008ff */
[----:B------:R1:W-:Y:S04]  /*6900*/  STS [R222+0x10400], R0 ;  /* 0x01040000de007388 */ /* 0x0003e80000000800 */
[----:B------:R2:W-:Y:S04]  /*6910*/  STS [R220+0x12000], R6 ;  /* 0x01200006dc007388 */ /* 0x0005e80000000800 */
[----:B------:R3:W-:Y:S04]  /*6920*/  STS [R220+0x12400], R5 ;  /* 0x01240005dc007388 */ /* 0x0007e80000000800 */
[----:B------:R4:W-:Y:S01]  /*6930*/  STS [R222+0x12000], R7 ;  /* 0x01200007de007388 */ /* 0x0009e20000000800 */
[----:B-1----:R-:W-:Y:S02]  /*6940*/  F2FP.RELU.F16.F32.PACK_AB R0, R165, R110 ;  /* 0x0000006ea500723e */ /* 0x002fe400000008ff */
[----:B--2---:R-:W-:Y:S02]  /*6950*/  F2FP.RELU.F16.F32.PACK_AB R6, R191, R192 ;  /* 0x000000c0bf06723e */ /* 0x004fe400000008ff */
[----:B---3--:R-:W-:Y:S03]  /*6960*/  F2FP.RELU.F16.F32.PACK_AB R5, R114, R115 ;  /* 0x000000737205723e */ /* 0x008fe600000008ff */
[----:B------:R1:W-:Y:S01]  /*6970*/  STS [R222+0x12400], R6 ;  /* 0x01240006de007388 */ /* 0x0003e20000000800 */
[----:B----4-:R-:W-:Y:S03]  /*6980*/  F2FP.RELU.F16.F32.PACK_AB R7, R111, R170 ;  /* 0x000000aa6f07723e */ /* 0x010fe600000008ff */
[----:B------:R2:W-:Y:S04]  /*6990*/  STS [R225+0x10000], R5 ;  /* 0x01000005e1007388 */ /* 0x0005e80000000800 */
[----:B------:R3:W-:Y:S04]  /*69a0*/  STS [R225+0x10400], R4 ;  /* 0x01040004e1007388 */ /* 0x0007e80000000800 */
[----:B------:R4:W-:Y:S01]  /*69b0*/  STS [R224+0x10000], R0 ;  /* 0x01000000e0007388 */ /* 0x0009e20000000800 */
[----:B-1----:R-:W-:Y:S02]  /*69c0*/  F2FP.RELU.F16.F32.PACK_AB R6, R176, R181 ;  /* 0x000000b5b006723e */ /* 0x002fe400000008ff */
[----:B--2---:R-:W-:Y:S02]  /*69d0*/  F2FP.RELU.F16.F32.PACK_AB R5, R164, R108 ;  /* 0x0000006ca405723e */ /* 0x004fe400000008ff */
[----:B---3--:R-:W-:Y:S03]  /*69e0*/  F2FP.RELU.F16.F32.PACK_AB R4, R163, R109 ;  /* 0x0000006da304723e */ /* 0x008fe600000008ff */
[----:B------:R-:W-:Y:S01]  /*69f0*/  STS [R224+0x10400], R5 ;  /* 0x01040005e0007388 */ /* 0x000fe20000000800 */
[----:B----4-:R-:W-:Y:S03]  /*6a00*/  F2FP.RELU.F16.F32.PACK_AB R0, R162, R171 ;  /* 0x000000aba200723e */ /* 0x010fe600000008ff */
[----:B------:R-:W-:Y:S04]  /*6a10*/  STS [R225+0x12000], R7 ;  /* 0x01200007e1007388 */ /* 0x000fe80000000800 */
[----:B------:R-:W-:Y:S04]  /*6a20*/  STS [R225+0x12400], R6 ;  /* 0x01240006e1007388 */ /* 0x000fe80000000800 */
        /* <DEDUP_REMOVED lines=37> */
[----:B------:R-:W-:Y:S01]  /*6c80*/  HMMA.16816.F32 R64, R100, R146, R64 ;  /* 0x000000926440723c */ /* 0x000fe20000001840 */
[----:B------:R-:W-:Y:S04]  /*6c90*/  IMAD.U32 R104, RZ, RZ, UR22 ;  /* 0x00000016ff687e24 */ /* 0x000fe8000f8e00ff */
[----:B------:R-:W-:Y:S01]  /*6ca0*/  IMAD.U32 R105, RZ, RZ, UR21 ;  /* 0x00000015ff697e24 */ /* 0x000fe2000f8e00ff */
[C---:B------:R-:W-:Y:S05]  /*6cb0*/  LEA R106, P0, R235.reuse, R104, 0x2 ;  /* 0x00000068eb6a7211 */ /* 0x040fea00078010ff */
[----:B------:R-:W-:Y:S02]  /*6cc0*/  LEA.HI.X.SX32 R107, R235, R105, 0x2, P0 ;  /* 0x00000069eb6b7211 */ /* 0x000fe400000f16ff */
[----:B------:R-:W-:Y:S03]  /*6cd0*/  FSETP.GE.FTZ.AND P0, PT, R202, RZ, PT ;  /* 0x000000ffca00720b */ /* 0x000fe60003f16000 */
[----:B------:R-:W2:Y:S04]  /*6ce0*/  LDG.E R105, desc[UR14][R106.64] ;  /* 0x0000000e6a697981 */ /* 0x000ea8000c1e1900 */
[----:B------:R-:W3:Y:S01]  /*6cf0*/  LDG.E R104, desc[UR14][R106.64+0x20] ;  /* 0x0000200e6a687981 */ /* 0x000ee2000c1e1900 */
[C---:B--2---:R-:W-:Y:S01]  /*6d00*/  FADD.FTZ R0, -R105.reuse, R4 ;  /* 0x0000000469007221 */ /* 0x044fe20000010100 */
[C---:B------:R-:W-:Y:S02]  /*6d10*/  FADD.FTZ R16, -R105.reuse, R16 ;  /* 0x0000001069107221 */ /* 0x040fe40000010100 */
[----:B------:R1:W5:Y:S01]  /*6d20*/  LDG.E R4, desc[UR14][R106.64+0x100] ;  /* 0x0001000e6a047981 */ /* 0x000362000c1e1900 */
[C---:B------:R-:W-:Y:S01]  /*6d30*/  FADD.FTZ R21, -R105.reuse, R21 ;  /* 0x0000001569157221 */ /* 0x040fe20000010100 */
[C---:B------:R-:W-:Y:S01]  /*6d40*/  FADD.FTZ R20, -R105.reuse, R20 ;  /* 0x0000001469147221 */ /* 0x040fe20000010100 */
[-C--:B------:R-:W-:Y:S01]  /*6d50*/  FSEL R0, R0, R105.reuse, P0 ;  /* 0x0000006900007208 */ /* 0x080fe20000000000 */
[----:B------:R-:W-:Y:S01]  /*6d60*/  FADD.FTZ R53, -R105, R53 ;  /* 0x0000003569357221 */ /* 0x000fe20000010100 */
[----:B------:R-:W-:Y:S01]  /*6d70*/  FSETP.GE.FTZ.AND P0, PT, R203, RZ, PT ;  /* 0x000000ffcb00720b */ /* 0x000fe20003f16000 */
[C---:B------:R-:W-:Y:S01]  /*6d80*/  FADD.FTZ R52, -R105.reuse, R52 ;  /* 0x0000003469347221 */ /* 0x040fe20000010100 */
[-C--:B------:R-:W-:Y:S01]  /*6d90*/  FSEL R16, R16, R105.reuse, P3 ;  /* 0x0000006910107208 */ /* 0x080fe20001800000 */
[----:B------:R-:W-:Y:S01]  /*6da0*/  FMUL.FTZ R204, R202, R0 ;  /* 0x00000000cacc7220 */ /* 0x000fe20000410000 */
[-C--:B------:R-:W-:Y:S01]  /*6db0*/  FSEL R20, R20, R105.reuse, P1 ;  /* 0x0000006914147208 */ /* 0x080fe20000800000 */
[C---:B------:R-:W-:Y:S01]  /*6dc0*/  FADD.FTZ R0, -R105.reuse, R5 ;  /* 0x0000000569007221 */ /* 0x040fe20000010100 */
[----:B------:R-:W-:Y:S01]  /*6dd0*/  FSETP.GE.FTZ.AND P1, PT, R174, RZ, PT ;  /* 0x000000ffae00720b */ /* 0x000fe20003f36000 */
[----:B------:R-:W-:Y:S01]  /*6de0*/  FADD.FTZ R5, -R105, R17 ;  /* 0x0000001169057221 */ /* 0x000fe20000010100 */
[----:B------:R-:W-:Y:S01]  /*6df0*/  FSETP.GE.FTZ.AND P3, PT, R178, RZ, PT ;  /* 0x000000ffb200720b */ /* 0x000fe20003f76000 */
[----:B------:R-:W-:Y:S01]  /*6e00*/  FMUL.FTZ R16, R189, R16 ;  /* 0x00000010bd107220 */ /* 0x000fe20000410000 */
[-C--:B------:R-:W-:Y:S01]  /*6e10*/  FSEL R0, R0, R105.reuse, P0 ;  /* 0x0000006900007208 */ /* 0x080fe20000000000 */
[----:B------:R-:W-:Y:S01]  /*6e20*/  FADD.FTZ R17, -R105, R36 ;  /* 0x0000002469117221 */ /* 0x000fe20000010100 */
[-C--:B------:R-:W-:Y:S01]  /*6e30*/  FSEL R5, R5, R105.reuse, P2 ;  /* 0x0000006905057208 */ /* 0x080fe20001000000 */
[----:B------:R-:W-:Y:S01]  /*6e40*/  FMUL.FTZ R187, R187, R20 ;  /* 0x00000014bbbb7220 */ /* 0x000fe20000410000 */
[----:B------:R-:W-:Y:S01]  /*6e50*/  FSETP.GE.FTZ.AND P0, PT, R186, RZ, PT ;  /* 0x000000ffba00720b */ /* 0x000fe20003f16000 */
[----:B------:R-:W-:Y:S01]  /*6e60*/  FMUL.FTZ R202, R203, R0 ;  /* 0x00000000cbca7220 */ /* 0x000fe20000410000 */
[-C--:B------:R-:W-:Y:S01]  /*6e70*/  FSEL R17, R17, R105.reuse, P1 ;  /* 0x0000006911117208 */ /* 0x080fe20000800000 */
[----:B------:R1:W5:Y:S01]  /*6e80*/  LDG.E R0, desc[UR14][R106.64+0x120] ;  /* 0x0001200e6a007981 */ /* 0x000362000c1e1900 */
[----:B------:R-:W-:Y:S01]  /*6e90*/  FSEL R21, R21, R105, P0 ;  /* 0x0000006915157208 */ /* 0x000fe20000000000 */
[----:B------:R-:W-:Y:S01]  /*6ea0*/  FMUL.FTZ R188, R188, R5 ;  /* 0x00000005bcbc7220 */ /* 0x000fe20000410000 */
[----:B------:R-:W-:Y:S01]  /*6eb0*/  FSETP.GE.FTZ.AND P0, PT, R173, RZ, PT ;  /* 0x000000ffad00720b */ /* 0x000fe20003f16000 */
[----:B------:R-:W-:Y:S01]  /*6ec0*/  FADD.FTZ R20, -R105, R33 ;  /* 0x0000002169147221 */ /* 0x000fe20000010100 */
[----:B------:R-:W-:Y:S01]  /*6ed0*/  FSETP.GE.FTZ.AND P2, PT, R177, RZ, PT ;  /* 0x000000ffb100720b */ /* 0x000fe20003f56000 */
[----:B------:R-:W-:Y:S01]  /*6ee0*/  FMUL.FTZ R186, R186, R21 ;  /* 0x00000015baba7220 */ /* 0x000fe20000410000 */
[----:B------:R-:W-:Y:S01]  /*6ef0*/  F2FP.F16.F32.PACK_AB R100, R188, R16 ;  /* 0x00000010bc64723e */ /* 0x000fe200000000ff */
[C---:B------:R-:W-:Y:S01]  /*6f00*/  FADD.FTZ R16, -R105.reuse, R37 ;  /* 0x0000002569107221 */ /* 0x040fe20000010100 */
[----:B------:R-:W-:Y:S01]  /*6f10*/  FSETP.GE.FTZ.AND P1, PT, R114, RZ, PT ;  /* 0x000000ff7200720b */ /* 0x000fe20003f36000 */
[C---:B------:R-:W-:Y:S01]  /*6f20*/  FADD.FTZ R21, -R105.reuse, R32 ;  /* 0x0000002069157221 */ /* 0x040fe20000010100 */
[----:B------:R-:W-:Y:S01]  /*6f30*/  FSEL R20, R20, R105, P2 ;  /* 0x0000006914147208 */ /* 0x000fe20001000000 */
[----:B------:R-:W-:Y:S01]  /*6f40*/  FMUL.FTZ R174, R174, R17 ;  /* 0x00000011aeae7220 */ /* 0x000fe20000410000 */
[-C--:B------:R-:W-:Y:S01]  /*6f50*/  FSEL R16, R16, R105.reuse, P0 ;  /* 0x0000006910107208 */ /* 0x080fe20000000000 */
[----:B------:R-:W-:Y:S01]  /*6f60*/  FADD.FTZ R17, -R105, R48 ;  /* 0x0000003069117221 */ /* 0x000fe20000010100 */
[----:B------:R-:W-:Y:S01]  /*6f70*/  FSETP.GE.FTZ.AND P0, PT, R165, RZ, PT ;  /* 0x000000ffa500720b */ /* 0x000fe20003f16000 */
[----:B------:R-:W-:Y:S01]  /*6f80*/  FADD.FTZ R64, -R105, R64 ;  /* 0x0000004069407221 */ /* 0x000fe20000010100 */
[-C--:B------:R-:W-:Y:S01]  /*6f90*/  FSEL R21, R21, R105.reuse, P3 ;  /* 0x0000006915157208 */ /* 0x080fe20001800000 */
[----:B------:R-:W-:Y:S01]  /*6fa0*/  FMUL.FTZ R173, R173, R16 ;  /* 0x00000010adad7220 */ /* 0x000fe20000410000 */
[----:B------:R-:W-:Y:S01]  /*6fb0*/  FSEL R53, R53, R105, P1 ;  /* 0x0000006935357208 */ /* 0x000fe20000800000 */
[----:B------:R-:W-:Y:S01]  /*6fc0*/  FADD.FTZ R16, -R105, R49 ;  /* 0x0000003169107221 */ /* 0x000fe20000010100 */
[----:B------:R-:W-:Y:S01]  /*6fd0*/  FSETP.GE.FTZ.AND P3, PT, R168, RZ, PT ;  /* 0x000000ffa800720b */ /* 0x000fe20003f76000 */
[----:B------:R-:W-:Y:S01]  /*6fe0*/  FMUL.FTZ R21, R178, R21 ;  /* 0x00000015b2157220 */ /* 0x000fe20000410000 */
[----:B------:R-:W-:Y:S01]  /*6ff0*/  FSETP.GE.FTZ.AND P2, PT, R115, RZ, PT ;  /* 0x000000ff7300720b */ /* 0x000fe20003f56000 */
[----:B------:R-:W-:Y:S01]  /*7000*/  FMUL.FTZ R20, R177, R20 ;  /* 0x00000014b1147220 */ /* 0x000fe20000410000 */
[----:B------:R-:W-:Y:S01]  /*7010*/  FSETP.GE.FTZ.AND P1, PT, R110, RZ, PT ;  /* 0x000000ff6e00720b */ /* 0x000fe20003f36000 */
[----:B------:R-:W-:Y:S01]  /*7020*/  FMUL.FTZ R114, R114, R53 ;  /* 0x0000003572727220 */ /* 0x000fe20000410000 */
[-C--:B------:R-:W-:Y:S01]  /*7030*/  FSEL R17, R17, R105.reuse, P4 ;  /* 0x0000006911117208 */ /* 0x080fe20002000000 */
[----:B---3--:R-:W-:Y:S01]  /*7040*/  FADD.FTZ R6, -R104, R6 ;  /* 0x0000000668067221 */ /* 0x008fe20000010100 */
[-C--:B------:R-:W-:Y:S01]  /*7050*/  FSEL R16, R16, R105.reuse, P3 ;  /* 0x0000006910107208 */ /* 0x080fe20001800000 */
[----:B------:R-:W-:Y:S01]  /*7060*/  FADD.FTZ R7, -R104, R7 ;  /* 0x0000000768077221 */ /* 0x000fe20000010100 */
[----:B------:R-:W-:Y:S01]  /*7070*/  FSEL R52, R52, R105, P2 ;  /* 0x0000006934347208 */ /* 0x000fe20001000000 */
[----:B------:R-:W-:Y:S01]  /*7080*/  FMUL.FTZ R169, R169, R17 ;  /* 0x00000011a9a97220 */ /* 0x000fe20000410000 */
[----:B------:R-:W-:Y:S01]  /*7090*/  FSEL R64, R64, R105, P1 ;  /* 0x0000006940407208 */ /* 0x000fe20000800000 */
[----:B------:R-:W-:Y:S01]  /*70a0*/  @P0 FADD.FTZ R105, -R105, R65 ;  /* 0x0000004169690221 */ /* 0x000fe20000010100 */
[----:B------:R-:W-:Y:S01]  /*70b0*/  PLOP3.LUT P0, PT, PT, PT, UP3, 0x80, 0x0 ;  /* 0x000000000000781c */ /* 0x000fe20003f0f038 */
[----:B------:R-:W-:Y:S01]  /*70c0*/  FMUL.FTZ R168, R168, R16 ;  /* 0x00000010a8a87220 */ /* 0x000fe20000410000 */
[----:B------:R-:W-:Y:S01]  /*70d0*/  FSETP.GE.FTZ.AND P2, PT, R210, RZ, PT ;  /* 0x000000ffd200720b */ /* 0x000fe20003f56000 */
[----:B------:R-:W-:Y:S01]  /*70e0*/  FMUL.FTZ R115, R115, R52 ;  /* 0x0000003473737220 */ /* 0x000fe20000410000 */
[----:B------:R-:W-:Y:S01]  /*70f0*/  FSETP.GE.FTZ.AND P1, PT, R209, RZ, PT ;  /* 0x000000ffd100720b */ /* 0x000fe20003f36000 */
[----:B------:R-:W-:Y:S01]  /*7100*/  FMUL.FTZ R64, R110, R64 ;  /* 0x000000406e407220 */ /* 0x000fe20000410000 */
[----:B------:R-:W-:Y:S01]  /*7110*/  F2FP.F16.F32.PACK_AB R5, R202, R204 ;  /* 0x000000ccca05723e */ /* 0x000fe200000000ff */
[----:B------:R-:W-:Y:S01]  /*7120*/  FMUL.FTZ R105, R165, R105 ;  /* 0x00000069a5697220 */ /* 0x000fe20000410000 */
[----:B------:R-:W-:Y:S02]  /*7130*/  F2FP.F16.F32.PACK_AB R186, R186, R187 ;  /* 0x000000bbbaba723e */ /* 0x000fe400000000ff */
[----:B------:R-:W-:Y:S02]  /*7140*/  F2FP.F16.F32.PACK_AB R36, R20, R21 ;  /* 0x000000151424723e */ /* 0x000fe400000000ff */
[----:B------:R-:W-:Y:S02]  /*7150*/  F2FP.F16.F32.PACK_AB R173, R173, R174 ;  /* 0x000000aeadad723e */ /* 0x000fe400000000ff */
[----:B------:R-:W-:Y:S02]  /*7160*/  F2FP.F16.F32.PACK_AB R168, R168, R169 ;  /* 0x000000a9a8a8723e */ /* 0x000fe400000000ff */
[----:B------:R-:W-:Y:S02]  /*7170*/  F2FP.F16.F32.PACK_AB R114, R114, R115 ;  /* 0x000000737272723e */ /* 0x000fe400000000ff */
[-C--:B------:R-:W-:Y:S02]  /*7180*/  FSEL R17, R6, R104.reuse, P2 ;  /* 0x0000006806117208 */ /* 0x080fe40001000000 */
[----:B------:R-:W-:Y:S01]  /*7190*/  FSEL R16, R7, R104, P1 ;  /* 0x0000006807107208 */ /* 0x000fe20000800000 */
[----:B-1----:R-:W-:Y:S06]  /*71a0*/  @!P0 BRA `(.L_x_171) ;  /* 0x0000000000848947 */ /* 0x002fec0003800000 */
        /* <DEDUP_REMOVED lines=13> */
[C---:B-1----:R-:W-:Y:S05]  /*7280*/  IMAD.U32 R6, R21.reuse, -0x80, RZ ;  /* 0xffffff8015067824 */ /* 0x042fea00078e00ff */
        /* <DEDUP_REMOVED lines=19> */
.L_x_171:
[----:B------:R1:W-:Y:S01]  /*73c0*/  STS [R221+0x8000], R5 ;  /* 0x00800005dd007388 */ /* 0x0003e20000000800 */
[----:B------:R-:W-:Y:S01]  /*73d0*/  FADD.FTZ R22, -R104, R22 ;  /* 0x0000001668167221 */ /* 0x000fe20000010100 */
[----:B------:R-:W-:Y:S01]  /*73e0*/  FMUL.FTZ R17, R210, R17 ;  /* 0x00000011d2117220 */ /* 0x000fe20000410000 */
[----:B---3--:R-:W-:Y:S01]  /*73f0*/  FMUL.FTZ R6, R209, R16 ;  /* 0x00000010d1067220 */ /* 0x008fe20000410000 */
[C---:B------:R-:W-:Y:S01]  /*7400*/  FADD.FTZ R18, -R104.reuse, R18 ;  /* 0x0000001268127221 */ /* 0x040fe20000010100 */
[C---:B------:R-:W-:Y:S01]  /*7410*/  FADD.FTZ R19, -R104.reuse, R19 ;  /* 0x0000001368137221 */ /* 0x040fe20000010100 */
[----:B------:R-:W-:Y:S01]  /*7420*/  FSETP.GE.FTZ.AND P1, PT, R193, RZ, PT ;  /* 0x000000ffc100720b */ /* 0x000fe20003f36000 */
[C---:B------:R-:W-:Y:S01]  /*7430*/  FADD.FTZ R7, -R104.reuse, R23 ;  /* 0x0000001768077221 */ /* 0x040fe20000010100 */
[----:B------:R-:W-:Y:S01]  /*7440*/  FSETP.GE.FTZ.AND P3, PT, R201, RZ, PT ;  /* 0x000000ffc900720b */ /* 0x000fe20003f76000 */
[----:B------:R-:W-:Y:S01]  /*7450*/  FADD.FTZ R35, -R104, R35 ;  /* 0x0000002368237221 */ /* 0x000fe20000010100 */
[----:B------:R-:W-:Y:S01]  /*7460*/  FSETP.GE.FTZ.AND P2, PT, R198, RZ, PT ;  /* 0x000000ffc600720b */ /* 0x000fe20003f56000 */
[----:B------:R-:W-:Y:S01]  /*7470*/  FADD.FTZ R50, -R104, R50 ;  /* 0x0000003268327221 */ /* 0x000fe20000010100 */
[-C--:B------:R-:W-:Y:S01]  /*7480*/  FSEL R22, R22, R104.reuse, P1 ;  /* 0x0000006816167208 */ /* 0x080fe20000800000 */
[----:B------:R-:W-:Y:S01]  /*7490*/  FADD.FTZ R51, -R104, R51 ;  /* 0x0000003368337221 */ /* 0x000fe20000010100 */
[----:B------:R-:W-:Y:S01]  /*74a0*/  F2FP.F16.F32.PACK_AB R6, R6, R17 ;  /* 0x000000110606723e */ /* 0x000fe200000000ff */
[----:B-----5:R-:W-:Y:S01]  /*74b0*/  FADD.FTZ R25, -R4, R25 ;  /* 0x0000001904197221 */ /* 0x020fe20000010100 */
[-C--:B------:R-:W-:Y:S01]  /*74c0*/  FSEL R18, R18, R104.reuse, P3 ;  /* 0x0000006812127208 */ /* 0x080fe20001800000 */
[----:B------:R-:W-:Y:S01]  /*74d0*/  FADD.FTZ R24, -R4, R24 ;  /* 0x0000001804187221 */ /* 0x000fe20000010100 */
[----:B------:R-:W-:Y:S01]  /*74e0*/  FSEL R19, R19, R104, P2 ;  /* 0x0000006813137208 */ /* 0x000fe20001000000 */
[----:B------:R2:W-:Y:S01]  /*74f0*/  STS [R221+0x8400], R6 ;  /* 0x00840006dd007388 */ /* 0x0005e20000000800 */
[----:B------:R-:W-:Y:S01]  /*7500*/  FSETP.GE.FTZ.AND P1, PT, R180, RZ, PT ;  /* 0x000000ffb400720b */ /* 0x000fe20003f36000 */
[----:B------:R-:W-:Y:S01]  /*7510*/  FMUL.FTZ R21, R201, R18 ;  /* 0x00000012c9157220 */ /* 0x000fe20000410000 */
[----:B------:R-:W-:Y:S01]  /*7520*/  FSETP.GE.FTZ.AND P2, PT, R190, RZ, PT ;  /* 0x000000ffbe00720b */ /* 0x000fe20003f56000 */
[----:B------:R-:W-:Y:S01]  /*7530*/  STS [R223+0x8000], R100 ;  /* 0x00800064df007388 */ /* 0x000fe20000000800 */
[----:B------:R-:W-:Y:S01]  /*7540*/  FSETP.GE.FTZ.AND P3, PT, R179, RZ, PT ;  /* 0x000000ffb300720b */ /* 0x000fe20003f76000 */
[----:B-1----:R-:W-:Y:S01]  /*7550*/  FADD.FTZ R5, -R104, R34 ;  /* 0x0000002268057221 */ /* 0x002fe20000010100 */
[----:B------:R-:W-:Y:S01]  /*7560*/  FMUL.FTZ R20, R198, R19 ;  /* 0x00000013c6147220 */ /* 0x000fe20000410000 */
[C---:B------:R-:W-:Y:S01]  /*7570*/  FADD.FTZ R17, -R104.reuse, R39 ;  /* 0x0000002768117221 */ /* 0x040fe20000010100 */
[-C--:B------:R-:W-:Y:S01]  /*7580*/  FSEL R7, R7, R104.reuse, P2 ;  /* 0x0000006807077208 */ /* 0x080fe20001000000 */
[C---:B------:R-:W-:Y:S01]  /*7590*/  FADD.FTZ R18, -R104.reuse, R38 ;  /* 0x0000002668127221 */ /* 0x040fe20000010100 */
[-C--:B------:R-:W-:Y:S01]  /*75a0*/  FSEL R5, R5, R104.reuse, P1 ;  /* 0x0000006805057208 */ /* 0x080fe20000800000 */
[----:B------:R-:W-:Y:S01]  /*75b0*/  FADD.FTZ R54, -R104, R54 ;  /* 0x0000003668367221 */ /* 0x000fe20000010100 */
[----:B------:R-:W-:Y:S01]  /*75c0*/  FSETP.GE.FTZ.AND P1, PT, R172, RZ, PT ;  /* 0x000000ffac00720b */ /* 0x000fe20003f36000 */
[----:B------:R-:W-:Y:S01]  /*75d0*/  FMUL.FTZ R19, R190, R7 ;  /* 0x00000007be137220 */ /* 0x000fe20000410000 */
[----:B------:R-:W-:Y:S01]  /*75e0*/  FSEL R35, R35, R104, P3 ;  /* 0x0000006823237208 */ /* 0x000fe20001800000 */
[----:B------:R-:W-:Y:S01]  /*75f0*/  FMUL.FTZ R16, R180, R5 ;  /* 0x00000005b4107220 */ /* 0x000fe20000410000 */
[----:B------:R-:W-:Y:S01]  /*7600*/  F2FP.F16.F32.PACK_AB R5, R20, R21 ;  /* 0x000000151405723e */ /* 0x000fe200000000ff */
[----:B------:R-:W-:Y:S01]  /*7610*/  FMUL.FTZ R22, R193, R22 ;  /* 0x00000016c1167220 */ /* 0x000fe20000410000 */
[----:B------:R-:W-:Y:S01]  /*7620*/  FSEL R17, R17, R104, P1 ;  /* 0x0000006811117208 */ /* 0x000fe20000800000 */
[----:B------:R-:W-:Y:S01]  /*7630*/  FMUL.FTZ R7, R179, R35 ;  /* 0x00000023b3077220 */ /* 0x000fe20000410000 */
[----:B------:R-:W-:Y:S01]  /*7640*/  FSETP.GE.FTZ.AND P1, PT, R164, RZ, PT ;  /* 0x000000ffa400720b */ /* 0x000fe20003f36000 */
[----:B------:R1:W-:Y:S01]  /*7650*/  STS [R223+0x8400], R5 ;  /* 0x00840005df007388 */ /* 0x0003e20000000800 */
[----:B------:R-:W-:Y:S01]  /*7660*/  FSETP.GE.FTZ.AND P2, PT, R175, RZ, PT ;  /* 0x000000ffaf00720b */ /* 0x000fe20003f56000 */
[C---:B------:R-:W-:Y:S01]  /*7670*/  FADD.FTZ R55, -R104.reuse, R55 ;  /* 0x0000003768377221 */ /* 0x040fe20000010100 */
[----:B------:R-:W-:Y:S01]  /*7680*/  F2FP.F16.F32.PACK_AB R32, R7, R16 ;  /* 0x000000100720723e */ /* 0x000fe200000000ff */
[----:B------:R-:W-:Y:S01]  /*7690*/  FADD.FTZ R7, -R104, R66 ;  /* 0x0000004268077221 */ /* 0x000fe20000010100 */
[-C--:B------:R-:W-:Y:S01]  /*76a0*/  FSEL R18, R18, R104.reuse, P2 ;  /* 0x0000006812127208 */ /* 0x080fe20001000000 */
[C---:B------:R-:W-:Y:S01]  /*76b0*/  FADD.FTZ R8, -R4.reuse, R8 ;  /* 0x0000000804087221 */ /* 0x040fe20000010100 */
[----:B------:R-:W-:Y:S01]  /*76c0*/  FSETP.GE.FTZ.AND P6, PT, R167, RZ, PT ;  /* 0x000000ffa700720b */ /* 0x000fe20003fd6000 */
[----:B------:R-:W-:Y:S01]  /*76d0*/  FADD.FTZ R9, -R4, R9 ;  /* 0x0000000904097221 */ /* 0x000fe20000010100 */
[----:B------:R-:W-:Y:S01]  /*76e0*/  FSETP.GE.FTZ.AND P5, PT, R166, RZ, PT ;  /* 0x000000ffa600720b */ /* 0x000fe20003fb6000 */
[C---:B------:R-:W-:Y:S01]  /*76f0*/  FADD.FTZ R13, -R4.reuse, R13 ;  /* 0x0000000d040d7221 */ /* 0x040fe20000010100 */
[----:B------:R-:W-:Y:S01]  /*7700*/  FSETP.GE.FTZ.AND P4, PT, R113, RZ, PT ;  /* 0x000000ff7100720b */ /* 0x000fe20003f96000 */
[----:B------:R-:W-:Y:S01]  /*7710*/  FADD.FTZ R12, -R4, R12 ;  /* 0x0000000c040c7221 */ /* 0x000fe20000010100 */
[----:B------:R-:W-:Y:S01]  /*7720*/  FSETP.GE.FTZ.AND P3, PT, R112, RZ, PT ;  /* 0x000000ff7000720b */ /* 0x000fe20003f76000 */
[----:B------:R-:W-:Y:S01]  /*7730*/  FADD.FTZ R29, -R4, R29 ;  /* 0x0000001d041d7221 */ /* 0x000fe20000010100 */
[----:B------:R-:W-:Y:S01]  /*7740*/  FSETP.GE.FTZ.AND P2, PT, R108, RZ, PT ;  /* 0x000000ff6c00720b */ /* 0x000fe20003f56000 */
[----:B------:R-:W-:Y:S01]  /*7750*/  FADD.FTZ R44, -R4, R44 ;  /* 0x0000002c042c7221 */ /* 0x000fe20000010100 */
[----:B------:R-:W-:Y:S01]  /*7760*/  FSEL R50, R50, R104, P6 ;  /* 0x0000006832327208 */ /* 0x000fe20003000000 */
[----:B------:R-:W-:Y:S01]  /*7770*/  FMUL.FTZ R18, R175, R18 ;  /* 0x00000012af127220 */ /* 0x000fe20000410000 */
[-C--:B------:R-:W-:Y:S01]  /*7780*/  FSEL R51, R51, R104.reuse, P5 ;  /* 0x0000006833337208 */ /* 0x080fe20002800000 */
[----:B------:R-:W-:Y:S01]  /*7790*/  FMUL.FTZ R17, R172, R17 ;  /* 0x00000011ac117220 */ /* 0x000fe20000410000 */
[-C--:B------:R-:W-:Y:S01]  /*77a0*/  FSEL R54, R54, R104.reuse, P4 ;  /* 0x0000006836367208 */ /* 0x080fe20002000000 */
[C---:B------:R-:W-:Y:S01]  /*77b0*/  FADD.FTZ R26, -R0.reuse, R26 ;  /* 0x0000001a001a7221 */ /* 0x040fe20000010100 */
[-C--:B------:R-:W-:Y:S01]  /*77c0*/  FSEL R55, R55, R104.reuse, P3 ;  /* 0x0000006837377208 */ /* 0x080fe20001800000 */
[----:B------:R-:W-:Y:S01]  /*77d0*/  FADD.FTZ R30, -R0, R30 ;  /* 0x0000001e001e7221 */ /* 0x000fe20000010100 */
[----:B------:R-:W-:Y:S01]  /*77e0*/  FSEL R7, R7, R104, P2 ;  /* 0x0000006807077208 */ /* 0x000fe20001000000 */
[----:B------:R-:W-:Y:S01]  /*77f0*/  @P1 FADD.FTZ R104, -R104, R67 ;  /* 0x0000004368681221 */ /* 0x000fe20000010100 */
[----:B------:R-:W-:Y:S01]  /*7800*/  FSETP.GE.FTZ.AND P1, PT, R213, RZ, PT ;  /* 0x000000ffd500720b */ /* 0x000fe20003f36000 */
[----:B------:R-:W-:Y:S01]  /*7810*/  FADD.FTZ R42, -R0, R42 ;  /* 0x0000002a002a7221 */ /* 0x000fe20000010100 */
[----:B------:R-:W-:Y:S01]  /*7820*/  FSETP.GE.FTZ.AND P3, PT, R214, RZ, PT ;  /* 0x000000ffd600720b */ /* 0x000fe20003f76000 */
[----:B------:R-:W-:Y:S01]  /*7830*/  FMUL.FTZ R108, R108, R7 ;  /* 0x000000076c6c7220 */ /* 0x000fe20000410000 */
[-C--:B------:R-:W-:Y:S01]  /*7840*/  FSEL R8, R8, R4.reuse, P1 ;  /* 0x0000000408087208 */ /* 0x080fe20000800000 */
[C---:B------:R-:W-:Y:S01]  /*7850*/  FADD.FTZ R7, -R4.reuse, R40 ;  /* 0x0000002804077221 */ /* 0x040fe20000010100 */
[----:B--2---:R-:W-:Y:S01]  /*7860*/  FSEL R6, R9, R4, P3 ;  /* 0x0000000409067208 */ /* 0x004fe20001800000 */
[----:B------:R-:W-:Y:S01]  /*7870*/  FADD.FTZ R9, -R4, R28 ;  /* 0x0000001c04097221 */ /* 0x000fe20000010100 */
[----:B------:R-:W-:Y:S01]  /*7880*/  FSETP.GE.FTZ.AND P1, PT, R211, RZ, PT ;  /* 0x000000ffd300720b */ /* 0x000fe20003f36000 */
[----:B------:R-:W-:Y:S01]  /*7890*/  FMUL.FTZ R8, R213, R8 ;  /* 0x00000008d5087220 */ /* 0x000fe20000410000 */
[----:B------:R-:W-:Y:S01]  /*78a0*/  FSETP.GE.FTZ.AND P2, PT, R212, RZ, PT ;  /* 0x000000ffd400720b */ /* 0x000fe20003f56000 */
[----:B------:R-:W-:Y:S01]  /*78b0*/  FMUL.FTZ R6, R214, R6 ;  /* 0x00000006d6067220 */ /* 0x000fe20000410000 */
[----:B------:R-:W-:Y:S01]  /*78c0*/  FSEL R13, R13, R4, P1 ;  /* 0x000000040d0d7208 */ /* 0x000fe20000800000 */
[C---:B------:R-:W-:Y:S01]  /*78d0*/  FADD.FTZ R27, -R0.reuse, R27 ;  /* 0x0000001b001b7221 */ /* 0x040fe20000010100 */
[----:B------:R-:W-:Y:S01]  /*78e0*/  FSETP.GE.FTZ.AND P1, PT, R199, RZ, PT ;  /* 0x000000ffc700720b */ /* 0x000fe20003f36000 */
[----:B------:R-:W-:Y:S01]  /*78f0*/  FADD.FTZ R31, -R0, R31 ;  /* 0x0000001f001f7221 */ /* 0x000fe20000010100 */
[----:B------:R-:W-:Y:S01]  /*7900*/  FSETP.GE.FTZ.AND P5, PT, R200, RZ, PT ;  /* 0x000000ffc800720b */ /* 0x000fe20003fb6000 */
[----:B------:R-:W-:Y:S01]  /*7910*/  FMUL.FTZ R13, R211, R13 ;  /* 0x0000000dd30d7220 */ /* 0x000fe20000410000 */
[----:B-1----:R-:W-:Y:S01]  /*7920*/  F2FP.F16.F32.PACK_AB R5, R6, R8 ;  /* 0x000000080605723e */ /* 0x002fe200000000ff */
[----:B------:R-:W-:Y:S01]  /*7930*/  FADD.FTZ R6, -R4, R41 ;  /* 0x0000002904067221 */ /* 0x000fe20000010100 */
[----:B------:R-:W-:Y:S01]  /*7940*/  FSEL R24, R24, R4, P1 ;  /* 0x0000000418187208 */ /* 0x000fe20000800000 */
[----:B------:R-:W-:Y:S01]  /*7950*/  FMUL.FTZ R167, R167, R50 ;  /* 0x00000032a7a77220 */ /* 0x000fe20000410000 */
[----:B------:R-:W-:Y:S01]  /*7960*/  FSEL R12, R12, R4, P2 ;  /* 0x000000040c0c7208 */ /* 0x000fe20001000000 */
[----:B------:R1:W-:Y:S01]  /*7970*/  STS [R221+0xa000], R5 ;  /* 0x00a00005dd007388 */ /* 0x0003e20000000800 */
[----:B------:R-:W-:Y:S01]  /*7980*/  FSETP.GE.FTZ.AND P1, PT, R184, RZ, PT ;  /* 0x000000ffb800720b */ /* 0x000fe20003f36000 */
[----:B------:R-:W-:Y:S01]  /*7990*/  FMUL.FTZ R21, R199, R24 ;  /* 0x00000018c7157220 */ /* 0x000fe20000410000 */
[----:B------:R-:W-:Y:S01]  /*79a0*/  FSEL R8, R25, R4, P5 ;  /* 0x0000000419087208 */ /* 0x000fe20002800000 */
[----:B------:R-:W-:Y:S01]  /*79b0*/  FMUL.FTZ R12, R212, R12 ;  /* 0x0000000cd40c7220 */ /* 0x000fe20000410000 */
[----:B------:R-:W-:Y:S01]  /*79c0*/  FSETP.GE.FTZ.AND P4, PT, R197, RZ, PT ;  /* 0x000000ffc500720b */ /* 0x000fe20003f96000 */
[----:B------:R-:W-:Y:S01]  /*79d0*/  FADD.FTZ R58, -R0, R58 ;  /* 0x0000003a003a7221 */ /* 0x000fe20000010100 */
[----:B------:R-:W-:Y:S01]  /*79e0*/  FSETP.GE.FTZ.AND P2, PT, R185, RZ, PT ;  /* 0x000000ffb900720b */ /* 0x000fe20003f56000 */
[----:B------:R-:W-:Y:S01]  /*79f0*/  FMUL.FTZ R8, R200, R8 ;  /* 0x00000008c8087220 */ /* 0x000fe20000410000 */
[-C--:B------:R-:W-:Y:S01]  /*7a00*/  FSEL R6, R6, R4.reuse, P1 ;  /* 0x0000000406067208 */ /* 0x080fe20000800000 */
[----:B------:R-:W-:Y:S01]  /*7a10*/  FADD.FTZ R43, -R0, R43 ;  /* 0x0000002b002b7221 */ /* 0x000fe20000010100 */
[----:B------:R-:W-:Y:S01]  /*7a20*/  FSETP.GE.FTZ.AND P1, PT, R163, RZ, PT ;  /* 0x000000ffa300720b */ /* 0x000fe20003f36000 */
[----:B------:R-:W-:Y:S01]  /*7a30*/  FMUL.FTZ R166, R166, R51 ;  /* 0x00000033a6a67220 */ /* 0x000fe20000410000 */
[----:B------:R-:W-:Y:S01]  /*7a40*/  FSEL R9, R9, R4, P4 ;  /* 0x0000000409097208 */ /* 0x000fe20002000000 */
[----:B------:R-:W-:Y:S01]  /*7a50*/  FMUL.FTZ R16, R184, R6 ;  /* 0x00000006b8107220 */ /* 0x000fe20000410000 */
[----:B------:R-:W-:Y:S01]  /*7a60*/  FSEL R7, R7, R4, P2 ;  /* 0x0000000407077208 */ /* 0x000fe20001000000 */
[----:B------:R-:W-:Y:S01]  /*7a70*/  FADD.FTZ R6, -R4, R60 ;  /* 0x0000003c04067221 */ /* 0x000fe20000010100 */
[----:B------:R-:W-:Y:S01]  /*7a80*/  FSETP.GE.FTZ.AND P3, PT, R196, RZ, PT ;  /* 0x000000ffc400720b */ /* 0x000fe20003f76000 */
[----:B------:R-:W-:Y:S01]  /*7a90*/  FMUL.FTZ R113, R113, R54 ;  /* 0x0000003671717220 */ /* 0x000fe20000410000 */
[----:B------:R-:W-:Y:S01]  /*7aa0*/  F2FP.F16.F32.PACK_AB R33, R19, R22 ;  /* 0x000000161321723e */ /* 0x000fe200000000ff */
[----:B------:R-:W-:Y:S01]  /*7ab0*/  FMUL.FTZ R19, R197, R9 ;  /* 0x00000009c5137220 */ /* 0x000fe20000410000 */
[----:B------:R-:W-:Y:S01]  /*7ac0*/  F2FP.F16.F32.PACK_AB R22, R13, R12 ;  /* 0x0000000c0d16723e */ /* 0x000fe200000000ff */
[----:B------:R-:W-:Y:S01]  /*7ad0*/  FMUL.FTZ R12, R185, R7 ;  /* 0x00000007b90c7220 */ /* 0x000fe20000410000 */
[----:B------:R-:W-:Y:S01]  /*7ae0*/  F2FP.F16.F32.PACK_AB R21, R8, R21 ;  /* 0x000000150815723e */ /* 0x000fe200000000ff */
[C---:B------:R-:W-:Y:S01]  /*7af0*/  FADD.FTZ R9, -R4.reuse, R45 ;  /* 0x0000002d04097221 */ /* 0x040fe20000010100 */
[----:B------:R-:W-:Y:S01]  /*7b00*/  FSEL R29, R29, R4, P3 ;  /* 0x000000041d1d7208 */ /* 0x000fe20001800000 */
[C---:B------:R-:W-:Y:S01]  /*7b10*/  FADD.FTZ R8, -R4.reuse, R56 ;  /* 0x0000003804087221 */ /* 0x040fe20000010100 */
[----:B------:R-:W-:Y:S01]  /*7b20*/  FADD.FTZ R7, -R4, R57 ;  /* 0x0000003904077221 */ /* 0x000fe20000010100 */
[----:B------:R-:W-:Y:S01]  /*7b30*/  FSETP.GE.FTZ.AND P6, PT, R182, RZ, PT ;  /* 0x000000ffb600720b */ /* 0x000fe20003fd6000 */
[----:B-1----:R-:W-:Y:S01]  /*7b40*/  FADD.FTZ R5, -R0, R59 ;  /* 0x0000003b00057221 */ /* 0x002fe20000010100 */
[----:B------:R-:W-:Y:S01]  /*7b50*/  FSETP.GE.FTZ.AND P5, PT, R183, RZ, PT ;  /* 0x000000ffb700720b */ /* 0x000fe20003fb6000 */
[----:B------:R-:W-:Y:S01]  /*7b60*/  FMUL.FTZ R112, R112, R55 ;  /* 0x0000003770707220 */ /* 0x000fe20000410000 */
[----:B------:R-:W-:Y:S01]  /*7b70*/  FSETP.GE.FTZ.AND P4, PT, R170, RZ, PT ;  /* 0x000000ffaa00720b */ /* 0x000fe20003f96000 */
[----:B------:R-:W-:Y:S01]  /*7b80*/  FMUL.FTZ R104, R164, R104 ;  /* 0x00000068a4687220 */ /* 0x000fe20000410000 */
[----:B------:R-:W-:Y:S01]  /*7b90*/  FSETP.GE.FTZ.AND P3, PT, R111, RZ, PT ;  /* 0x000000ff6f00720b */ /* 0x000fe20003f76000 */
[----:B------:R-:W-:Y:S01]  /*7ba0*/  IMAD.MOV.U32 R52, RZ, RZ, R233 ;  /* 0x000000ffff347224 */ /* 0x000fe200078e00e9 */
[----:B------:R-:W-:Y:S01]  /*7bb0*/  FSETP.GE.FTZ.AND P2, PT, R109, RZ, PT ;  /* 0x000000ff6d00720b */ /* 0x000fe20003f56000 */
[----:B------:R-:W-:Y:S01]  /*7bc0*/  IMAD.MOV.U32 R53, RZ, RZ, R232 ;  /* 0x000000ffff357224 */ /* 0x000fe200078e00e8 */
[-C--:B------:R-:W-:Y:S02]  /*7bd0*/  FSEL R44, R44, R4.reuse, P6 ;  /* 0x000000042c2c7208 */ /* 0x080fe40003000000 */
[-C--:B------:R-:W-:Y:S02]  /*7be0*/  FSEL R9, R9, R4.reuse, P5 ;  /* 0x0000000409097208 */ /* 0x080fe40002800000 */
[----:B------:R-:W-:Y:S01]  /*7bf0*/  FSEL R8, R8, R4, P4 ;  /* 0x0000000408087208 */ /* 0x000fe20002000000 */
[----:B------:R-:W-:Y:S01]  /*7c00*/  FMUL.FTZ R13, R182, R44 ;  /* 0x0000002cb60d7220 */ /* 0x000fe20000410000 */
[-C--:B------:R-:W-:Y:S01]  /*7c10*/  FSEL R7, R7, R4.reuse, P3 ;  /* 0x0000000407077208 */ /* 0x080fe20001800000 */
[----:B------:R-:W-:Y:S01]  /*7c20*/  FMUL.FTZ R9, R183, R9 ;  /* 0x00000009b7097220 */ /* 0x000fe20000410000 */
[----:B------:R-:W-:Y:S01]  /*7c30*/  FSEL R6, R6, R4, P2 ;  /* 0x0000000406067208 */ /* 0x000fe20001000000 */
[----:B------:R-:W-:Y:S01]  /*7c40*/  @P1 FADD.FTZ R4, -R4, R61 ;  /* 0x0000003d04041221 */ /* 0x000fe20000010100 */
[----:B------:R-:W-:Y:S01]  /*7c50*/  F2FP.F16.F32.PACK_AB R23, R17, R18 ;  /* 0x000000121117723e */ /* 0x000fe200000000ff */
        /* <DEDUP_REMOVED lines=9> */
[----:B------:R-:W-:Y:S01]  /*7cf0*/  FADD.FTZ R6, -R0, R14 ;  /* 0x0000000e00067221 */ /* 0x000fe20000010100 */
[----:B------:R-:W-:Y:S01]  /*7d00*/  FSETP.GE.FTZ.AND P2, PT, R216, RZ, PT ;  /* 0x000000ffd800720b */ /* 0x000fe20003f56000 */
[----:B------:R-:W-:Y:S01]  /*7d10*/  FADD.FTZ R7, -R0, R11 ;  /* 0x0000000b00077221 */ /* 0x000fe20000010100 */
[----:B------:R-:W-:Y:S01]  /*7d20*/  FSETP.GE.FTZ.AND P4, PT, R218, RZ, PT ;  /* 0x000000ffda00720b */ /* 0x000fe20003f96000 */
[----:B------:R-:W-:Y:S01]  /*7d30*/  FMUL.FTZ R17, R196, R29 ;  /* 0x0000001dc4117220 */ /* 0x000fe20000410000 */
[----:B------:R-:W-:Y:S02]  /*7d40*/  FSETP.GE.FTZ.AND P3, PT, R217, RZ, PT ;  /* 0x000000ffd900720b */ /* 0x000fe40003f76000 */
[----:B------:R-:W-:Y:S02]  /*7d50*/  FSETP.GE.FTZ.AND P1, PT, R215, RZ, PT ;  /* 0x000000ffd700720b */ /* 0x000fe40003f36000 */
[-C--:B------:R-:W-:Y:S02]  /*7d60*/  FSEL R6, R6, R0.reuse, P2 ;  /* 0x0000000006067208 */ /* 0x080fe40001000000 */
[----:B------:R-:W-:Y:S02]  /*7d70*/  FSETP.GE.FTZ.AND P2, PT, R208, RZ, PT ;  /* 0x000000ffd000720b */ /* 0x000fe40003f56000 */
[----:B------:R-:W-:Y:S01]  /*7d80*/  FSEL R8, R8, R0, P4 ;  /* 0x0000000008087208 */ /* 0x000fe20002000000 */
[----:B------:R-:W-:Y:S01]  /*7d90*/  FMUL.FTZ R6, R216, R6 ;  /* 0x00000006d8067220 */ /* 0x000fe20000410000 */
[-C--:B------:R-:W-:Y:S02]  /*7da0*/  FSEL R7, R7, R0.reuse, P3 ;  /* 0x0000000007077208 */ /* 0x080fe40001800000 */
[----:B------:R-:W-:Y:S01]  /*7db0*/  FSEL R4, R4, R0, P1 ;  /* 0x0000000004047208 */ /* 0x000fe20000800000 */
[----:B------:R-:W-:Y:S01]  /*7dc0*/  FMUL.FTZ R8, R218, R8 ;  /* 0x00000008da087220 */ /* 0x000fe20000410000 */
[----:B------:R-:W-:Y:S01]  /*7dd0*/  FSEL R26, R26, R0, P2 ;  /* 0x000000001a1a7208 */ /* 0x000fe20001000000 */
[----:B------:R-:W-:Y:S01]  /*7de0*/  FMUL.FTZ R7, R217, R7 ;  /* 0x00000007d9077220 */ /* 0x000fe20000410000 */
[----:B------:R-:W-:Y:S01]  /*7df0*/  FSETP.GE.FTZ.AND P2, PT, R206, RZ, PT ;  /* 0x000000ffce00720b */ /* 0x000fe20003f56000 */
[----:B------:R-:W-:Y:S01]  /*7e00*/  FMUL.FTZ R4, R215, R4 ;  /* 0x00000004d7047220 */ /* 0x000fe20000410000 */
[----:B------:R-:W-:Y:S01]  /*7e10*/  F2FP.F16.F32.PACK_AB R13, R9, R13 ;  /* 0x0000000d090d723e */ /* 0x000fe200000000ff */
[----:B------:R-:W-:Y:S01]  /*7e20*/  FMUL.FTZ R26, R208, R26 ;  /* 0x0000001ad01a7220 */ /* 0x000fe20000410000 */
[----:B------:R-:W-:Y:S02]  /*7e30*/  FSEL R30, R30, R0, P2 ;  /* 0x000000001e1e7208 */ /* 0x000fe40001000000 */
[----:B------:R-:W-:Y:S02]  /*7e40*/  FSETP.GE.FTZ.AND P2, PT, R195, RZ, PT ;  /* 0x000000ffc300720b */ /* 0x000fe40003f56000 */
[----:B------:R-:W-:Y:S01]  /*7e50*/  F2FP.F16.F32.PACK_AB R10, R7, R8 ;  /* 0x00000008070a723e */ /* 0x000fe200000000ff */
[----:B------:R-:W-:Y:S01]  /*7e60*/  FMUL.FTZ R30, R206, R30 ;  /* 0x0000001ece1e7220 */ /* 0x000fe20000410000 */
[----:B------:R-:W-:Y:S01]  /*7e70*/  FSETP.GE.FTZ.AND P1, PT, R207, RZ, PT ;  /* 0x000000ffcf00720b */ /* 0x000fe20003f36000 */
[----:B------:R-:W-:Y:S01]  /*7e80*/  FADD.FTZ R7, -R0, R47 ;  /* 0x0000002f00077221 */ /* 0x000fe20000010100 */
[----:B------:R-:W-:Y:S01]  /*7e90*/  F2FP.F16.F32.PACK_AB R9, R4, R6 ;  /* 0x000000060409723e */ /* 0x000fe200000000ff */
[----:B------:R-:W-:Y:S01]  /*7ea0*/  STS [R221+0xa400], R10 ;  /* 0x00a4000add007388 */ /* 0x000fe20000000800 */
[-C--:B------:R-:W-:Y:S01]  /*7eb0*/  FSEL R42, R42, R0.reuse, P2 ;  /* 0x000000002a2a7208 */ /* 0x080fe20001000000 */
[----:B------:R-:W-:Y:S01]  /*7ec0*/  FADD.FTZ R6, -R0, R46 ;  /* 0x0000002e00067221 */ /* 0x000fe20000010100 */
[----:B------:R-:W-:Y:S01]  /*7ed0*/  FSETP.GE.FTZ.AND P2, PT, R192, RZ, PT ;  /* 0x000000ffc000720b */ /* 0x000fe20003f56000 */
[----:B------:R-:W-:Y:S01]  /*7ee0*/  STS [R223+0xa000], R22 ;  /* 0x00a00016df007388 */ /* 0x000fe20000000800 */
[----:B------:R-:W-:Y:S01]  /*7ef0*/  FSEL R27, R27, R0, P1 ;  /* 0x000000001b1b7208 */ /* 0x000fe20000800000 */
[----:B------:R-:W-:Y:S01]  /*7f00*/  FMUL.FTZ R42, R195, R42 ;  /* 0x0000002ac32a7220 */ /* 0x000fe20000410000 */
[----:B------:R-:W-:Y:S01]  /*7f10*/  FSETP.GE.FTZ.AND P1, PT, R205, RZ, PT ;  /* 0x000000ffcd00720b */ /* 0x000fe20003f36000 */
[----:B------:R-:W-:Y:S01]  /*7f20*/  STS [R223+0xa400], R9 ;  /* 0x00a40009df007388 */ /* 0x000fe20000000800 */
[-C--:B------:R-:W-:Y:S01]  /*7f30*/  FSEL R6, R6, R0.reuse, P2 ;  /* 0x0000000006067208 */ /* 0x080fe20001000000 */
[----:B------:R-:W-:Y:S01]  /*7f40*/  FMUL.FTZ R8, R207, R27 ;  /* 0x0000001bcf087220 */ /* 0x000fe20000410000 */
[----:B------:R-:W-:Y:S01]  /*7f50*/  FSEL R31, R31, R0, P1 ;  /* 0x000000001f1f7208 */ /* 0x000fe20000800000 */
[----:B------:R-:W-:Y:S01]  /*7f60*/  STS [R227+0x8000], R186 ;  /* 0x008000bae3007388 */ /* 0x000fe20000000800 */
[----:B------:R-:W-:Y:S01]  /*7f70*/  FSETP.GE.FTZ.AND P4, PT, R181, RZ, PT ;  /* 0x000000ffb500720b */ /* 0x000fe20003f96000 */
[----:B------:R-:W-:Y:S01]  /*7f80*/  FMUL.FTZ R20, R192, R6 ;  /* 0x00000006c0147220 */ /* 0x000fe20000410000 */
[----:B------:R-:W-:Y:S01]  /*7f90*/  F2FP.F16.F32.PACK_AB R8, R8, R26 ;  /* 0x0000001a0808723e */ /* 0x000fe200000000ff */
[----:B------:R-:W-:Y:S01]  /*7fa0*/  STS [R227+0x8400], R33 ;  /* 0x00840021e3007388 */ /* 0x000fe20000000800 */
[----:B------:R-:W-:Y:S01]  /*7fb0*/  FSEL R6, R58, R0, P4 ;  /* 0x000000003a067208 */ /* 0x000fe20002000000 */
[----:B------:R-:W-:Y:S01]  /*7fc0*/  FMUL.FTZ R31, R205, R31 ;  /* 0x0000001fcd1f7220 */ /* 0x000fe20000410000 */
[----:B------:R-:W-:Y:S01]  /*7fd0*/  F2FP.F16.F32.PACK_AB R17, R17, R19 ;  /* 0x000000131111723e */ /* 0x000fe200000000ff */
[----:B------:R-:W-:Y:S01]  /*7fe0*/  STS [R226+0x8000], R36 ;  /* 0x00800024e2007388 */ /* 0x000fe20000000800 */
[----:B------:R-:W-:Y:S01]  /*7ff0*/  F2FP.F16.F32.PACK_AB R166, R166, R167 ;  /* 0x000000a7a6a6723e */ /* 0x000fe200000000ff */
[----:B------:R-:W-:Y:S01]  /*8000*/  FMUL.FTZ R15, R181, R6 ;  /* 0x00000006b50f7220 */ /* 0x000fe20000410000 */
[----:B------:R-:W-:Y:S01]  /*8010*/  F2FP.F16.F32.PACK_AB R6, R31, R30 ;  /* 0x0000001e1f06723e */ /* 0x000fe200000000ff */
[----:B------:R-:W-:Y:S01]  /*8020*/  STS [R226+0x8400], R32 ;  /* 0x00840020e2007388 */ /* 0x000fe20000000800 */
[----:B------:R-:W-:Y:S01]  /*8030*/  FSETP.GE.FTZ.AND P1, PT, R194, RZ, PT ;  /* 0x000000ffc200720b */ /* 0x000fe20003f36000 */
[----:B------:R-:W-:Y:S01]  /*8040*/  FADD.FTZ R4, -R0, R62 ;  /* 0x0000003e00047221 */ /* 0x000fe20000010100 */
[----:B------:R-:W-:Y:S01]  /*8050*/  FSETP.GE.FTZ.AND P5, PT, R191, RZ, PT ;  /* 0x000000ffbf00720b */ /* 0x000fe20003fb6000 */
[----:B------:R-:W-:Y:S01]  /*8060*/  STS [R227+0xa000], R21 ;  /* 0x00a00015e3007388 */ /* 0x000fe20000000800 */
[-C--:B------:R-:W-:Y:S02]  /*8070*/  FSEL R43, R43, R0.reuse, P1 ;  /* 0x000000002b2b7208 */ /* 0x080fe40000800000 */
[----:B------:R-:W-:Y:S01]  /*8080*/  FSETP.GE.FTZ.AND P3, PT, R176, RZ, PT ;  /* 0x000000ffb000720b */ /* 0x000fe20003f76000 */
[----:B------:R-:W-:Y:S01]  /*8090*/  STS [R227+0xa400], R8 ;  /* 0x00a40008e3007388 */ /* 0x000fe20000000800 */
[-C--:B------:R-:W-:Y:S01]  /*80a0*/  FSEL R7, R7, R0.reuse, P5 ;  /* 0x0000000007077208 */ /* 0x080fe20002800000 */
[----:B------:R-:W-:Y:S01]  /*80b0*/  FMUL.FTZ R43, R194, R43 ;  /* 0x0000002bc22b7220 */ /* 0x000fe20000410000 */
[-C--:B------:R-:W-:Y:S01]  /*80c0*/  FSEL R5, R5, R0.reuse, P3 ;  /* 0x0000000005057208 */ /* 0x080fe20001800000 */
[----:B------:R-:W-:Y:S01]  /*80d0*/  STS [R226+0xa000], R17 ;  /* 0x00a00011e2007388 */ /* 0x000fe20000000800 */
[----:B------:R-:W-:Y:S01]  /*80e0*/  FSETP.GE.FTZ.AND P2, PT, R171, RZ, PT ;  /* 0x000000ffab00720b */ /* 0x000fe20003f56000 */
[----:B------:R-:W-:Y:S01]  /*80f0*/  FMUL.FTZ R19, R191, R7 ;  /* 0x00000007bf137220 */ /* 0x000fe20000410000 */
[----:B------:R-:W-:Y:S01]  /*8100*/  FSETP.GE.FTZ.AND P1, PT, R162, RZ, PT ;  /* 0x000000ffa200720b */ /* 0x000fe20003f36000 */
        /* <DEDUP_REMOVED lines=9> */
[----:B------:R-:W-:Y:S02]  /*81a0*/  F2FP.F16.F32.PACK_AB R64, R105, R64 ;  /* 0x000000406940723e */ /* 0x000fe400000000ff */
[----:B------:R-:W-:Y:S01]  /*81b0*/  F2FP.F16.F32.PACK_AB R104, R104, R108 ;  /* 0x0000006c6868723e */ /* 0x000fe200000000ff */
[----:B------:R-:W-:Y:S01]  /*81c0*/  STS [R222+0x8000], R168 ;  /* 0x008000a8de007388 */ /* 0x000fe20000000800 */
[----:B------:R-:W-:Y:S01]  /*81d0*/  @P1 FADD.FTZ R0, -R0, R63 ;  /* 0x0000003f00001221 */ /* 0x000fe20000010100 */
[----:B------:R-:W-:Y:S02]  /*81e0*/  LEA R59, R246, UR4, 0x1 ;  /* 0x00000004f63b7c11 */ /* 0x000fe4000f8e08ff */
[----:B------:R-:W-:Y:S01]  /*81f0*/  STS [R222+0x8400], R166 ;  /* 0x008400a6de007388 */ /* 0x000fe20000000800 */
[----:B------:R-:W-:Y:S01]  /*8200*/  FMUL.FTZ R7, R162, R0 ;  /* 0x00000000a2077220 */ /* 0x000fe20000410000 */
[----:B------:R-:W-:Y:S02]  /*8210*/  F2FP.F16.F32.PACK_AB R0, R14, R15 ;  /* 0x0000000f0e00723e */ /* 0x000fe400000000ff */
[----:B------:R-:W-:Y:S02]  /*8220*/  STS [R220+0xa000], R16 ;  /* 0x00a00010dc007388 */ /* 0x000fe40000000800 */
[----:B------:R-:W-:Y:S02]  /*8230*/  F2FP.F16.F32.PACK_AB R7, R7, R11 ;  /* 0x0000000b0707723e */ /* 0x000fe400000000ff */
[----:B------:R-:W-:Y:S04]  /*8240*/  STS [R220+0xa400], R5 ;  /* 0x00a40005dc007388 */ /* 0x000fe80000000800 */
[----:B------:R-:W-:Y:S04]  /*8250*/  STS [R222+0xa000], R13 ;  /* 0x00a0000dde007388 */ /* 0x000fe80000000800 */
[----:B------:R-:W-:Y:S04]  /*8260*/  STS [R222+0xa400], R4 ;  /* 0x00a40004de007388 */ /* 0x000fe80000000800 */
[----:B------:R-:W-:Y:S04]  /*8270*/  STS [R225+0x8000], R114 ;  /* 0x00800072e1007388 */ /* 0x000fe80000000800 */
        /* <DEDUP_REMOVED lines=93> */
.L_x_172:
[----:B------:R-:W-:Y:S01]  /*8850*/  LDSM.16.M88.4 R16, [R150] ;  /* 0x000000009610783b */ /* 0x000fe20000000200 */
[----:B------:R-:W-:Y:S01]  /*8860*/  IMAD.U32 R58, RZ, RZ, UR31 ;  /* 0x0000001fff3a7e24 */ /* 0x000fe2000f8e00ff */
[----:B------:R-:W-:Y:S01]  /*8870*/  ULOP3.LUT UR5, UR10, 0x1, URZ, 0xc0, !UPT ;  /* 0x000000010a057892 */ /* 0x000fe2000f8ec03f */
[----:B------:R-:W-:Y:S01]  /*8880*/  IMAD.U32 R57, RZ, RZ, UR30 ;  /* 0x0000001eff397e24 */ /* 0x000fe2000f8e00ff */
[----:B------:R-:W2:Y:S01]  /*8890*/  LDSM.16.MT88.4 R20, [R0+0x6000] ;  /* 0x006000000014783b */ /* 0x000ea20000004200 */
[----:B------:R-:W-:Y:S01]  /*88a0*/  IMAD.U32 R56, RZ, RZ, UR29 ;  /* 0x0000001dff387e24 */ /* 0x000fe2000f8e00ff */
[----:B------:R-:W-:Y:S01]  /*88b0*/  UISETP.NE.U32.AND UP0, UPT, UR5, 0x1, UPT ;  /* 0x000000010500788c */ /* 0x000fe2000bf05070 */
[----:B------:R-:W-:Y:S01]  /*88c0*/  IMAD.U32 R55, RZ, RZ, UR28 ;  /* 0x0000001cff377e24 */ /* 0x000fe2000f8e00ff */
[----:B------:R-:W1:Y:S01]  /*88d0*/  LDSM.16.M88.4 R12, [R150+0x2000] ;  /* 0x00200000960c783b */ /* 0x000e620000000200 */
[----:B------:R-:W-:Y:S01]  /*88e0*/  IMAD.U32 R54, RZ, RZ, UR27 ;  /* 0x0000001bff367e24 */ /* 0x000fe2000f8e00ff */
[----:B------:R-:W-:Y:S02]  /*88f0*/  UISETP.GT.AND UP2, UPT, UR10, UR40, UPT ;  /* 0x000000280a00728c */ /* 0x000fe4000bf44270 */
[----:B------:R-:W-:Y:S01]  /*8900*/  LDSM.16.M88.4 R24, [R157] ;  /* 0x000000009d18783b */ /* 0x000fe20000000200 */
[----:B------:R-:W-:Y:S02]  /*8910*/  @UP3 UIADD3 UR6, UP1, UR16, -0x200, URZ ;  /* 0xfffffe0010063890 */ /* 0x000fe4000ff3e03f */
[----:B------:R-:W-:Y:S01]  /*8920*/  UIADD3 UR10, UR10, -0x1, URZ ;  /* 0xffffffff0a0a7890 */ /* 0x000fe2000fffe03f */
[----:B------:R-:W3:Y:S01]  /*8930*/  LDSM.16.MT88.4 R28, [R0+0x6400] ;  /* 0x00640000001c783b */ /* 0x000ee20000004200 */
[----:B------:R-:W-:Y:S03]  /*8940*/  @UP3 UIADD3.X UR5, UR17, -0x1, URZ, UP1, !UPT ;  /* 0xffffffff11053890 */ /* 0x000fe60008ffe43f */
        /* <DEDUP_REMOVED lines=46> */
[----:B------:R-:W-:Y:S01]  /*8c30*/  IMAD.U32 R42, RZ, RZ, UR35 ;  /* 0x00000023ff2a7e24 */ /* 0x000fe2000f8e00ff */
[----:B------:R-:W-:Y:S03]  /*8c40*/  MOV R38, UR33 ;  /* 0x0000002100267c02 */ /* 0x000fe60008000f00 */
[----:B------:R-:W-:Y:S01]  /*8c50*/  IMAD.U32 R36, RZ, RZ, UR32 ;  /* 0x00000020ff247e24 */ /* 0x000fe2000f8e00ff */
[C---:B---3--:R-:W-:Y:S06]  /*8c60*/  HMMA.16816.F32 R8, R44.reuse, R48, R8 ;  /* 0x000000302c08723c */ /* 0x048fec0000001808 */
[-C--:B------:R-:W-:Y:S01]  /*8c70*/  HMMA.16816.F32 R12, R44, R50.reuse, R12 ;  /* 0x000000322c0c723c */ /* 0x080fe2000000180c */
[----:B------:R-:W-:Y:S05]  /*8c80*/  IMAD.U32 R48, RZ, RZ, UR38 ;  /* 0x00000026ff307e24 */ /* 0x000fea000f8e00ff */
[----:B------:R-:W-:Y:S01]  /*8c90*/  HMMA.16816.F32 R16, R20, R50, R16 ;  /* 0x000000321410723c */ /* 0x000fe20000001810 */
[----:B------:R-:W-:Y:S04]  /*8ca0*/  IMAD.U32 R46, RZ, RZ, UR37 ;  /* 0x00000025ff2e7e24 */ /* 0x000fe8000f8e00ff */
[----:B------:R-:W-:Y:S01]  /*8cb0*/  IMAD.U32 R44, RZ, RZ, UR36 ;  /* 0x00000024ff2c7e24 */ /* 0x000fe2000f8e00ff */
[-C--:B------:R-:W-:Y:S01]  /*8cc0*/  HMMA.16816.F32 R4, R24, R28.reuse, R4 ;  /* 0x0000001c1804723c */ /* 0x080fe20000001804 */
[----:B------:R-:W-:Y:S04]  /*8cd0*/  IMAD.U32 R20, RZ, RZ, UR25 ;  /* 0x00000019ff147e24 */ /* 0x000fe8000f8e00ff */
[----:B------:R-:W-:Y:S01]  /*8ce0*/  @P0 VIADD R21, R235, 0xffffff80 ;  /* 0xffffff80eb150836 */ /* 0x000fe20000000000 */
[C---:B-1----:R-:W-:Y:S01]  /*8cf0*/  HMMA.16816.F32 R8, R32.reuse, R28, R8 ;  /* 0x0000001c2008723c */ /* 0x042fe20000001808 */
[----:B------:R-:W-:Y:S04]  /*8d00*/  IMAD.U32 R50, RZ, RZ, UR39 ;  /* 0x00000027ff327e24 */ /* 0x000fe8000f8e00ff */
[----:B------:R-:W-:Y:S01]  /*8d10*/  LEA R233, P1, R20, R52, 0x2 ;  /* 0x0000003414e97211 */ /* 0x000fe200078210ff */
[-C--:B------:R-:W-:Y:S01]  /*8d20*/  HMMA.16816.F32 R12, R32, R30.reuse, R12 ;  /* 0x0000001e200c723c */ /* 0x080fe2000000180c */
[----:B------:R-:W-:Y:S01]  /*8d30*/  IMAD.U32 R22, RZ, RZ, UR38 ;  /* 0x00000026ff167e24 */ /* 0x000fe2000f8e00ff */
[----:B------:R-:W-:Y:S03]  /*8d40*/  MOV R52, UR24 ;  /* 0x0000001800347c02 */ /* 0x000fe60008000f00 */
[----:B------:R-:W-:Y:S01]  /*8d50*/  @P0 IMAD.WIDE R20, R21, R250, UR16 ;  /* 0x0000001015140e25 */ /* 0x000fe2000f8e02fa */
[----:B------:R-:W-:Y:S01]  /*8d60*/  HMMA.16816.F32 R16, R24, R30, R16 ;  /* 0x0000001e1810723c */ /* 0x000fe20000001810 */
[----:B------:R-:W-:Y:S01]  /*8d70*/  @UP3 UMOV UR16, UR6 ;  /* 0x0000000600103c82 */ /* 0x000fe20008000000 */
[----:B------:R-:W-:Y:S01]  /*8d80*/  MOV R33, UR24 ;  /* 0x0000001800217c02 */ /* 0x000fe20008000f00 */
[----:B------:R-:W-:Y:S01]  /*8d90*/  @UP3 UMOV UR17, UR5 ;  /* 0x0000000500113c82 */ /* 0x000fe20008000000 */
[----:B------:R-:W5:Y:S01]  /*8da0*/  @P0 LDG.E R240, desc[UR14][R20.64] ;  /* 0x0000000e14f00981 */ /* 0x000f62000c1e1900 */
[----:B------:R-:W-:Y:S01]  /*8db0*/  LEA.HI.X.SX32 R232, R0, R53, 0x2, P1 ;  /* 0x0000003500e87211 */ /* 0x000fe200008f16ff */
[----:B------:R-:W-:Y:S01]  /*8dc0*/  IMAD.U32 R0, RZ, RZ, UR39 ;  /* 0x00000027ff007e24 */ /* 0x000fe2000f8e00ff */
[----:B------:R-:W-:Y:S01]  /*8dd0*/  MOV R30, UR29 ;  /* 0x0000001d001e7c02 */ /* 0x000fe20008000f00 */
        /* <DEDUP_REMOVED lines=131> */
[----:B------:R-:W-:-:S05]  /*9610*/  UISETP.NE.AND UP0, UPT, UR43, -0x1, UPT ;  /* 0xffffffff2b00788c */ /* 0x000fca000bf05270 */
[----:B------:R-:W-:Y:S01]  /*9620*/  ULDC UR5, c[0x0][0x390] ;  /* 0x0000e40000057ab9 */ /* 0x000fe20000000800 */
[----:B------:R-:W-:Y:S01]  /*9630*/  ULDC UR6, c[0x0][0x38c] ;  /* 0x0000e30000067ab9 */ /* 0x000fe20000000800 */
        /* <DEDUP_REMOVED lines=37> */
[----:B------:R-:W-:Y:S01]  /*9890*/  STS [R248], R17 ;  /* 0x00000011f8007388 */ /* 0x000fe20000000800 */
[----:B------:R-:W-:Y:S01]  /*98a0*/  F2FP.F16.F32.PACK_AB R14, R14, R90 ;  /* 0x0000005a0e0e723e */ /* 0x000fe200000000ff */
[----:B------:R-:W-:Y:S01]  /*98b0*/  @UP0 UIADD3 UR5, UR41, UR43, URZ ;  /* 0x0000002b29050290 */ /* 0x000fe2000fffe03f */
[----:B------:R-:W-:Y:S01]  /*98c0*/  F2FP.F16.F32.PACK_AB R11, R11, R92 ;  /* 0x0000005c0b0b723e */ /* 0x000fe200000000ff */
[----:B------:R-:W-:Y:S01]  /*98d0*/  STS [R248+0x200], R16 ;  /* 0x00020010f8007388 */ /* 0x000fe20000000800 */
[----:B------:R-:W-:Y:S01]  /*98e0*/  F2FP.F16.F32.PACK_AB R10, R10, R94 ;  /* 0x0000005e0a0a723e */ /* 0x000fe200000000ff */
[----:B------:R-:W-:Y:S01]  /*98f0*/  @UP0 ULDC.64 UR6, c[0x0][0x450] ;  /* 0x0001140000060ab9 */ /* 0x000fe20000000a00 */
[----:B------:R-:W-:Y:S01]  /*9900*/  F2FP.F16.F32.PACK_AB R9, R9, R68 ;  /* 0x000000440909723e */ /* 0x000fe200000000ff */
[----:B------:R-:W-:Y:S01]  /*9910*/  STS [R249], R13 ;  /* 0x0000000df9007388 */ /* 0x000fe20000000800 */
[----:B------:R-:W-:Y:S01]  /*9920*/  F2FP.F16.F32.PACK_AB R8, R8, R70 ;  /* 0x000000460808723e */ /* 0x000fe200000000ff */
[----:B------:R-:W-:Y:S01]  /*9930*/  @UP0 UIMAD.WIDE.U32 UR8, UR5, UR6, URZ ;  /* 0x00000006050802a5 */ /* 0x000fe2000f8e003f */
[----:B------:R-:W-:Y:S01]  /*9940*/  F2FP.F16.F32.PACK_AB R5, R5, R80 ;  /* 0x000000500505723e */ /* 0x000fe200000000ff */
[----:B------:R-:W-:Y:S01]  /*9950*/  STS [R249+0x200], R12 ;  /* 0x0002000cf9007388 */ /* 0x000fe20000000800 */
        /* <DEDUP_REMOVED lines=10> */
[----:B------:R-:W-:Y:S01]  /*9a00*/  PLOP3.LUT P0, PT, PT, PT, UP0, 0x80, 0x0 ;  /* 0x000000000000781c */ /* 0x000fe20003f0f008 */
        /* <DEDUP_REMOVED lines=25> */
.L_x_174:
[----:B------:R-:W-:Y:S01]  /*9ba0*/  @UP0 UIADD3 UR13, UR41, UR43, URZ ;  /* 0x0000002b290d0290 */ /* 0x000fe2000fffe03f */
[----:B------:R-:W-:Y:S01]  /*9bb0*/  @UP0 ULDC.64 UR8, c[0x0][0x458] ;  /* 0x0001160000080ab9 */ /* 0x000fe20000000a00 */
[----:B------:R-:W-:Y:S02]  /*9bc0*/  USHF.L.U32 UR5, UR20, 0x7, URZ ;  /* 0x0000000714057899 */ /* 0x000fe4000800063f */
[----:B------:R-:W-:Y:S02]  /*9bd0*/  @UP0 UIMAD.WIDE.U32 UR10, UR13, UR8, URZ ;  /* 0x000000080d0a02a5 */ /* 0x000fe4000f8e003f */
[----:B------:R-:W-:-:S04]  /*9be0*/  @UP0 UIMAD UR13, UR13, UR9, URZ ;  /* 0x000000090d0d02a4 */ /* 0x000fc8000f8e023f */
[----:B------:R-:W-:-:S03]  /*9bf0*/  @UP0 UIADD3 UR18, UR11, UR13, URZ ;  /* 0x0000000d0b120290 */ /* 0x000fc6000fffe03f */
[----:B------:R-:W-:Y:S01]  /*9c00*/  @UP0 UMOV UR11, UR10 ;  /* 0x0000000a000b0c82 */ /* 0x000fe20008000000 */
[----:B------:R-:W-:Y:S08]  /*9c10*/  @P0 BRA `(.L_x_175) ;  /* 0x0000000000340947 */ /* 0x000ff00003800000 */
        /* <DEDUP_REMOVED lines=11> */
[----:B------:R-:W-:-:S03]  /*9cd0*/  UIADD3 UR18, UR11, UR13, URZ ;  /* 0x0000000d0b127290 */ /* 0x000fc6000fffe03f */
[----:B------:R-:W-:-:S09]  /*9ce0*/  UMOV UR11, UR10 ;  /* 0x0000000a000b7c82 */ /* 0x000fd20008000000 */
.L_x_175:
[----:B------:R-:W-:Y:S01]  /*9cf0*/  BAR.SYNC.DEFER_BLOCKING 0x0 ;  /* 0x0000000000007b1d */ /* 0x000fe20000010000 */
[----:B------:R-:W-:Y:S01]  /*9d00*/  USHF.R.S32.HI UR10, URZ, 0x1f, UR5 ;  /* 0x0000001f3f0a7899 */ /* 0x000fe20008011405 */
[----:B-12---:R-:W-:Y:S01]  /*9d10*/  SHF.R.S32.HI R0, RZ, 0x1f, R9 ;  /* 0x0000001fff007819 */ /* 0x006fe20000011409 */
[----:B------:R-:W-:Y:S01]  /*9d20*/  IMAD.U32 R3, RZ, RZ, UR6 ;  /* 0x00000006ff037e24 */ /* 0x000fe2000f8e00ff */
[--C-:B------:R-:W-:Y:S01]  /*9d30*/  SHF.R.S32.HI R5, RZ, 0x1f, R236.reuse ;  /* 0x0000001fff057819 */ /* 0x100fe200000114ec */
[----:B------:R-:W-:Y:S01]  /*9d40*/  UIMAD UR13, UR10, UR6, URZ ;  /* 0x000000060a0d72a4 */ /* 0x000fe2000f8e023f */
[----:B------:R-:W-:Y:S01]  /*9d50*/  LEA.HI R0, R0, R9, RZ, 0x2 ;  /* 0x0000000900007211 */ /* 0x000fe200078f10ff */
[----:B------:R-:W-:Y:S01]  /*9d60*/  IMAD.MOV.U32 R4, RZ, RZ, R236 ;  /* 0x000000ffff047224 */ /* 0x000fe200078e00ec */
        /* <DEDUP_REMOVED lines=14> */
[----:B------:R1:W2:Y:S01]  /*9e50*/  LDS.128 R20, [R59+0x7000] ;  /* 0x007000003b147984 */ /* 0x0002a20000000c00 */
[----:B------:R-:W-:Y:S01]  /*9e60*/  ISETP.GE.OR P2, PT, R0, UR12, P2 ;  /* 0x0000000c00007c0c */ /* 0x000fe20009746670 */
[----:B------:R-:W-:Y:S01]  /*9e70*/  UIMAD UR17, UR57, UR17, UR13 ;  /* 0x00000011391172a4 */ /* 0x000fe2000f8e020d */
[----:B------:R-:W-:Y:S01]  /*9e80*/  IADD3.X R7, R7, UR21, R3, P0, !PT ;  /* 0x0000001507077c10 */ /* 0x000fe200087fe403 */
[----:B------:R1:W3:Y:S01]  /*9e90*/  LDS.128 R24, [R59+0x9000] ;  /* 0x009000003b187984 */ /* 0x0002e20000000c00 */
[----:B------:R-:W-:Y:S01]  /*9ea0*/  IMAD.U32 R3, RZ, RZ, UR16 ;  /* 0x00000010ff037e24 */ /* 0x000fe2000f8e00ff */
[----:B------:R-:W-:-:S03]  /*9eb0*/  SHF.R.S32.HI R28, RZ, 0x1f, R0 ;  /* 0x0000001fff1c7819 */ /* 0x000fc60000011400 */
[----:B------:R-:W-:-:S04]  /*9ec0*/  IMAD.WIDE.U32 R6, R3, UR57, R6 ;  /* 0x0000003903067c25 */ /* 0x000fc8000f8e0006 */
[----:B------:R-:W-:Y:S01]  /*9ed0*/  VIADD R12, R7, UR17 ;  /* 0x00000011070c7c36 */ /* 0x000fe20008000000 */
[----:B------:R-:W-:Y:S06]  /*9ee0*/  @P2 BRA `(.L_x_177) ;  /* 0x00000000002c2947 */ /* 0x000fec0003800000 */
        /* <DEDUP_REMOVED lines=11> */
.L_x_177:
[----:B------:R-:W-:Y:S05]  /*9fa0*/  BSYNC B0 ;  /* 0x0000000000007941 */ /* 0x000fea0003800000 */
.L_x_176:
        /* <DEDUP_REMOVED lines=13> */
.L_x_179:
[----:B------:R-:W-:Y:S05]  /*a080*/  BSYNC B0 ;  /* 0x0000000000007941 */ /* 0x000fea0003800000 */
.L_x_178:
[----:B------:R1:W1:Y:S01]  /*a090*/  LDS.128 R12, [R59+0x8000] ;  /* 0x008000003b0c7984 */ /* 0x0002620000000c00 */
        /* <DEDUP_REMOVED lines=26> */
.L_x_181:
[----:B------:R-:W-:Y:S05]  /*a240*/  BSYNC B0 ;  /* 0x0000000000007941 */ /* 0x000fea0003800000 */
.L_x_180:
        /* <DEDUP_REMOVED lines=13> */
.L_x_154:
[----:B------:R-:W-:Y:S05]  /*a320*/  BSYNC B1 ;  /* 0x0000000000017941 */ /* 0x000fea0003800000 */
.L_x_140:
        /* <DEDUP_REMOVED lines=11> */
.L_x_182:
[----:B------:R-:W-:Y:S05]  /*a3e0*/  EXIT ;  /* 0x000000000000794d */ /* 0x000fea0003800000 */
.L_x_184:
        /* <DEDUP_REMOVED lines=9> */
.L_x_693:


//--------------------- .text._ZN5flash44flash_bwd_dq_dk_dv_loop_seqk_parallel_kernelI23Flash_bwd_kernel_traitsILi32ELi128ELi128ELi8ELi4ELi4ELi4ELb1ELb0EN7cutlass6half_tE19Flash_kernel_traitsILi32ELi128ELi128ELi8ES3_EELb0ELb1ELb0ELb0ELb0ELb0ELb1EEEvNS_16Flash_bwd_paramsE --------------------------
	.section	.text._ZN5flash44flash_bwd_dq_dk_dv_loop_seqk_parallel_kernelI23Flash_bwd_kernel_traitsILi32ELi128ELi128ELi8ELi4ELi4ELi4ELb1ELb0EN7cutlass6half_tE19Flash_kernel_traitsILi32ELi128ELi128ELi8ES3_EELb0ELb1ELb0ELb0ELb0ELb0ELb1EEEvNS_16Flash_bwd_paramsE,"ax",@progbits
	.align	128
        .global         _ZN5flash44flash_bwd_dq_dk_dv_loop_seqk_parallel_kernelI23Flash_bwd_kernel_traitsILi32ELi128ELi128ELi8ELi4ELi4ELi4ELb1ELb0EN7cutlass6half_tE19Flash_kernel_traitsILi32ELi128ELi128ELi8ES3_EELb0ELb1ELb0ELb0ELb0ELb0ELb1EEEvNS_16Flash_bwd_paramsE
        .type           _ZN5flash44flash_bwd_dq_dk_dv_loop_seqk_parallel_kernelI23Flash_bwd_kernel_traitsILi32ELi128ELi128ELi8ELi4ELi4ELi4ELb1ELb0EN7cutlass6half_tE19Flash_kernel_traitsILi32ELi128ELi128ELi8ES3_EELb0ELb1ELb0ELb0ELb0ELb0ELb1EEEvNS_16Flash_bwd_paramsE,@function
        .size           _ZN5flash44flash_bwd_dq_dk_dv_loop_seqk_parallel_kernelI23Flash_bwd_kernel_traitsILi32ELi128ELi128ELi8ELi4ELi4ELi4ELb1ELb0EN7cutlass6half_tE19Flash_kernel_traitsILi32ELi128ELi128ELi8ES3_EELb0ELb1ELb0ELb0ELb0ELb0ELb1EEEvNS_16Flash_bwd_paramsE,(.L_x_694 - _ZN5flash44flash_bwd_dq_dk_dv_loop_seqk_parallel_kernelI23Flash_bwd_kernel_traitsILi32ELi128ELi128ELi8ELi4ELi4ELi4ELb1ELb0EN7cutlass6half_tE19Flash_kernel_traitsILi32ELi128ELi128ELi8ES3_EELb0ELb1ELb0ELb0ELb0ELb0ELb1EEEvNS_16Flash_bwd_paramsE)
        .other          _ZN5flash44flash_bwd_dq_dk_dv_loop_seqk_parallel_kernelI23Flash_bwd_kernel_traitsILi32ELi128ELi128ELi8ELi4ELi4ELi4ELb1ELb0EN7cutlass6half_tE19Flash_kernel_traitsILi32ELi128ELi128ELi8ES3_EELb0ELb1ELb0ELb0ELb0ELb0ELb1EEEvNS_16Flash_bwd_paramsE,@"STO_CUDA_ENTRY STV_DEFAULT"
_ZN5flash44flash_bwd_dq_dk_dv_loop_seqk_parallel_kernelI23Flash_bwd_kernel_traitsILi32ELi128ELi128ELi8ELi4ELi4ELi4ELb1ELb0EN7cutlass6half_tE19Flash_kernel_traitsILi32ELi128ELi128ELi8ES3_EELb0ELb1ELb0ELb0ELb0ELb0ELb1EEEvNS_16Flash_bwd_paramsE:
.text._ZN5flash44flash_bwd_dq_dk_dv_loop_seqk_parallel_kernelI23Flash_bwd_kernel_traitsILi32ELi128ELi128ELi8ELi4ELi4ELi4ELb1ELb0EN7cutlass6half_tE19Flash_kernel_traitsILi32ELi128ELi128ELi8ES3_EELb0ELb1ELb0ELb0ELb0ELb0ELb1EEEvNS_16Flash_bwd_paramsE:
        /* <DEDUP_REMOVED lines=22> */
[----:B-1----:R-:W-:-:S04]  /*0160*/  SHF.R.S32.HI R10, RZ, 0x1f, R20 ;  /* 0x0000001fff0a7819 */ /* 0x002fc80000011414 */
        /* <DEDUP_REMOVED lines=31> */
[----:B------:R-:W-:Y:S01]  /*0360*/  IMAD.IADD R13, R20, 0x1, -R4 ;  /* 0x00000001140d7824 */ /* 0x000fe200078e0a04 */
        /* <DEDUP_REMOVED lines=8> */
[----:B------:R-:W-:Y:S01]  /*03f0*/  SHF.R.U32.HI R7, RZ, 0x3, R2 ;  /* 0x00000003ff077819 */ /* 0x000fe20000011602 */
[----:B------:R-:W-:Y:S01]  /*0400*/  STL [R1+0x38], R22 ;  /* 0x0000381601007387 */ /* 0x000fe20000100800 */
[----:B------:R-:W-:Y:S01]  /*0410*/  LOP3.LUT R6, R2, 0x18, R22, 0xf8, !PT ;  /* 0x0000001802067812 */ /* 0x000fe200078ef816 */
[----:B------:R-:W-:Y:S01]  /*0420*/  IMAD.IADD R2, R20, 0x1, -R3 ;  /* 0x0000000114027824 */ /* 0x000fe200078e0a03 */
[----:B------:R-:W-:Y:S01]  /*0430*/  LOP3.LUT R5, R12, 0x3fffffe, RZ, 0xc0, !PT ;  /* 0x03fffffe0c057812 */ /* 0x000fe200078ec0ff */
[----:B------:R-:W-:Y:S01]  /*0440*/  IMAD.SHL.U32 R20, R20, 0x2, RZ ;  /* 0x0000000214147824 */ /* 0x000fe200078e00ff */
[----:B------:R-:W-:Y:S02]  /*0450*/  SHF.R.S32.HI R10, RZ, 0x7, R10 ;  /* 0x00000007ff0a7819 */ /* 0x000fe4000001140a */
[----:B------:R-:W-:-:S02]  /*0460*/  SHF.R.S32.HI R11, RZ, 0x1f, R2 ;  /* 0x0000001fff0b7819 */ /* 0x000fc40000011402 */
[----:B------:R-:W-:Y:S01]  /*0470*/  LOP3.LUT R9, R6, R7, RZ, 0x3c, !PT ;  /* 0x0000000706097212 */ /* 0x000fe200078e3cff */
[----:B------:R-:W-:Y:S01]  /*0480*/  IMAD.IADD R7, R4, 0x1, -R5 ;  /* 0x0000000104077824 */ /* 0x000fe200078e0a05 */
[-C--:B------:R-:W-:Y:S01]  /*0490*/  LEA.HI R3, R2, R2.reuse, RZ, 0x1 ;  /* 0x0000000202037211 */ /* 0x080fe200078f08ff */
[----:B------:R-:W-:Y:S01]  /*04a0*/  IMAD R6, R10, 0x8, R16 ;  /* 0x000000080a067824 */ /* 0x000fe200078e0210 */
[----:B------:R-:W-:Y:S01]  /*04b0*/  LEA.HI R11, R11, R2, RZ, 0x3 ;  /* 0x000000020b0b7211 */ /* 0x000fe200078f18ff */
[----:B------:R-:W-:Y:S01]  /*04c0*/  IMAD.SHL.U32 R4, R4, 0x40, RZ ;  /* 0x0000004004047824 */ /* 0x000fe200078e00ff */
[----:B------:R-:W-:Y:S01]  /*04d0*/  SHF.R.S32.HI R5, RZ, 0x1, R3 ;  /* 0x00000001ff057819 */ /* 0x000fe20000011403 */
[----:B------:R-:W-:Y:S01]  /*04e0*/  IMAD R18, R6, 0x8, R7 ;  /* 0x0000000806127824 */ /* 0x000fe200078e0207 */
[----:B------:R-:W-:Y:S01]  /*04f0*/  SHF.R.S32.HI R8, RZ, 0x1f, R3 ;  /* 0x0000001fff087819 */ /* 0x000fe20000011403 */
[----:B------:R-:W-:Y:S01]  /*0500*/  IMAD.U32 R6, R14, 0x20, R9 ;  /* 0x000000200e067824 */ /* 0x000fe200078e0009 */
[----:B------:R-:W-:-:S02]  /*0510*/  LOP3.LUT R7, R3, 0x7fffffe, RZ, 0xc0, !PT ;  /* 0x07fffffe03077812 */ /* 0x000fc400078ec0ff */
[----:B------:R-:W-:Y:S02]  /*0520*/  LOP3.LUT R3, R11, 0xfffffff8, RZ, 0xc0, !PT ;  /* 0xfffffff80b037812 */ /* 0x000fe400078ec0ff */
[----:B------:R-:W-:Y:S01]  /*0530*/  LEA.HI R9, R0, R0, RZ, 0x1 ;  /* 0x0000000000097211 */ /* 0x000fe200078f08ff */
[----:B------:R-:W-:Y:S01]  /*0540*/  IMAD.IADD R17, R2, 0x1, -R7 ;  /* 0x0000000102117824 */ /* 0x000fe200078e0a07 */
[----:B------:R-:W-:Y:S01]  /*0550*/  LEA.HI R8, R8, R5, RZ, 0x2 ;  /* 0x0000000508087211 */ /* 0x000fe200078f10ff */
[----:B------:R-:W-:Y:S01]  /*0560*/  IMAD.IADD R15, R2, 0x1, -R3 ;  /* 0x00000001020f7824 */ /* 0x000fe200078e0a03 */
[----:B------:R-:W-:Y:S01]  /*0570*/  LOP3.LUT R3, R9, 0x3fffffe, RZ, 0xc0, !PT ;  /* 0x03fffffe09037812 */ /* 0x000fe200078ec0ff */
[----:B------:R1:W-:Y:S01]  /*0580*/  STL [R1+0x64], R6 ;  /* 0x0000640601007387 */ /* 0x0003e20000100800 */
[----:B------:R-:W-:Y:S01]  /*0590*/  SHF.R.S32.HI R2, RZ, 0x1, R12 ;  /* 0x00000001ff027819 */ /* 0x000fe2000001140c */
[----:B------:R-:W-:Y:S01]  /*05a0*/  IMAD.SHL.U32 R7, R13, 0x2, RZ ;  /* 0x000000020d077824 */ /* 0x000fe200078e00ff */
[----:B------:R-:W-:Y:S01]  /*05b0*/  LOP3.LUT R8, R8, 0xfffffffc, RZ, 0xc0, !PT ;  /* 0xfffffffc08087812 */ /* 0x000fe200078ec0ff */
[C---:B------:R-:W-:Y:S01]  /*05c0*/  IMAD.IADD R12, R0.reuse, 0x1, -R3 ;  /* 0x00000001000c7824 */ /* 0x040fe200078e0a03 */
[C---:B------:R-:W-:Y:S01]  /*05d0*/  LOP3.LUT P4, RZ, R0.reuse, 0x4, RZ, 0xc0, !PT ;  /* 0x0000000400ff7812 */ /* 0x040fe2000788c0ff */
[----:B------:R-:W-:Y:S01]  /*05e0*/  IMAD.SHL.U32 R3, R0, 0x40, RZ ;  /* 0x0000004000037824 */ /* 0x000fe200078e00ff */
[----:B------:R-:W-:Y:S01]  /*05f0*/  LOP3.LUT P0, RZ, R2, 0x2, RZ, 0xc0, !PT ;  /* 0x0000000202ff7812 */ /* 0x000fe2000780c0ff */
[----:B------:R-:W-:Y:S01]  /*0600*/  IMAD.IADD R14, R5, 0x1, -R8 ;  /* 0x00000001050e7824 */ /* 0x000fe200078e0a08 */
[----:B------:R-:W-:Y:S01]  /*0610*/  LOP3.LUT R8, R4, 0x1c0, RZ, 0xc0, !PT ;  /* 0x000001c004087812 */ /* 0x000fe200078ec0ff */
[----:B------:R-:W-:Y:S01]  /*0620*/  IMAD R13, R10, 0x2000, R7 ;  /* 0x000020000a0d7824 */ /* 0x000fe200078e0207 */
[----:B------:R-:W-:-:S02]  /*0630*/  LOP3.LUT R3, R3, 0x1c0, RZ, 0xc0, !PT ;  /* 0x000001c003037812 */ /* 0x000fc400078ec0ff */
[----:B------:R-:W-:Y:S02]  /*0640*/  SHF.R.S32.HI R4, RZ, 0x3, R11 ;  /* 0x00000003ff047819 */ /* 0x000fe4000001140b */
[----:B------:R-:W-:Y:S02]  /*0650*/  LEA.HI R3, R3, R3, RZ, 0x1d ;  /* 0x0000000303037211 */ /* 0x000fe400078fe8ff */
[C---:B------:R-:W-:Y:S01]  /*0660*/  SEL R241, R155.reuse, 0xffffffe0, !P5 ;  /* 0xffffffe09bf17807 */ /* 0x040fe20006800000 */
[----:B------:R-:W-:Y:S01]  /*0670*/  IMAD R17, R4, 0x8, R17 ;  /* 0x0000000804117824 */ /* 0x000fe200078e0211 */
[----:B------:R-:W-:Y:S02]  /*0680*/  SEL R150, R155, 0xffffffe0, !P0 ;  /* 0xffffffe09b967807 */ /* 0x000fe40004000000 */
[----:B-1----:R-:W-:Y:S01]  /*0690*/  LOP3.LUT R6, R0, 0x1, RZ, 0xc0, !PT ;  /* 0x0000000100067812 */ /* 0x002fe200078ec0ff */
[----:B------:R-:W-:-:S03]  /*06a0*/  IMAD.SHL.U32 R0, R161, 0x10, RZ ;  /* 0x00000010a1007824 */ /* 0x000fc600078e00ff */
[----:B------:R-:W-:Y:S01]  /*06b0*/  ISETP.NE.U32.AND P6, PT, R6, 0x1, PT ;  /* 0x000000010600780c */ /* 0x000fe20003fc5070 */
[----:B------:R-:W-:Y:S01]  /*06c0*/  IMAD.SHL.U32 R6, R2, 0x40, RZ ;  /* 0x0000004002067824 */ /* 0x000fe200078e00ff */
[----:B------:R-:W-:Y:S01]  /*06d0*/  LEA.HI.SX32 R11, R19, R0, 0x1e ;  /* 0x00000000130b7211 */ /* 0x000fe200078ff2ff */
[----:B------:R-:W-:Y:S01]  /*06e0*/  IMAD.SHL.U32 R2, R161, 0x400, RZ ;  /* 0x00000400a1027824 */ /* 0x000fe200078e00ff */
[----:B------:R-:W-:Y:S02]  /*06f0*/  LOP3.LUT R5, R8, 0x30, R0, 0xf8, !PT ;  /* 0x0000003008057812 */ /* 0x000fe400078ef800 */
[----:B------:R-:W-:Y:S01]  /*0700*/  LOP3.LUT R0, R6, 0xc0, RZ, 0xc0, !PT ;  /* 0x000000c006007812 */ /* 0x000fe200078ec0ff */
[----:B------:R1:W-:Y:S01]  /*0710*/  STL [R1+0x6c], R11 ;  /* 0x00006c0b01007387 */ /* 0x0003e20000100800 */
[----:B------:R-:W-:Y:S01]  /*0720*/  IADD3 R13, R3, R13, R2 ;  /* 0x0000000d030d7210 */ /* 0x000fe20007ffe002 */
[----:B------:R-:W-:Y:S01]  /*0730*/  IMAD.SHL.U32 R6, R16, 0x8, RZ ;  /* 0x0000000810067824 */ /* 0x000fe200078e00ff */
[----:B------:R-:W-:-:S02]  /*0740*/  LOP3.LUT R3, R0, 0x8, R21, 0xf8, !PT ;  /* 0x0000000800037812 */ /* 0x000fc400078ef815 */
[----:B------:R-:W-:Y:S01]  /*0750*/  SHF.R.U32.HI R149, RZ, 0x3, R0 ;  /* 0x00000003ff957819 */ /* 0x000fe20000011600 */
[----:B------:R-:W-:Y:S01]  /*0760*/  IMAD R0, R161, 0x200, R7 ;  /* 0x00000200a1007824 */ /* 0x000fe200078e0207 */
[----:B------:R-:W-:Y:S02]  /*0770*/  LOP3.LUT R5, R5, 0x8, R21, 0xf8, !PT ;  /* 0x0000000805057812 */ /* 0x000fe400078ef815 */
[----:B------:R-:W-:Y:S01]  /*0780*/  LOP3.LUT R149, R3, R149, RZ, 0x3c, !PT ;  /* 0x0000009503957212 */ /* 0x000fe200078e3cff */
[----:B------:R-:W-:Y:S01]  /*0790*/  IMAD R12, R12, 0x20, R0 ;  /* 0x000000200c0c7824 */ /* 0x000fe200078e0200 */
[----:B------:R-:W-:Y:S01]  /*07a0*/  R2P PR, R15, 0x6 ;  /* 0x000000060f007804 */ /* 0x000fe20000000000 */
[----:B------:R-:W-:Y:S01]  /*07b0*/  IMAD.SHL.U32 R0, R10, 0x8, RZ ;  /* 0x000000080a007824 */ /* 0x000fe200078e00ff */
[----:B------:R-:W-:Y:S01]  /*07c0*/  LOP3.LUT R6, R6, 0x8, RZ, 0xc0, !PT ;  /* 0x0000000806067812 */ /* 0x000fe200078ec0ff */
[----:B------:R-:W-:Y:S01]  /*07d0*/  IMAD.U32 R149, R18, 0x20, R149 ;  /* 0x0000002012957824 */ /* 0x000fe200078e0095 */
[----:B------:R-:W-:-:S02]  /*07e0*/  LEA R244, R13, UR4, 0x1 ;  /* 0x000000040df47c11 */ /* 0x000fc4000f8e08ff */
[----:B------:R-:W-:Y:S02]  /*07f0*/  LOP3.LUT R7, R0, 0x8, RZ, 0xc0, !PT ;  /* 0x0000000800077812 */ /* 0x000fe400078ec0ff */
[----:B------:R-:W-:Y:S01]  /*0800*/  SHF.R.S32.HI R0, RZ, 0x1, R9 ;  /* 0x00000001ff007819 */ /* 0x000fe20000011409 */
[----:B------:R-:W-:Y:S01]  /*0810*/  IMAD.SHL.U32 R9, R16, 0x10, RZ ;  /* 0x0000001010097824 */ /* 0x000fe200078e00ff */
[----:B------:R-:W-:Y:S01]  /*0820*/  SEL R240, R240, 0x10, !P6 ;  /* 0x00000010f0f07807 */ /* 0x000fe20007000000 */
[----:B------:R-:W-:Y:S01]  /*0830*/  VIADD R239, R244, 0x40 ;  /* 0x00000040f4ef7836 */ /* 0x000fe20000000000 */
[C---:B------:R-:W-:Y:S01]  /*0840*/  LOP3.LUT P3, RZ, R0.reuse, 0x2, RZ, 0xc0, !PT ;  /* 0x0000000200ff7812 */ /* 0x040fe2000786c0ff */
[----:B------:R-:W-:Y:S01]  /*0850*/  IMAD.SHL.U32 R0, R0, 0x40, RZ ;  /* 0x0000004000007824 */ /* 0x000fe200078e00ff */
[----:B------:R-:W-:Y:S01]  /*0860*/  LOP3.LUT R9, R7, 0x10, R9, 0xf8, !PT ;  /* 0x0000001007097812 */ /* 0x000fe200078ef809 */
[----:B-1----:R-:W-:Y:S01]  /*0870*/  IMAD R11, R4, 0x200, R2 ;  /* 0x00000200040b7824 */ /* 0x002fe200078e0202 */
[----:B------:R-:W-:Y:S01]  /*0880*/  SHF.R.U32.HI R2, RZ, 0x3, R8 ;  /* 0x00000003ff027819 */ /* 0x000fe20000011608 */
[----:B------:R-:W-:Y:S01]  /*0890*/  IMAD.SHL.U32 R4, R15, 0x40, RZ ;  /* 0x000000400f047824 */ /* 0x000fe200078e00ff */
[----:B------:R-:W-:Y:S01]  /*08a0*/  LOP3.LUT R0, R0, 0xc0, RZ, 0xc0, !PT ;  /* 0x000000c000007812 */ /* 0x000fe200078ec0ff */
[C---:B------:R-:W-:Y:S01]  /*08b0*/  @P4 VIADD R239, R244.reuse, 0xffffffc0 ;  /* 0xffffffc0f4ef4836 */ /* 0x040fe20000000000 */
[----:B------:R-:W-:Y:S01]  /*08c0*/  LOP3.LUT R3, R5, R2, RZ, 0x3c, !PT ;  /* 0x0000000205037212 */ /* 0x000fe200078e3cff */
[----:B------:R-:W-:Y:S01]  /*08d0*/  IMAD.IADD R245, R244, 0x1, R240 ;  /* 0x00000001f4f57824 */ /* 0x000fe200078e02f0 */
[----:B------:R-:W-:Y:S01]  /*08e0*/  LOP3.LUT R2, R20, 0x6, RZ, 0xc0, !PT ;  /* 0x0000000614027812 */ /* 0x000fe200078ec0ff */
[----:B------:R-:W-:Y:S01]  /*08f0*/  IMAD.IADD R240, R240, 0x1, R239 ;  /* 0x00000001f0f07824 */ /* 0x000fe200078e02ef */
[----:B------:R-:W-:Y:S01]  /*0900*/  LOP3.LUT R4, R4, 0x1c0, RZ, 0xc0, !PT ;  /* 0x000001c004047812 */ /* 0x000fe200078ec0ff */
[----:B------:R-:W-:Y:S01]  /*0910*/  IMAD R3, R16, 0x200, R3 ;  /* 0x0000020010037824 */ /* 0x000fe200078e0203 */
[----:B------:R-:W-:Y:S01]  /*0920*/  SHF.R.U32.HI R8, RZ, 0x3, R0 ;  /* 0x00000003ff087819 */ /* 0x000fe20000011600 */
[----:B------:R-:W-:Y:S01]  /*0930*/  IMAD R2, R10, 0x40, R2 ;  /* 0x000000400a027824 */ /* 0x000fe200078e0202 */
[----:B------:R-:W-:Y:S01]  /*0940*/  SHF.R.U32.HI R151, RZ, 0x3, R4 ;  /* 0x00000003ff977819 */ /* 0x000fe20000011604 */
[----:B------:R-:W-:Y:S01]  /*0950*/  IMAD.IADD R246, R244, 0x1, R241 ;  /* 0x00000001f4f67824 */ /* 0x000fe200078e02f1 */
[----:B------:R-:W-:Y:S01]  /*0960*/  LOP3.LUT R8, R8, R0, R7, 0x1e, !PT ;  /* 0x0000000008087212 */ /* 0x000fe200078e1e07 */
[----:B------:R-:W-:Y:S01]  /*0970*/  IMAD.SHL.U32 R0, R17, 0x20, RZ ;  /* 0x0000002011007824 */ /* 0x000fe200078e00ff */
[----:B------:R1:W-:Y:S01]  /*0980*/  STL [R1+0x68], R2 ;  /* 0x0000680201007387 */ /* 0x0003e20000100800 */
[----:B------:R-:W-:Y:S01]  /*0990*/  LOP3.LUT R151, R151, R4, R6, 0x1e, !PT ;  /* 0x0000000497977212 */ /* 0x000fe200078e1e06 */
[----:B------:R-:W-:Y:S01]  /*09a0*/  IMAD.U32 R4, RZ, RZ, UR5 ;  /* 0x00000005ff047e24 */ /* 0x000fe2000f8e00ff */
[----:B------:R-:W-:Y:S01]  /*09b0*/  USHF.R.S32.HI UR5, URZ, 0x1f, UR48 ;  /* 0x0000001f3f057899 */ /* 0x000fe20008011430 */
[----:B------:R-:W-:Y:S01]  /*09c0*/  IMAD R161, R161, 0x200, R0 ;  /* 0x00000200a1a17824 */ /* 0x000fe200078e0200 */
[----:B------:R-:W-:Y:S01]  /*09d0*/  SEL R152, R152, 0xffffffc0, !P2 ;  /* 0xffffffc098987807 */ /* 0x000fe20005000000 */
[----:B------:R-:W-:Y:S01]  /*09e0*/  IMAD.IADD R8, R8, 0x1, R12 ;  /* 0x0000000108087824 */ /* 0x000fe200078e020c */
[----:B------:R-:W-:Y:S01]  /*09f0*/  LEA R149, R149, UR4, 0x1 ;  /* 0x0000000495957c11 */ /* 0x000fe2000f8e08ff */
[----:B------:R-:W-:Y:S01]  /*0a00*/  IMAD.IADD R151, R11, 0x1, R151 ;  /* 0x000000010b977824 */ /* 0x000fe200078e0297 */
[----:B------:R-:W-:Y:S01]  /*0a10*/  LOP3.LUT P0, RZ, R14, 0x2, RZ, 0xc0, !PT ;  /* 0x000000020eff7812 */ /* 0x000fe2000780c0ff */
[----:B------:R-:W-:-:S02]  /*0a20*/  IMAD.IADD R243, R245, 0x1, R241 ;  /* 0x00000001f5f37824 */ /* 0x000fc400078e02f1 */
[----:B------:R-:W-:Y:S01]  /*0a30*/  IMAD.IADD R242, R241, 0x1, R239 ;  /* 0x00000001f1f27824 */ /* 0x000fe200078e02ef */
[----:B------:R-:W-:Y:S01]  /*0a40*/  SEL R155, R155, 0xffffffe0, !P0 ;  /* 0xffffffe09b9b7807 */ /* 0x000fe20004000000 */
[----:B------:R-:W-:Y:S02]  /*0a50*/  IMAD.IADD R150, R150, 0x1, R149 ;  /* 0x0000000196967824 */ /* 0x000fe400078e0295 */
[----:B------:R-:W-:Y:S02]  /*0a60*/  IMAD.IADD R241, R241, 0x1, R240 ;  /* 0x00000001f1f17824 */ /* 0x000fe400078e02f0 */
[----:B-1----:R-:W-:-:S05]  /*0a70*/  IMAD.SHL.U32 R2, R14, 0x40, RZ ;  /* 0x000000400e027824 */ /* 0x002fca00078e00ff */
[----:B------:R-:W-:-:S04]  /*0a80*/  LOP3.LUT R2, R2, 0xc0, RZ, 0xc0, !PT ;  /* 0x000000c002027812 */ /* 0x000fc800078ec0ff */
[----:B------:R-:W-:-:S04]  /*0a90*/  SHF.R.U32.HI R5, RZ, 0x3, R2 ;  /* 0x00000003ff057819 */ /* 0x000fc80000011602 */
[C---:B------:R-:W-:Y:S02]  /*0aa0*/  LOP3.LUT R6, R5.reuse, R2, R6, 0x1e, !PT ;  /* 0x0000000205067212 */ /* 0x040fe400078e1e06 */
[----:B------:R-:W-:-:S03]  /*0ab0*/  LOP3.LUT R2, R5, R9, R2, 0x1e, !PT ;  /* 0x0000000905027212 */ /* 0x000fc600078e1e02 */
[----:B------:R-:W-:Y:S02]  /*0ac0*/  IMAD.IADD R161, R161, 0x1, R6 ;  /* 0x00000001a1a17824 */ /* 0x000fe400078e0206 */
[----:B------:R-:W-:Y:S02]  /*0ad0*/  IMAD.IADD R156, R0, 0x1, R2 ;  /* 0x00000001009c7824 */ /* 0x000fe400078e0202 */
[----:B------:R-:W-:Y:S01]  /*0ae0*/  IMAD.U32 R0, RZ, RZ, UR6 ;  /* 0x00000006ff007e24 */ /* 0x000fe2000f8e00ff */
[----:B------:R-:W-:Y:S01]  /*0af0*/  USHF.R.S32.HI UR6, URZ, 0x1f, UR58 ;  /* 0x0000001f3f067899 */ /* 0x000fe2000801143a */
[----:B------:R-:W-:Y:S01]  /*0b00*/  IMAD.U32 R2, RZ, RZ, UR5 ;  /* 0x00000005ff027e24 */ /* 0x000fe2000f8e00ff */
[----:B------:R-:W-:Y:S01]  /*0b10*/  UIADD3 UR5, UR4, 0x8000, URZ ;  /* 0x0000800004057890 */ /* 0x000fe2000fffe03f */
[----:B------:R-:W-:-:S03]  /*0b20*/  LEA R2, R3, UR4, 0x1 ;  /* 0x0000000403027c11 */ /* 0x000fc6000f8e08ff */
[----:B------:R-:W-:Y:S01]  /*0b30*/  IMAD.U32 R0, RZ, RZ, UR6 ;  /* 0x00000006ff007e24 */ /* 0x000fe2000f8e00ff */
[----:B------:R-:W-:Y:S01]  /*0b40*/  UIADD3 UR6, UR4, 0x6000, URZ ;  /* 0x0000600004067890 */ /* 0x000fe2000fffe03f */
[----:B------:R-:W-:-:S05]  /*0b50*/  LEA R151, R151, UR5, 0x1 ;  /* 0x0000000597977c11 */ /* 0x000fca000f8e08ff */
        /* <DEDUP_REMOVED lines=12> */
.L_x_229:
        /* <DEDUP_REMOVED lines=16> */
[----:B-1--4-:R-:W-:Y:S01]  /*0d20*/  IMAD.U32 R4, RZ, RZ, UR6 ;  /* 0x00000006ff047e24 */ /* 0x012fe2000f8e00ff */
        /* <DEDUP_REMOVED lines=13> */
[----:B--23--:R-:W2:Y:S01]  /*0e00*/  @P1 LDG.E R8, desc[UR8][R6.64] ;  /* 0x0000000806081981 */ /* 0x00cea2000c1e1900 */
[----:B------:R-:W-:-:S04]  /*0e10*/  UIADD3 UR6, UP0, UR16, UR12, URZ ;  /* 0x0000000c10067290 */ /* 0x000fc8000ff1e03f */
[----:B------:R-:W-:Y:S01]  /*0e20*/  PLOP3.LUT P2, PT, PT, PT, UP4, 0x80, 0x0 ;  /* 0x000000000000781c */ /* 0x000fe20003f4f048 */
[----:B------:R-:W-:Y:S01]  /*0e30*/  UIADD3.X UR5, UR5, UR13, URZ, UP0, !UPT ;  /* 0x0000000d05057290 */ /* 0x000fe200087fe43f */
[----:B------:R1:W3:Y:S02]  /*0e40*/  @P0 LDG.E R6, desc[UR8][R4.64] ;  /* 0x0000000804060981 */ /* 0x0002e4000c1e1900 */
[----:B-1----:R-:W-:Y:S02]  /*0e50*/  IMAD.U32 R4, RZ, RZ, UR15 ;  /* 0x0000000fff047e24 */ /* 0x002fe4000f8e00ff */
[----:B------:R-:W-:-:S05]  /*0e60*/  IMAD.U32 R5, RZ, RZ, UR14 ;  /* 0x0000000eff057e24 */ /* 0x000fca000f8e00ff */
[----:B------:R-:W4:Y:S04]  /*0e70*/  @P3 LDG.E R7, desc[UR8][R4.64] ;  /* 0x0000000804073981 */ /* 0x000f28000c1e1900 */
        /* <DEDUP_REMOVED lines=29> */
.L_x_185:
        /* <DEDUP_REMOVED lines=83> */
[----:B------:R-:W-:Y:S01]  /*1580*/  @UP0 UIADD3 UR21, UR36, UR39, URZ ;  /* 0x0000002724150290 */ /* 0x000fe2000fffe03f */
[----:B------:R-:W-:Y:S01]  /*1590*/  ULDC UR15, c[0x0][0x2c4] ;  /* 0x0000b100000f7ab9 */ /* 0x000fe20000000800 */
[----:B------:R-:W-:-:S04]  /*15a0*/  UISETP.NE.AND UP4, UPT, UR23, URZ, UPT ;  /* 0x0000003f1700728c */ /* 0x000fc8000bf85270 */
[----:B------:R-:W-:Y:S01]  /*15b0*/  @!P1 IMAD.IADD R3, R3, 0x1, -R6 ;  /* 0x0000000103039824 */ /* 0x000fe200078e0a06 */
[----:B------:R-:W-:Y:S01]  /*15c0*/  UIMAD UR14, UR6, UR14, UR7 ;  /* 0x0000000e060e72a4 */ /* 0x000fe2000f8e0207 */
[----:B------:R-:W-:Y:S01]  /*15d0*/  @!P1 VIADD R0, R0, 0x1 ;  /* 0x0000000100009836 */ /* 0x000fe20000000000 */
[----:B------:R-:W-:Y:S01]  /*15e0*/  PLOP3.LUT P1, PT, PT, PT, UP0, 0x80, 0x0 ;  /* 0x000000000000781c */ /* 0x000fe20003f2f008 */
[----:B------:R-:W-:Y:S01]  /*15f0*/  @UP0 ULDC.64 UR22, c[0x0][0x250] ;  /* 0x0000940000160ab9 */ /* 0x000fe20000000a00 */
[----:B------:R-:W-:Y:S01]  /*1600*/  ISETP.GE.U32.AND P0, PT, R3, R6, PT ;  /* 0x000000060300720c */ /* 0x000fe20003f06070 */
[----:B------:R-:W-:Y:S01]  /*1610*/  @UP3 UIMAD UR7, UR48, UR15, URZ ;  /* 0x0000000f300732a4 */ /* 0x000fe2000f8e023f */
[----:B------:R-:W-:Y:S01]  /*1620*/  LOP3.LUT R3, R7, UR58, RZ, 0x3c, !PT ;  /* 0x0000003a07037c12 */ /* 0x000fe2000f8e3cff */
[----:B------:R-:W-:Y:S02]  /*1630*/  @UP0 UIMAD.WIDE.U32 UR12, UR21, UR22, URZ ;  /* 0x00000016150c02a5 */ /* 0x000fe4000f8e003f */
[----:B------:R-:W-:Y:S01]  /*1640*/  UIMAD.WIDE.U32 UR30, UR6, UR5, URZ ;  /* 0x00000005061e72a5 */ /* 0x000fe2000f8e003f */
[----:B------:R-:W-:Y:S01]  /*1650*/  ISETP.GE.AND P2, PT, R3, RZ, PT ;  /* 0x000000ff0300720c */ /* 0x000fe20003f46270 */
[----:B------:R-:W-:-:S02]  /*1660*/  @UP3 USEL UR7, UR7, UR11, !UP1 ;  /* 0x0000000b07073287 */ /* 0x000fc4000c800000 */
[----:B------:R-:W-:Y:S02]  /*1670*/  @UP0 UIMAD UR21, UR21, UR23, URZ ;  /* 0x00000017151502a4 */ /* 0x000fe4000f8e023f */
[----:B------:R-:W-:Y:S02]  /*1680*/  @!UP3 UIMAD UR6, UR48, UR46, UR58 ;  /* 0x0000002e3006b2a4 */ /* 0x000fe4000f8e023a */
[----:B------:R-:W-:Y:S01]  /*1690*/  @P0 IADD3 R0, R0, 0x1, RZ ;  /* 0x0000000100000810 */ /* 0x000fe20007ffe0ff */
[----:B------:R-:W-:Y:S01]  /*16a0*/  @UP3 ULDC UR5, c[0x0][0x2e4] ;  /* 0x0000b90000053ab9 */ /* 0x000fe20000000800 */
[----:B------:R-:W-:Y:S01]  /*16b0*/  @!UP1 UIADD3 UR52, UR41, UR37, URZ ;  /* 0x0000002529349290 */ /* 0x000fe2000fffe03f */
[----:B------:R-:W-:Y:S01]  /*16c0*/  PLOP3.LUT P0, PT, PT, PT, UP3, 0x80, 0x0 ;  /* 0x000000000000781c */ /* 0x000fe20003f0f038 */
[----:B------:R-:W-:Y:S01]  /*16d0*/  USEL UR55, UR26, URZ, UP4 ;  /* 0x0000003f1a377287 */ /* 0x000fe2000a000000 */
[----:B------:R-:W-:Y:S01]  /*16e0*/  IMAD.MOV.U32 R10, RZ, RZ, R0 ;  /* 0x000000ffff0a7224 */ /* 0x000fe200078e0000 */
[----:B------:R-:W-:-:S02]  /*16f0*/  @UP3 UIMAD UR37, UR58, UR5, UR7 ;  /* 0x000000053a2532a4 */ /* 0x000fc4000f8e0207 */
[----:B------:R-:W-:Y:S02]  /*1700*/  USEL UR53, UR51, URZ, UP4 ;  /* 0x0000003f33357287 */ /* 0x000fe4000a000000 */
[----:B------:R-:W-:Y:S01]  /*1710*/  USHF.R.S32.HI UR32, URZ, 0x1f, UR34 ;  /* 0x0000001f3f207899 */ /* 0x000fe20008011422 */
[----:B------:R-:W-:Y:S01]  /*1720*/  @!P2 IADD3 R10, -R10, RZ, RZ ;  /* 0x000000ff0a0aa210 */ /* 0x000fe20007ffe1ff */
[----:B------:R-:W-:Y:S01]  /*1730*/  USHF.R.S32.HI UR54, URZ, 0x1f, UR49 ;  /* 0x0000001f3f367899 */ /* 0x000fe20008011431 */
[----:B------:R-:W-:Y:S01]  /*1740*/  @!P3 LOP3.LUT R10, RZ, R7, RZ, 0x33, !PT ;  /* 0x00000007ff0ab212 */ /* 0x000fe200078e33ff */
[----:B------:R-:W-:Y:S02]  /*1750*/  USHF.R.S32.HI UR44, URZ, 0x7, UR20 ;  /* 0x000000073f2c7899 */ /* 0x000fe40008011414 */
[----:B------:R-:W-:Y:S02]  /*1760*/  @UP0 UIADD3 UR46, UR13, UR21, URZ ;  /* 0x000000150d2e0290 */ /* 0x000fe4000fffe03f */
[----:B------:R-:W-:-:S02]  /*1770*/  @!UP3 UIMAD UR37, UR6, UR15, URZ ;  /* 0x0000000f0625b2a4 */ /* 0x000fc4000f8e023f */
        /* <DEDUP_REMOVED lines=17> */
.L_x_187:
        /* <DEDUP_REMOVED lines=13> */
.L_x_188:
        /* <DEDUP_REMOVED lines=11> */
.L_x_189:
[----:B------:R-:W-:Y:S02]  /*1a10*/  ULDC UR5, c[0x0][0x270] ;  /* 0x00009c0000057ab9 */ /* 0x000fe40000000800 */
[----:B------:R-:W-:-:S04]  /*1a20*/  UIMAD UR5, UR48, UR5, UR58 ;  /* 0x00000005300572a4 */ /* 0x000fc8000f8e023a */
[----:B------:R-:W-:-:S12]  /*1a30*/  UIMAD UR5, UR5, UR60, URZ ;  /* 0x0000003c050572a4 */ /* 0x000fd8000f8e023f */
.L_x_190:
[----:B------:R-:W2:Y:S01]  /*1a40*/  LDL.64 R6, [R1+0x38] ;  /* 0x0000380001067983 */ /* 0x000ea20000100a00 */
[----:B------:R-:W-:Y:S01]  /*1a50*/  ULDC UR7, c[0x0][0x2dc] ;  /* 0x0000b70000077ab9 */ /* 0x000fe20000000800 */
[----:B------:R-:W-:Y:S02]  /*1a60*/  ULDC UR11, c[0x0][0x270] ;  /* 0x00009c00000b7ab9 */ /* 0x000fe40000000800 */
[----:B------:R1:W2:Y:S01]  /*1a70*/  LDL.64 R18, [R1+0x38] ;  /* 0x0000380001127983 */ /* 0x0002a20000100a00 */
[----:B------:R-:W-:Y:S01]  /*1a80*/  UIMAD UR19, UR7, UR11, URZ ;  /* 0x0000000b071372a4 */ /* 0x000fe2000f8e023f */
[----:B------:R-:W3:Y:S01]  /*1a90*/  LDC.64 R12, c[0x0][0x420] ;  /* 0x00010800ff0c7b82 */ /* 0x000ee20000000a00 */
[----:B------:R-:W-:Y:S01]  /*1aa0*/  UIADD3 UR31, UR16, UR5, URZ ;  /* 0x00000005101f7290 */ /* 0x000fe2000fffe03f */
[----:B------:R-:W4:Y:S01]  /*1ab0*/  S2R R4, SR_TID.X ;  /* 0x0000000000047919 */ /* 0x000f220000002100 */
[----:B------:R-:W-:Y:S01]  /*1ac0*/  UIADD3 UR5, -UR10, UR38, UR34 ;  /* 0x000000260a057290 */ /* 0x000fe2000fffe122 */
[----:B------:R-:W-:Y:S01]  /*1ad0*/  BSSY B1, `(.L_x_186) ;  /* 0x0000898000017945 */ /* 0x000fe20003800000 */
        /* <DEDUP_REMOVED lines=9> */
[----:B---3--:R-:W-:-:S04]  /*1b70*/  IMAD R9, R12, UR17, RZ ;  /* 0x000000110c097c24 */ /* 0x008fc8000f8e02ff */
[----:B------:R-:W-:Y:S01]  /*1b80*/  IMAD R9, R13, UR16, R9 ;  /* 0x000000100d097c24 */ /* 0x000fe2000f8e0209 */
[----:B----4-:R-:W-:-:S04]  /*1b90*/  SHF.R.S32.HI R3, RZ, 0x1f, R4 ;  /* 0x0000001fff037819 */ /* 0x010fc80000011404 */
        /* <DEDUP_REMOVED lines=8> */
[----:B------:R-:W-:Y:S02]  /*1c20*/  IMAD R8, R8, UR19, R5 ;  /* 0x0000001308087c24 */ /* 0x000fe4000f8e0205 */
[----:B--2---:R-:W-:Y:S01]  /*1c30*/  IMAD.MOV.U32 R18, RZ, RZ, R6 ;  /* 0x000000ffff127224 */ /* 0x004fe200078e0006 */
[----:B------:R-:W-:Y:S01]  /*1c40*/  IADD3.X R6, R16, UR17, RZ, P2, !PT ;  /* 0x0000001110067c10 */ /* 0x000fe200097fe4ff */
[----:B------:R-:W-:-:S03]  /*1c50*/  USHF.R.S32.HI UR17, URZ, 0x1f, UR5 ;  /* 0x0000001f3f117899 */ /* 0x000fc60008011405 */
[----:B------:R-:W-:Y:S01]  /*1c60*/  IADD3 R4, P0, R18, UR6, RZ ;  /* 0x0000000612047c10 */ /* 0x000fe2000ff1e0ff */
[----:B------:R-:W-:Y:S01]  /*1c70*/  USHF.R.S32.HI UR6, URZ, 0x1f, UR18 ;  /* 0x0000001f3f067899 */ /* 0x000fe20008011412 */
[----:B------:R-:W-:Y:S01]  /*1c80*/  SHF.R.S32.HI R19, RZ, 0x1f, R18 ;  /* 0x0000001fff137819 */ /* 0x000fe20000011412 */
[----:B------:R-:W-:Y:S01]  /*1c90*/  IMAD R6, R6, UR28, RZ ;  /* 0x0000001c06067c24 */ /* 0x000fe2000f8e02ff */
[----:B------:R-:W-:Y:S02]  /*1ca0*/  ULEA.HI UR17, UR17, UR5, URZ, 0x7 ;  /* 0x0000000511117291 */ /* 0x000fe4000f8f383f */
[----:B------:R-:W-:Y:S01]  /*1cb0*/  UIADD3.X UR6, UR51, UR6, UR54, UP2, UP1 ;  /* 0x0000000633067290 */ /* 0x000fe200097e2436 */
[C---:B------:R-:W-:Y:S01]  /*1cc0*/  IMAD R11, R0.reuse, UR29, R6 ;  /* 0x0000001d000b7c24 */ /* 0x040fe2000f8e0206 */
[----:B------:R-:W-:Y:S01]  /*1cd0*/  UIADD3 UR7, UP2, UP1, UR55, UR7, UR56 ;  /* 0x0000000737077290 */ /* 0x000fe2000f95e038 */
[----:B------:R-:W-:Y:S01]  /*1ce0*/  IADD3.X R5, R19, UR52, RZ, P0, !PT ;  /* 0x0000003413057c10 */ /* 0x000fe200087fe4ff */
[----:B------:R-:W-:Y:S01]  /*1cf0*/  IMAD.WIDE.U32 R6, R0, UR28, R18 ;  /* 0x0000001c00067c25 */ /* 0x000fe2000f8e0012 */
[----:B------:R-:W-:Y:S01]  /*1d00*/  STL [R1+0x3c], R19 ;  /* 0x00003c1301007387 */ /* 0x000fe20000100800 */
[----:B------:R-:W-:-:S02]  /*1d10*/  UIADD3.X UR6, UR53, UR6, UR47, UP2, UP1 ;  /* 0x0000000635067290 */ /* 0x000fc400097e242f */
[----:B------:R-:W-:Y:S01]  /*1d20*/  IADD3 R0, P0, R8, UR7, RZ ;  /* 0x0000000708007c10 */ /* 0x000fe2000ff1e0ff */
[----:B------:R-:W-:Y:S01]  /*1d30*/  IMAD.WIDE.U32 R4, R12, UR16, R4 ;  /* 0x000000100c047c25 */ /* 0x000fe2000f8e0004 */
[----:B------:R-:W-:Y:S01]  /*1d40*/  IADD3 R6, P2, R6, UR57, RZ ;  /* 0x0000003906067c10 */ /* 0x000fe2000ff5e0ff */
[----:B------:R-:W-:Y:S01]  /*1d50*/  UIMAD UR7, UR40, UR14, URZ ;  /* 0x0000000e280772a4 */ /* 0x000fe2000f8e023f */
[----:B------:R-:W-:Y:S01]  /*1d60*/  LEA.HI.X.SX32 R8, R8, UR6, 0x1, P0 ;  /* 0x0000000608087c11 */ /* 0x000fe200080f0eff */
[----:B------:R-:W-:Y:S01]  /*1d70*/  IMAD.IADD R5, R5, 0x1, R9 ;  /* 0x0000000105057824 */ /* 0x000fe200078e0209 */
[C---:B------:R-:W-:Y:S01]  /*1d80*/  LEA R14, P0, R0.reuse, UR20, 0x2 ;  /* 0x00000014000e7c11 */ /* 0x040fe2000f8010ff */
[----:B------:R-:W-:Y:S01]  /*1d90*/  UIMAD UR6, UR58, UR13, UR11 ;  /* 0x0000000d3a0672a4 */ /* 0x000fe2000f8e020b */
[----:B------:R-:W-:Y:S01]  /*1da0*/  IADD3.X R7, R7, UR50, R11, P2, !PT ;  /* 0x0000003207077c10 */ /* 0x000fe200097fe40b */
[----:B------:R-:W-:Y:S01]  /*1db0*/  UIMAD UR11, UR58, UR15, UR7 ;  /* 0x0000000f3a0b72a4 */ /* 0x000fe2000f8e0207 */
[----:B------:R-:W-:Y:S01]  /*1dc0*/  LEA.HI.X R0, R0, UR21, R8, 0x2, P0 ;  /* 0x0000001500007c11 */ /* 0x000fe200080f1408 */
[----:B------:R-:W-:Y:S01]  /*1dd0*/  STL [R1+0x2c], R14 ;  /* 0x00002c0e01007387 */ /* 0x000fe20000100800 */
[----:B------:R-:W-:Y:S01]  /*1de0*/  IMAD.U32 R8, RZ, RZ, UR14 ;  /* 0x0000000eff087e24 */ /* 0x000fe2000f8e00ff */
[----:B------:R-:W-:-:S02]  /*1df0*/  USHF.R.S32.HI UR17, URZ, 0x7, UR17 ;  /* 0x000000073f117899 */ /* 0x000fc40008011411 */
[----:B------:R2:W-:Y:S01]  /*1e00*/  STL [R1+0x28], R0 ;  /* 0x0000280001007387 */ /* 0x0005e20000100800 */
[----:B------:R-:W-:Y:S01]  /*1e10*/  IMAD.WIDE.U32 R6, R8, UR58, R6 ;  /* 0x0000003a08067c25 */ /* 0x000fe2000f8e0006 */
[----:B------:R-:W-:Y:S02]  /*1e20*/  UISETP.LT.AND UP1, UPT, URZ, UR17, UPT ;  /* 0x000000113f00728c */ /* 0x000fe4000bf21270 */
[----:B------:R-:W-:Y:S01]  /*1e30*/  UIADD3 UR14, UR16, UR37, URZ ;  /* 0x00000025100e7290 */ /* 0x000fe2000fffe03f */
[----:B------:R-:W-:Y:S01]  /*1e40*/  VIADD R7, R7, UR11 ;  /* 0x0000000b07077c36 */ /* 0x000fe20008000000 */
[----:B------:R-:W-:Y:S01]  /*1e50*/  USEL UR17, URZ, UR17, !UP1 ;  /* 0x000000113f117287 */ /* 0x000fe2000c800000 */
[----:B------:R-:W-:Y:S01]  /*1e60*/  ULDC.64 UR40, c[0x0][0x2b0] ;  /* 0x0000ac0000287ab9 */ /* 0x000fe20000000a00 */
[----:B------:R-:W-:Y:S02]  /*1e70*/  ULDC.64 UR20, c[0x0][0x478] ;  /* 0x00011e0000147ab9 */ /* 0x000fe40000000a00 */
[----:B------:R-:W-:-:S02]  /*1e80*/  UISETP.GT.AND UP1, UPT, UR44, UR17, UPT ;  /* 0x000000112c00728c */ /* 0x000fc4000bf24270 */
[----:B------:R-:W-:Y:S02]  /*1e90*/  UIMAD.WIDE UR14, UR14, 0x4, UR40 ;  /* 0x000000040e0e78a5 */ /* 0x000fe4000f8e0228 */
[----:B------:R-:W-:Y:S01]  /*1ea0*/  UIMAD.WIDE UR20, UR31, 0x4, UR20 ;  /* 0x000000041f1478a5 */ /* 0x000fe2000f8e0214 */
[----:B--2---:R-:W-:Y:S01]  /*1eb0*/  IMAD.U32 R0, RZ, RZ, UR12 ;  /* 0x0000000cff007e24 */ /* 0x004fe2000f8e00ff */
[----:B------:R-:W-:-:S03]  /*1ec0*/  ULDC.64 UR12, c[0x0][0x3e0] ;  /* 0x0000f800000c7ab9 */ /* 0x000fc60000000a00 */
[----:B------:R-:W-:-:S04]  /*1ed0*/  IMAD.WIDE.U32 R4, R0, UR58, R4 ;  /* 0x0000003a00047c25 */ /* 0x000fc8000f8e0004 */
[----:B------:R-:W-:Y:S01]  /*1ee0*/  VIADD R5, R5, UR6 ;  /* 0x0000000605057c36 */ /* 0x000fe20008000000 */
[----:B------:R-:W-:Y:S01]  /*1ef0*/  ULDC.64 UR6, c[0x0][0x210] ;  /* 0x0000840000067ab9 */ /* 0x000fe20000000a00 */
[-C--:B------:R-:W-:Y:S01]  /*1f00*/  IMAD R0, R16, R12.reuse, RZ ;  /* 0x0000000c10007224 */ /* 0x080fe200078e02ff */
[----:B------:R-:W-:Y:S01]  /*1f10*/  LEA R20, P0, R6, UR6, 0x1 ;  /* 0x0000000606147c11 */ /* 0x000fe2000f8008ff */
[----:B------:R-:W-:-:S03]  /*1f20*/  IMAD.WIDE.U32 R4, R3, R12, R4 ;  /* 0x0000000c03047225 */ /* 0x000fc600078e0004 */
[----:B------:R-:W-:Y:S01]  /*1f30*/  LEA.HI.X R21, R6, UR7, R7, 0x1, P0 ;  /* 0x0000000706157c11 */ /* 0x000fe200080f0c07 */
[----:B------:R-:W-:Y:S01]  /*1f40*/  IMAD R0, R3, R13, R0 ;  /* 0x0000000d03007224 */ /* 0x000fe200078e0200 */
[C---:B------:R-:W-:Y:S01]  /*1f50*/  LEA R22, P2, R4.reuse, UR12, 0x1 ;  /* 0x0000000c04167c11 */ /* 0x040fe2000f8408ff */
[----:B------:R-:W-:Y:S01]  /*1f60*/  UMOV UR12, UR15 ;  /* 0x0000000f000c7c82 */ /* 0x000fe20008000000 */
[----:B------:R-:W-:Y:S01]  /*1f70*/  PLOP3.LUT P0, PT, PT, PT, UP1, 0x80, 0x0 ;  /* 0x000000000000781c */ /* 0x000fe20003f0f018 */
[----:B------:R-:W-:Y:S01]  /*1f80*/  IMAD.IADD R0, R5, 0x1, R0 ;  /* 0x0000000105007824 */ /* 0x000fe200078e0200 */
[----:B------:R1:W-:Y:S01]  /*1f90*/  STL.64 [R1+0x10], R20 ;  /* 0x0000101401007387 */ /* 0x0003e20000100a00 */
[----:B------:R-:W-:Y:S01]  /*1fa0*/  UIADD3 UR7, UR44, -0x1, URZ ;  /* 0xffffffff2c077890 */ /* 0x000fe2000fffe03f */
[----:B------:R-:W-:Y:S02]  /*1fb0*/  UMOV UR15, UR20 ;  /* 0x00000014000f7c82 */ /* 0x000fe40008000000 */
[----:B------:R-:W-:Y:S01]  /*1fc0*/  LEA.HI.X R23, R4, UR13, R0, 0x1, P2 ;  /* 0x0000000d04177c11 */ /* 0x000fe200090f0c00 */
[----:B------:R-:W-:Y:S01]  /*1fd0*/  UMOV UR13, UR14 ;  /* 0x0000000e000d7c82 */ /* 0x000fe20008000000 */
[----:B------:R-:W-:-:S03]  /*1fe0*/  UMOV UR14, UR21 ;  /* 0x00000015000e7c82 */ /* 0x000fc60008000000 */
[----:B------:R1:W-:Y:S02]  /*1ff0*/  STL.64 [R1+0x8], R22 ;  /* 0x0000081601007387 */ /* 0x0003e40000100a00 */
        /* <DEDUP_REMOVED lines=20> */
.L_x_192:
        /* <DEDUP_REMOVED lines=19> */
.L_x_193:
        /* <DEDUP_REMOVED lines=32> */
.L_x_195:
[----:B------:R-:W-:Y:S05]  /*2470*/  BSYNC B0 ;  /* 0x0000000000007941 */ /* 0x000fea0003800000 */
.L_x_194:
        /* <DEDUP_REMOVED lines=14> */
.L_x_197:
[----:B------:R-:W-:Y:S05]  /*2560*/  BSYNC B0 ;  /* 0x0000000000007941 */ /* 0x000fea0003800000 */
.L_x_196:
[----:B------:R-:W-:Y:S01]  /*2570*/  UIMAD UR5, UR32, UR12, URZ ;  /* 0x0000000c200572a4 */ /* 0x000fe2000f8e023f */
[----:B---3--:R-:W-:Y:S01]  /*2580*/  IMAD.U32 R4, RZ, RZ, UR12 ;  /* 0x0000000cff047e24 */ /* 0x008fe2000f8e00ff */
        /* <DEDUP_REMOVED lines=15> */
[----:B--2---:R-:W-:Y:S01]  /*2680*/  IMAD R8, R16, UR12, RZ ;  /* 0x0000000c10087c24 */ /* 0x004fe2000f8e02ff */
        /* <DEDUP_REMOVED lines=8> */
.L_x_199:
[----:B------:R-:W-:Y:S05]  /*2710*/  BSYNC B0 ;  /* 0x0000000000007941 */ /* 0x000fea0003800000 */
.L_x_198:
        /* <DEDUP_REMOVED lines=14> */
.L_x_191:
        /* <DEDUP_REMOVED lines=54> */
.L_x_202:
[----:B------:R-:W-:Y:S05]  /*2b60*/  BSYNC B0 ;  /* 0x0000000000007941 */ /* 0x000fea0003800000 */
.L_x_201:
        /* <DEDUP_REMOVED lines=11> */
[----:B----4-:R-:W-:Y:S02]  /*2c20*/  IMAD R8, R6, UR22, RZ ;  /* 0x0000001606087c24 */ /* 0x010fe4000f8e02ff */
        /* <DEDUP_REMOVED lines=10> */
.L_x_204:
[----:B------:R-:W-:Y:S05]  /*2cd0*/  BSYNC B0 ;  /* 0x0000000000007941 */ /* 0x000fea0003800000 */
.L_x_203:
[----:B------:R-:W0:Y:S01]  /*2ce0*/  LDGDEPBAR ;  /* 0x00000000000079af */ /* 0x000e220000000000 */
[----:B------:R-:W-:Y:S01]  /*2cf0*/  BSSY B0, `(.L_x_205) ;  /* 0x0000011000007945 */ /* 0x000fe20003800000 */
[----:B----4-:R-:W-:Y:S02]  /*2d00*/  MOV R8, UR24 ;  /* 0x0000001800087c02 */ /* 0x010fe40008000f00 */
        /* <DEDUP_REMOVED lines=15> */
.L_x_206:
[----:B------:R-:W-:Y:S05]  /*2e00*/  BSYNC B0 ;  /* 0x0000000000007941 */ /* 0x000fea0003800000 */
.L_x_205:
        /* <DEDUP_REMOVED lines=13> */
.L_x_208:
[----:B------:R-:W-:Y:S05]  /*2ee0*/  BSYNC B0 ;  /* 0x0000000000007941 */ /* 0x000fea0003800000 */
.L_x_207:
[----:B------:R-:W1:Y:S01]  /*2ef0*/  LDL R17, [R1+0x6c] ;  /* 0x00006c0001117983 */ /* 0x000e620000100800 */
[----:B------:R-:W-:Y:S03]  /*2f00*/  BSSY B0, `(.L_x_209) ;  /* 0x0000012000007945 */ /* 0x000fe60003800000 */
[----:B------:R1:W-:Y:S04]  /*2f10*/  @P5 STS [R172], RZ ;  /* 0x000000ffac005388 */ /* 0x0003e80000000800 */
[----:B------:R1:W-:Y:S04]  /*2f20*/  @P5 STS [R172+0x4], RZ ;  /* 0x000004ffac005388 */ /* 0x0003e80000000800 */
[----:B------:R1:W-:Y:S04]  /*2f30*/  @P5 STS [R172+0x8], RZ ;  /* 0x000008ffac005388 */ /* 0x0003e80000000800 */
[----:B------:R1:W-:Y:S02]  /*2f40*/  @P5 STS [R172+0xc], RZ ;  /* 0x00000cffac005388 */ /* 0x0003e40000000800 */
[----:B-1----:R-:W-:Y:S01]  /*2f50*/  IADD3 R4, R17, 0x48, RZ ;  /* 0x0000004811047810 */ /* 0x002fe20007ffe0ff */
        /* <DEDUP_REMOVED lines=12> */
.L_x_210:
[----:B------:R-:W-:Y:S05]  /*3020*/  BSYNC B0 ;  /* 0x0000000000007941 */ /* 0x000fea0003800000 */
.L_x_209:
        /* <DEDUP_REMOVED lines=21> */
.L_x_212:
[----:B------:R-:W-:Y:S05]  /*3180*/  BSYNC B0 ;  /* 0x0000000000007941 */ /* 0x000fea0003800000 */
.L_x_211:
        /* <DEDUP_REMOVED lines=49> */
.L_x_214:
[----:B------:R-:W-:Y:S05]  /*34a0*/  BSYNC B0 ;  /* 0x0000000000007941 */ /* 0x000fea0003800000 */
.L_x_213:
        /* <DEDUP_REMOVED lines=22> */
.L_x_216:
[----:B------:R-:W-:Y:S05]  /*3610*/  BSYNC B0 ;  /* 0x0000000000007941 */ /* 0x000fea0003800000 */
.L_x_215:
[----:B------:R-:W-:Y:S01]  /*3620*/  IMAD.MOV.U32 R3, RZ, RZ, 0x7f800000 ;  /* 0x7f800000ff037424 */ /* 0x000fe200078e00ff */
[----:B------:R-:W0:Y:S01]  /*3630*/  LDGDEPBAR ;  /* 0x00000000000079af */ /* 0x000e220000000000 */
[----:B-1234-:R-:W-:Y:S01]  /*3640*/  IMAD.MOV.U32 R0, RZ, RZ, 0x7f800000 ;  /* 0x7f800000ff007424 */ /* 0x01efe200078e00ff */
[----:B------:R-:W-:Y:S01]  /*3650*/  ULDC UR37, c[0x0][0x2d0] ;  /* 0x0000b40000257ab9 */ /* 0x000fe20000000800 */
[----:B------:R-:W-:Y:S02]  /*3660*/  IMAD.MOV.U32 R7, RZ, RZ, 0x7f800000 ;  /* 0x7f800000ff077424 */ /* 0x000fe400078e00ff */
[----:B------:R-:W-:Y:S01]  /*3670*/  IMAD.MOV.U32 R6, RZ, RZ, 0x7f800000 ;  /* 0x7f800000ff067424 */ /* 0x000fe200078e00ff */
[----:B------:R-:W2:Y:S01]  /*3680*/  @!P4 LDG.E R3, desc[UR8][R4.64+0x100] ;  /* 0x000100080403c981 */ /* 0x000ea2000c1e1900 */
[C---:B------:R-:W-:Y:S01]  /*3690*/  VIADD R148, R161.reuse, 0x1000 ;  /* 0x00001000a1947836 */ /* 0x040fe20000000000 */
[----:B------:R-:W-:Y:S02]  /*36a0*/  UIADD3 UR34, UR38, 0x80, UR34 ;  /* 0x0000008026227890 */ /* 0x000fe4000fffe022 */
[----:B------:R-:W3:Y:S01]  /*36b0*/  @!P3 LDG.E R0, desc[UR8][R14.64] ;  /* 0x000000080e00b981 */ /* 0x000ee2000c1e1900 */
[----:B------:R-:W-:Y:S01]  /*36c0*/  IMAD.SHL.U32 R154, R161, 0x2, RZ ;  /* 0x00000002a19a7824 */ /* 0x000fe200078e00ff */
[----:B------:R-:W-:-:S02]  /*36d0*/  CS2R R94, SRZ ;  /* 0x00000000005e7805 */ /* 0x000fc4000001ff00 */
[----:B------:R-:W-:Y:S01]  /*36e0*/  CS2R R92, SRZ ;  /* 0x00000000005c7805 */ /* 0x000fe2000001ff00 */
[----:B------:R-:W4:Y:S01]  /*36f0*/  @!P6 LDG.E R7, desc[UR8][R4.64] ;  /* 0x000000080407e981 */ /* 0x000f22000c1e1900 */
[----:B------:R-:W-:Y:S02]  /*3700*/  CS2R R98, SRZ ;  /* 0x0000000000627805 */ /* 0x000fe4000001ff00 */
[----:B------:R-:W-:Y:S02]  /*3710*/  CS2R R96, SRZ ;  /* 0x0000000000607805 */ /* 0x000fe4000001ff00 */
[----:B------:R-:W-:Y:S01]  /*3720*/  CS2R R90, SRZ ;  /* 0x00000000005a7805 */ /* 0x000fe2000001ff00 */
[----:B------:R1:W5:Y:S01]  /*3730*/  @!P5 LDG.E R6, desc[UR8][R4.64+0x20] ;  /* 0x000020080406d981 */ /* 0x000362000c1e1900 */
[----:B------:R-:W-:Y:S02]  /*3740*/  CS2R R88, SRZ ;  /* 0x0000000000587805 */ /* 0x000fe4000001ff00 */
[----:B------:R-:W-:-:S02]  /*3750*/  CS2R R86, SRZ ;  /* 0x0000000000567805 */ /* 0x000fc4000001ff00 */
[----:B------:R-:W-:Y:S02]  /*3760*/  CS2R R84, SRZ ;  /* 0x0000000000547805 */ /* 0x000fe4000001ff00 */
[----:B------:R-:W-:Y:S02]  /*3770*/  CS2R R78, SRZ ;  /* 0x00000000004e7805 */ /* 0x000fe4000001ff00 */
[----:B------:R-:W-:Y:S01]  /*3780*/  CS2R R76, SRZ ;  /* 0x00000000004c7805 */ /* 0x000fe2000001ff00 */
[----:B------:R-:W-:-:S04]  /*3790*/  DEPBAR.LE SB0, 0x1 ;  /* 0x000080400000791a */ /* 0x000fc80000000000 */
[----:B------:R-:W-:Y:S01]  /*37a0*/  BAR.SYNC.DEFER_BLOCKING 0x0 ;  /* 0x0000000000007b1d */ /* 0x000fe20000010000 */
[----:B------:R-:W-:Y:S02]  /*37b0*/  CS2R R82, SRZ ;  /* 0x0000000000527805 */ /* 0x000fe4000001ff00 */
[----:B------:R-:W-:Y:S02]  /*37c0*/  CS2R R80, SRZ ;  /* 0x0000000000507805 */ /* 0x000fe4000001ff00 */
[----:B------:R-:W-:Y:S02]  /*37d0*/  CS2R R74, SRZ ;  /* 0x00000000004a7805 */ /* 0x000fe4000001ff00 */
[----:B------:R-:W-:Y:S02]  /*37e0*/  CS2R R72, SRZ ;  /* 0x0000000000487805 */ /* 0x000fe4000001ff00 */
[----:B------:R-:W-:Y:S02]  /*37f0*/  CS2R R70, SRZ ;  /* 0x0000000000467805 */ /* 0x000fe4000001ff00 */
[----:B------:R-:W-:Y:S01]  /*3800*/  CS2R R68, SRZ ;  /* 0x0000000000447805 */ /* 0x000fe2000001ff00 */
[----:B------:R-:W-:-:S02]  /*3810*/  USHF.L.U32 UR33, UR19, 0x3, URZ ;  /* 0x0000000313217899 */ /* 0x000fc4000800063f */
[----:B------:R-:W-:Y:S02]  /*3820*/  USHF.L.U32 UR32, UR19, 0x4, URZ ;  /* 0x0000000413207899 */ /* 0x000fe4000800063f */
[----:B------:R-:W-:Y:S02]  /*3830*/  UIMAD UR31, UR19, 0x18, URZ ;  /* 0x00000018131f78a4 */ /* 0x000fe4000f8e023f */
[----:B------:R-:W-:Y:S01]  /*3840*/  USHF.L.U32 UR30, UR19, 0x5, URZ ;  /* 0x00000005131e7899 */ /* 0x000fe2000800063f */
[----:B-1----:R-:W-:Y:S01]  /*3850*/  SHF.L.U64.HI R5, R17, 0x2, R13 ;  /* 0x0000000211057819 */ /* 0x002fe2000001020d */
[----:B------:R-:W-:Y:S02]  /*3860*/  UIMAD UR29, UR19, 0x28, URZ ;  /* 0x00000028131d78a4 */ /* 0x000fe4000f8e023f */
[----:B------:R-:W-:Y:S02]  /*3870*/  UIMAD UR28, UR19, 0x30, URZ ;  /* 0x00000030131c78a4 */ /* 0x000fe4000f8e023f */
[----:B------:R-:W-:-:S02]  /*3880*/  UIMAD UR27, UR19, 0x38, URZ ;  /* 0x00000038131b78a4 */ /* 0x000fc4000f8e023f */
[----:B------:R-:W-:Y:S01]  /*3890*/  USHF.L.U32 UR26, UR19, 0x6, URZ ;  /* 0x00000006131a7899 */ /* 0x000fe2000800063f */
[----:B------:R-:W1:Y:S01]  /*38a0*/  LDSM.16.M88.4 R116, [R149+0x8000] ;  /* 0x008000009574783b */ /* 0x000e620000000200 */
[----:B------:R-:W-:Y:S02]  /*38b0*/  UIMAD UR25, UR19, 0x48, URZ ;  /* 0x00000048131978a4 */ /* 0x000fe4000f8e023f */
[----:B------:R-:W-:Y:S01]  /*38c0*/  UIMAD UR24, UR19, 0x50, URZ ;  /* 0x00000050131878a4 */ /* 0x000fe2000f8e023f */
[----:B------:R-:W1:Y:S01]  /*38d0*/  LDSM.16.M88.4 R120, [R149+0x8400] ;  /* 0x008400009578783b */ /* 0x000e620000000200 */
[----:B------:R-:W-:Y:S02]  /*38e0*/  UIMAD UR23, UR19, 0x58, URZ ;  /* 0x00000058131778a4 */ /* 0x000fe4000f8e023f */
[----:B------:R-:W-:Y:S01]  /*38f0*/  UIMAD UR22, UR19, 0x60, URZ ;  /* 0x00000060131678a4 */ /* 0x000fe2000f8e023f */
[----:B------:R-:W1:Y:S01]  /*3900*/  LDSM.16.M88.4 R124, [R149+0x8800] ;  /* 0x00880000957c783b */ /* 0x000e620000000200 */
[----:B------:R-:W-:-:S02]  /*3910*/  UIMAD UR21, UR19, 0x68, URZ ;  /* 0x00000068131578a4 */ /* 0x000fc4000f8e023f */
[----:B------:R-:W-:Y:S01]  /*3920*/  UIMAD UR20, UR19, 0x70, URZ ;  /* 0x00000070131478a4 */ /* 0x000fe2000f8e023f */
[----:B------:R-:W1:Y:S01]  /*3930*/  LDSM.16.M88.4 R128, [R149+0x8c00] ;  /* 0x008c00009580783b */ /* 0x000e620000000200 */
[----:B------:R-:W-:Y:S01]  /*3940*/  UIADD3 UR18, -UR18, URZ, URZ ;  /* 0x0000003f12127290 */ /* 0x000fe2000fffe13f */
[----:B------:R-:W-:Y:S02]  /*3950*/  ULDC UR5, c[0x0][0x39c] ;  /* 0x0000e70000057ab9 */ /* 0x000fe40000000800 */
[----:B------:R-:W1:Y:S01]  /*3960*/  LDSM.16.M88.4 R132, [R150+0x8000] ;  /* 0x008000009684783b */ /* 0x000e620000000200 */
[----:B------:R-:W-:-:S03]  /*3970*/  ULDC UR6, c[0x0][0x2ec] ;  /* 0x0000bb0000067ab9 */ /* 0x000fc60000000800 */
[----:B------:R-:W1:Y:S04]  /*3980*/  LDSM.16.M88.4 R136, [R150+0x8400] ;  /* 0x008400009688783b */ /* 0x000e680000000200 */
[----:B------:R-:W1:Y:S04]  /*3990*/  LDSM.16.M88.4 R140, [R150+0x8800] ;  /* 0x00880000968c783b */ /* 0x000e680000000200 */
[----:B------:R-:W1:Y:S01]  /*39a0*/  LDSM.16.M88.4 R144, [R150+0x8c00] ;  /* 0x008c00009690783b */ /* 0x000e620000000200 */
[----:B------:R-:W-:Y:S01]  /*39b0*/  VIADD R4, R156, 0x1000 ;  /* 0x000010009c047836 */ /* 0x000fe20000000000 */
[----:B------:R-:W-:Y:S01]  /*39c0*/  SEL R148, R148, R161, !P0 ;  /* 0x000000a194947207 */ /* 0x000fe20004000000 */
[----:B------:R-:W-:-:S03]  /*39d0*/  UIMAD UR19, UR19, 0x78, URZ ;  /* 0x00000078131378a4 */ /* 0x000fc6000f8e023f */
[----:B------:R-:W-:Y:S01]  /*39e0*/  LEA R148, R148, UR4, 0x1 ;  /* 0x0000000494947c11 */ /* 0x000fe2000f8e08ff */
[----:B------:R-:W-:Y:S01]  /*39f0*/  UIADD3 UR34, UR34, -UR10, URZ ;  /* 0x8000000a22227290 */ /* 0x000fe2000fffe03f */
[----:B--2---:R2:W-:Y:S04]  /*3a00*/  STL [R1+0x40], R3 ;  /* 0x0000400301007387 */ /* 0x0045e80000100800 */
[----:B---3--:R3:W-:Y:S01]  /*3a10*/  STL [R1+0x44], R0 ;  /* 0x0000440001007387 */ /* 0x0087e20000100800 */
[----:B--2---:R-:W-:Y:S02]  /*3a20*/  VIADD R3, R17, 0x1 ;  /* 0x0000000111037836 */ /* 0x004fe40000000000 */
[----:B---3--:R-:W-:-:S05]  /*3a30*/  IMAD.U32 R0, RZ, RZ, UR38 ;  /* 0x00000026ff007e24 */ /* 0x008fca000f8e00ff */
[----:B------:R-:W-:Y:S01]  /*3a40*/  IADD3 R0, R3, UR10, -R0 ;  /* 0x0000000a03007c10 */ /* 0x000fe2000fffe800 */
[----:B------:R-:W-:-:S04]  /*3a50*/  IMAD.SHL.U32 R3, R17, 0x4, RZ ;  /* 0x0000000411037824 */ /* 0x000fc800078e00ff */
[----:B------:R2:W-:Y:S04]  /*3a60*/  STL [R1+0x60], R0 ;  /* 0x0000600001007387 */ /* 0x0005e80000100800 */
[----:B------:R3:W-:Y:S04]  /*3a70*/  STL [R1+0x5c], R3 ;  /* 0x00005c0301007387 */ /* 0x0007e80000100800 */
[----:B----4-:R-:W-:Y:S04]  /*3a80*/  STL [R1+0x48], R7 ;  /* 0x0000480701007387 */ /* 0x010fe80000100800 */
[----:B-----5:R-:W-:Y:S01]  /*3a90*/  STL [R1+0x4c], R6 ;  /* 0x00004c0601007387 */ /* 0x020fe20000100800 */
[----:B--2---:R-:W-:-:S05]  /*3aa0*/  VIADD R0, R17, 0xffffff80 ;  /* 0xffffff8011007836 */ /* 0x004fca0000000000 */
[----:B---3--:R-:W-:-:S04]  /*3ab0*/  SHF.R.S32.HI R3, RZ, 0x1f, R0 ;  /* 0x0000001fff037819 */ /* 0x008fc80000011400 */
[C---:B------:R-:W-:Y:S01]  /*3ac0*/  SHF.L.U64.HI R3, R0.reuse, 0x2, R3 ;  /* 0x0000000200037819 */ /* 0x040fe20000010203 */
[----:B------:R-:W-:Y:S01]  /*3ad0*/  IMAD.SHL.U32 R0, R0, 0x4, RZ ;  /* 0x0000000400007824 */ /* 0x000fe200078e00ff */
[----:B------:R-:W-:Y:S04]  /*3ae0*/  STL [R1+0x58], R5 ;  /* 0x0000580501007387 */ /* 0x000fe80000100800 */
[----:B------:R2:W-:Y:S04]  /*3af0*/  STL [R1+0x54], R3 ;  /* 0x0000540301007387 */ /* 0x0005e80000100800 */
[----:B------:R3:W-:Y:S04]  /*3b00*/  STL [R1+0x50], R0 ;  /* 0x0000500001007387 */ /* 0x0007e80000100800 */
[----:B------:R3:W-:Y:S01]  /*3b10*/  STL [R1+0x30], R172 ;  /* 0x000030ac01007387 */ /* 0x0007e20000100800 */
[----:B--2---:R-:W-:-:S04]  /*3b20*/  SEL R3, R4, R156, !P0 ;  /* 0x0000009c04037207 */ /* 0x004fc80004000000 */
[----:B-1----:R-:W-:-:S07]  /*3b30*/  LEA R3, R3, UR4, 0x1 ;  /* 0x0000000403037c11 */ /* 0x002fce000f8e08ff */
.L_x_219:
[----:B------:R-:W0:Y:S01]  /*3b40*/  LDGDEPBAR ;  /* 0x00000000000079af */ /* 0x000e220000000000 */
[----:B------:R-:W-:Y:S01]  /*3b50*/  IADD3 R112, R155, R148, RZ ;  /* 0x000000949b707210 */ /* 0x000fe20007ffe0ff */
[----:B------:R-:W-:Y:S01]  /*3b60*/  USHF.L.U32 UR16, UR35, 0x7, URZ ;  /* 0x0000000723107899 */ /* 0x000fe2000800063f */
[----:B---3--:R-:W-:Y:S05]  /*3b70*/  MOV R0, UR35 ;  /* 0x0000002300007c02 */ /* 0x008fea0008000f00 */
[----:B------:R-:W2:Y:S01]  /*3b80*/  LDL R165, [R1+0x60] ;  /* 0x0000600001a57983 */ /* 0x000ea20000100800 */
[----:B------:R-:W-:Y:S02]  /*3b90*/  USHF.L.U32 UR11, UR7, 0x7, URZ ;  /* 0x00000007070b7899 */ /* 0x000fe4000800063f */
[----:B------:R-:W-:Y:S01]  /*3ba0*/  UIADD3 UR16, UR16, 0x80, URZ ;  /* 0x0000008010107890 */ /* 0x000fe2000fffe03f */
[----:B------:R-:W3:Y:S01]  /*3bb0*/  LDL R164, [R1+0x68] ;  /* 0x0000680001a47983 */ /* 0x000ee20000100800 */
[----:B------:R-:W-:Y:S02]  /*3bc0*/  UISETP.GE.AND UP0, UPT, UR11, UR34, UPT ;  /* 0x000000220b00728c */ /* 0x000fe4000bf06270 */
[----:B------:R-:W-:Y:S01]  /*3bd0*/  UISETP.GT.AND UP3, UPT, UR7, UR17, UPT ;  /* 0x000000110700728c */ /* 0x000fe2000bf64270 */
[----:B------:R-:W4:Y:S01]  /*3be0*/  LDL R163, [R1+0x48] ;  /* 0x0000480001a37983 */ /* 0x000f220000100800 */
[----:B------:R-:W-:Y:S03]  /*3bf0*/  UISETP.LT.AND UP0, UPT, UR16, UR10, UP0 ;  /* 0x0000000a1000728c */ /* 0x000fe60008701270 */
[----:B------:R-:W2:Y:S03]  /*3c00*/  LDL R162, [R1+0x4c] ;  /* 0x00004c0001a27983 */ /* 0x000ea60000100800 */
[----:B------:R-:W-:Y:S01]  /*3c10*/  PLOP3.LUT P0, PT, PT, PT, UP0, 0x80, 0x0 ;  /* 0x000000000000781c */ /* 0x000fe20003f0f008 */
[----:B------:R-:W-:Y:S04]  /*3c20*/  STL [R1+0x104], R152 ;  /* 0x0001049801007387 */ /* 0x000fe80000100800 */
        /* <DEDUP_REMOVED lines=30> */
[----:B------:R1:W-:Y:S04]  /*3e10*/  STL [R1+0x88], R70 ;  /* 0x0000884601007387 */ /* 0x0003e80000100800 */
[----:B------:R-:W-:Y:S04]  /*3e20*/  STL [R1+0x84], R69 ;  /* 0x0000844501007387 */ /* 0x000fe80000100800 */
[----:B------:R-:W-:Y:S04]  /*3e30*/  STL [R1+0x80], R68 ;  /* 0x0000804401007387 */ /* 0x000fe80000100800 */
[----:B------:R-:W-:Y:S04]  /*3e40*/  STL [R1+0x7c], R3 ;  /* 0x00007c0301007387 */ /* 0x000fe80000100800 */
[----:B------:R-:W-:Y:S04]  /*3e50*/  STL [R1+0x78], R2 ;  /* 0x0000780201007387 */ /* 0x000fe80000100800 */
[----:B-1----:R-:W2:Y:S01]  /*3e60*/  LDL R70, [R1+0x5c] ;  /* 0x00005c0001467983 */ /* 0x002ea20000100800 */
[----:B------:R-:W-:Y:S04]  /*3e70*/  DEPBAR.LE SB0, 0x0 ;  /* 0x000080000000791a */ /* 0x000fe80000000000 */
[----:B------:R-:W-:Y:S06]  /*3e80*/  BAR.SYNC.DEFER_BLOCKING 0x0 ;  /* 0x0000000000007b1d */ /* 0x000fec0000010000 */
[----:B------:R-:W-:Y:S08]  /*3e90*/  LDSM.16.M88.4 R64, [R148] ;  /* 0x000000009440783b */ /* 0x000ff00000000200 */
[----:B------:R-:W1:Y:S08]  /*3ea0*/  LDSM.16.M88.4 R16, [R149+0x6000] ;  /* 0x006000009510783b */ /* 0x000e700000000200 */
[----:B------:R-:W1:Y:S08]  /*3eb0*/  LDSM.16.M88.4 R60, [R148+0x1000] ;  /* 0x00100000943c783b */ /* 0x000e700000000200 */
[----:B------:R-:W1:Y:S08]  /*3ec0*/  LDSM.16.M88.4 R32, [R149+0x6400] ;  /* 0x006400009520783b */ /* 0x000e700000000200 */
[----:B------:R-:W1:Y:S08]  /*3ed0*/  LDSM.16.M88.4 R48, [R149+0x6800] ;  /* 0x006800009530783b */ /* 0x000e700000000200 */
[----:B------:R-:W2:Y:S01]  /*3ee0*/  LDSM.16.M88.4 R100, [R149+0x6c00] ;  /* 0x006c00009564783b */ /* 0x000ea20000000200 */
[-C--:B-1----:R-:W-:Y:S07]  /*3ef0*/  HMMA.16816.F32 R4, R64, R16.reuse, RZ ;  /* 0x000000104004723c */ /* 0x082fee00000018ff */
        /* <DEDUP_REMOVED lines=12> */
[-C--:B------:R-:W-:Y:S01]  /*3fc0*/  HMMA.16816.F32 R44, R60, R50.reuse, RZ ;  /* 0x000000323c2c723c */ /* 0x080fe200000018ff */
[----:B---3--:R-:W-:Y:S02]  /*3fd0*/  @!P0 LEA R0, R0, R164, 0x7 ;  /* 0x000000a400008211 */ /* 0x008fe400078e38ff */
[----:B----4-:R-:W-:Y:S03]  /*3fe0*/  FSETP.NEU.FTZ.AND P2, PT, R163, -INF , PT ;  /* 0xff800000a300780b */ /* 0x010fe60003f5d000 */
[C---:B------:R-:W-:Y:S02]  /*3ff0*/  HMMA.16816.F32 R48, R64.reuse, R50, RZ ;  /* 0x000000324030723c */ /* 0x040fe400000018ff */
[----:B--2---:R-:W-:Y:S04]  /*4000*/  FSETP.NEU.FTZ.AND P1, PT, R162, -INF , PT ;  /* 0xff800000a200780b */ /* 0x004fe80003f3d000 */
        /* <DEDUP_REMOVED lines=8> */
[----:B------:R-:W-:Y:S01]  /*4090*/  FMUL.FTZ R4, R4, UR5 ;  /* 0x0000000504047c20 */ /* 0x000fe20008410000 */
[----:B------:R-:W-:Y:S01]  /*40a0*/  FMUL.FTZ R5, R5, UR5 ;  /* 0x0000000505057c20 */ /* 0x000fe20008410000 */
[----:B------:R-:W-:Y:S02]  /*40b0*/  FMUL.FTZ R6, R6, UR5 ;  /* 0x0000000506067c20 */ /* 0x000fe40008410000 */
[----:B------:R-:W-:Y:S01]  /*40c0*/  MUFU.TANH R152, R4 ;  /* 0x0000000400987308 */ /* 0x000fe20000002400 */
[----:B------:R-:W-:Y:S01]  /*40d0*/  FMUL.FTZ R7, R7, UR5 ;  /* 0x0000000507077c20 */ /* 0x000fe20008410000 */
[----:B------:R-:W-:Y:S01]  /*40e0*/  FMUL.FTZ R9, R9, UR5 ;  /* 0x0000000509097c20 */ /* 0x000fe20008410000 */
[----:B------:R-:W-:Y:S01]  /*40f0*/  FMUL.FTZ R8, R8, UR5 ;  /* 0x0000000508087c20 */ /* 0x000fe20008410000 */
[----:B------:R-:W-:Y:S01]  /*4100*/  FMUL.FTZ R10, R10, UR5 ;  /* 0x000000050a0a7c20 */ /* 0x000fe20008410000 */
[----:B------:R-:W-:Y:S05]  /*4110*/  FMUL.FTZ R11, R11, UR5 ;  /* 0x000000050b0b7c20 */ /* 0x000fea0008410000 */
[----:B------:R1:W-:Y:S01]  /*4120*/  MUFU.TANH R232, R10 ;  /* 0x0000000a00e87308 */ /* 0x0003e20000002400 */
[----:B------:R-:W-:Y:S01]  /*4130*/  FMUL.FTZ R13, R13, UR5 ;  /* 0x000000050d0d7c20 */ /* 0x000fe20008410000 */
[----:B------:R-:W-:Y:S01]  /*4140*/  FMUL.FTZ R15, R15, UR5 ;  /* 0x000000050f0f7c20 */ /* 0x000fe20008410000 */
[----:B------:R-:W-:Y:S01]  /*4150*/  FMUL.FTZ R12, R12, UR5 ;  /* 0x000000050c0c7c20 */ /* 0x000fe20008410000 */
[----:B------:R-:W-:Y:S01]  /*4160*/  FMUL.FTZ R14, R14, UR5 ;  /* 0x000000050e0e7c20 */ /* 0x000fe20008410000 */
[----:B------:R-:W-:Y:S01]  /*4170*/  FMUL.FTZ R16, R16, UR5 ;  /* 0x0000000510107c20 */ /* 0x000fe20008410000 */
[----:B------:R-:W-:Y:S04]  /*4180*/  FMUL.FTZ R17, R17, UR5 ;  /* 0x0000000511117c20 */ /* 0x000fe80008410000 */
[----:B------:R-:W2:Y:S01]  /*4190*/  MUFU.TANH R151, R5 ;  /* 0x0000000500977308 */ /* 0x000ea20000002400 */
[----:B------:R-:W-:Y:S01]  /*41a0*/  FMUL.FTZ R19, R19, UR5 ;  /* 0x0000000513137c20 */ /* 0x000fe20008410000 */
[----:B------:R-:W-:Y:S08]  /*41b0*/  FMUL.FTZ R18, R18, UR5 ;  /* 0x0000000512127c20 */ /* 0x000ff00008410000 */
[----:B------:R3:W-:Y:S01]  /*41c0*/  MUFU.TANH R231, R11 ;  /* 0x0000000b00e77308 */ /* 0x0007e20000002400 */
[----:B-1----:R-:W-:Y:S09]  /*41d0*/  @!P0 VIADD R10, R165, UR11 ;  /* 0x0000000ba50a8c36 */ /* 0x002ff20008000000 */
[----:B------:R1:W-:Y:S10]  /*41e0*/  MUFU.TANH R93, R16 ;  /* 0x00000010005d7308 */ /* 0x0003f40000002400 */
[----:B------:R4:W-:Y:S01]  /*41f0*/  MUFU.TANH R92, R17 ;  /* 0x00000011005c7308 */ /* 0x0009e20000002400 */
[----:B---3--:R-:W-:Y:S04]  /*4200*/  MOV R11, 0x40 ;  /* 0x00000040000b7802 */ /* 0x008fe80000000f00 */
[C---:B------:R-:W-:Y:S05]  /*4210*/  @!P0 VIADDMNMX R11, R10.reuse, R11, UR10, PT ;  /* 0x0000000a0a0b8e46 */ /* 0x040fea000b80010b */
[----:B------:R-:W-:Y:S01]  /*4220*/  MUFU.TANH R69, R6 ;  /* 0x0000000600457308 */ /* 0x000fe20000002400 */
[----:B-1----:R-:W3:Y:S09]  /*4230*/  LDL R16, [R1+0x40] ;  /* 0x0000400001107983 */ /* 0x002ef20000100800 */
[----:B------:R1:W2:Y:S01]  /*4240*/  MUFU.TANH R68, R7 ;  /* 0x0000000700447308 */ /* 0x0002a20000002400 */
[----:B----4-:R-:W4:Y:S09]  /*4250*/  LDL R17, [R1+0x44] ;  /* 0x0000440001117983 */ /* 0x010f320000100800 */
[----:B------:R2:W-:Y:S10]  /*4260*/  MUFU.TANH R229, R15 ;  /* 0x0000000f00e57308 */ /* 0x0005f40000002400 */
[----:B------:R2:W-:Y:S01]  /*4270*/  MUFU.TANH R211, R13 ;  /* 0x0000000d00d37308 */ /* 0x0005e20000002400 */
[----:B-1----:R-:W1:Y:S09]  /*4280*/  LDSM.16.M88.4 R4, [R150+0x6400] ;  /* 0x006400009604783b */ /* 0x002e720000000200 */
[----:B------:R1:W-:Y:S01]  /*4290*/  MUFU.TANH R212, R12 ;  /* 0x0000000c00d47308 */ /* 0x0003e20000002400 */
[----:B--2---:R-:W-:Y:S04]  /*42a0*/  @!P0 VIMNMX R15, R10, UR10, PT ;  /* 0x0000000a0a0f8c48 */ /* 0x004fe8000bfe0100 */
[----:B------:R-:W-:Y:S05]  /*42b0*/  @!P0 ISETP.GE.AND P3, PT, R0, R15, PT ;  /* 0x0000000f0000820c */ /* 0x000fea0003f66270 */
[----:B------:R2:W2:Y:S01]  /*42c0*/  MUFU.TANH R230, R14 ;  /* 0x0000000e00e67308 */ /* 0x0004a20000002400 */
[----:B------:R-:W-:Y:S05]  /*42d0*/  FMUL.FTZ R13, R163, 1.4426950216293334961 ;  /* 0x3fb8aa3ba30d7820 */ /* 0x000fea0000410000 */
[----:B------:R-:W-:Y:S04]  /*42e0*/  FSEL R13, R13, RZ, P2 ;  /* 0x000000ff0d0d7208 */ /* 0x000fe80001000000 */
[----:B------:R2:W-:Y:S01]  /*42f0*/  MUFU.TANH R214, R9 ;  /* 0x0000000900d67308 */ /* 0x0005e20000002400 */
[----:B-1----:R-:W-:Y:S01]  /*4300*/  FMUL.FTZ R12, R162, 1.4426950216293334961 ;  /* 0x3fb8aa3ba20c7820 */ /* 0x002fe20000410000 */
[----:B------:R-:W-:Y:S04]  /*4310*/  IMAD.MOV.U32 R162, RZ, RZ, 0x8 ;  /* 0x00000008ffa27424 */ /* 0x000fe800078e00ff */
[----:B------:R-:W-:Y:S04]  /*4320*/  FSEL R12, R12, RZ, P1 ;  /* 0x000000ff0c0c7208 */ /* 0x000fe80000800000 */
[----:B------:R1:W1:Y:S01]  /*4330*/  MUFU.TANH R216, R8 ;  /* 0x0000000800d87308 */ /* 0x0002620000002400 */
[----:B--2---:R-:W-:Y:S04]  /*4340*/  @!P0 VIADDMNMX R14, R10, R162, UR10, PT ;  /* 0x0000000a0a0e8e46 */ /* 0x004fe8000b8001a2 */
[----:B------:R-:W-:Y:S05]  /*4350*/  @!P0 ISETP.GE.AND P1, PT, R0, R14, PT ;  /* 0x0000000e0000820c */ /* 0x000fea0003f26270 */
[----:B------:R2:W-:Y:S01]  /*4360*/  MUFU.TANH R186, R18 ;  /* 0x0000001200ba7308 */ /* 0x0005e20000002400 */
[-C--:B------:R-:W-:Y:S03]  /*4370*/  HMMA.16816.F32 R20, R104, R4.reuse, R20 ;  /* 0x000000046814723c */ /* 0x080fe60000001814 */
[----:B------:R-:W-:Y:S03]  /*4380*/  MOV R9, R151 ;  /* 0x0000009700097202 */ /* 0x000fe60000000f00 */
[C---:B------:R-:W-:Y:S03]  /*4390*/  HMMA.16816.F32 R24, R112.reuse, R4, R24 ;  /* 0x000000047018723c */ /* 0x040fe60000001818 */
[----:B------:R2:W-:Y:S02]  /*43a0*/  MUFU.TANH R185, R19 ;  /* 0x0000001300b97308 */ /* 0x0005e40000002400 */
[----:B-1----:R-:W-:Y:S01]  /*43b0*/  MOV R8, R68 ;  /* 0x0000004400087202 */ /* 0x002fe20000000f00 */
[-C--:B------:R-:W-:Y:S05]  /*43c0*/  HMMA.16816.F32 R28, R112, R6.reuse, R28 ;  /* 0x00000006701c723c */ /* 0x080fea000000181c */
[----:B------:R-:W-:Y:S01]  /*43d0*/  MOV R5, R152 ;  /* 0x0000009800057202 */ /* 0x000fe20000000f00 */
[----:B--2---:R-:W-:Y:S01]  /*43e0*/  IMAD.MOV.U32 R18, RZ, RZ, R230 ;  /* 0x000000ffff127224 */ /* 0x004fe200078e00e6 */
[----:B------:R-:W-:Y:S01]  /*43f0*/  @!P0 FSEL R5, R152, -INF , !P3 ;  /* 0xff80000098058808 */ /* 0x000fe20005800000 */
[C---:B------:R-:W-:Y:S04]  /*4400*/  HMMA.16816.F32 R32, R104.reuse, R6, R32 ;  /* 0x000000066820723c */ /* 0x040fe80000001820 */
[----:B------:R-:W-:Y:S01]  /*4410*/  FFMA.FTZ R5, R5, UR6, -R13 ;  /* 0x0000000605057c23 */ /* 0x000fe2000801080d */
[----:B------:R-:W-:Y:S01]  /*4420*/  FMUL.FTZ R23, R23, UR5 ;  /* 0x0000000517177c20 */ /* 0x000fe20008410000 */
[----:B------:R-:W-:Y:S01]  /*4430*/  FMUL.FTZ R20, R20, UR5 ;  /* 0x0000000514147c20 */ /* 0x000fe20008410000 */
[----:B------:R-:W-:Y:S01]  /*4440*/  FMUL.FTZ R21, R21, UR5 ;  /* 0x0000000515157c20 */ /* 0x000fe20008410000 */
[----:B------:R1:W-:Y:S03]  /*4450*/  MUFU.EX2 R99, R5 ;  /* 0x0000000500637308 */ /* 0x0003e60000000800 */
[----:B------:R-:W-:Y:S01]  /*4460*/  @!P0 IADD3 R4, R0, 0x1, RZ ;  /* 0x0000000100048810 */ /* 0x000fe20007ffe0ff */
[----:B------:R-:W-:Y:S01]  /*4470*/  FMUL.FTZ R25, R25, UR5 ;  /* 0x0000000519197c20 */ /* 0x000fe20008410000 */
[----:B------:R-:W-:Y:S01]  /*4480*/  FMUL.FTZ R27, R27, UR5 ;  /* 0x000000051b1b7c20 */ /* 0x000fe20008410000 */
[----:B------:R-:W-:Y:S01]  /*4490*/  FMUL.FTZ R26, R26, UR5 ;  /* 0x000000051a1a7c20 */ /* 0x000fe20008410000 */
[C---:B------:R-:W-:Y:S03]  /*44a0*/  @!P0 ISETP.GE.AND P2, PT, R4.reuse, R15, PT ;  /* 0x0000000f0400820c */ /* 0x040fe60003f46270 */
[----:B------:R-:W-:Y:S01]  /*44b0*/  MUFU.TANH R203, R25 ;  /* 0x0000001900cb7308 */ /* 0x000fe20000002400 */
[----:B------:R-:W-:Y:S01]  /*44c0*/  @!P0 ISETP.GE.AND P4, PT, R4, R11, PT ;  /* 0x0000000b0400820c */ /* 0x000fe20003f86270 */
[----:B------:R-:W-:Y:S01]  /*44d0*/  FMUL.FTZ R24, R24, UR5 ;  /* 0x0000000518187c20 */ /* 0x000fe20008410000 */
[----:B------:R-:W-:Y:S01]  /*44e0*/  @!P0 FSEL R9, R151, -INF , !P2 ;  /* 0xff80000097098808 */ /* 0x000fe20005000000 */
[----:B------:R-:W-:Y:S01]  /*44f0*/  FMUL.FTZ R22, R22, UR5 ;  /* 0x0000000516167c20 */ /* 0x000fe20008410000 */
[----:B------:R-:W-:Y:S01]  /*4500*/  @!P0 ISETP.GE.AND P2, PT, R4, R14, PT ;  /* 0x0000000e0400820c */ /* 0x000fe20003f46270 */
[----:B------:R-:W-:Y:S01]  /*4510*/  FMUL.FTZ R29, R29, UR5 ;  /* 0x000000051d1d7c20 */ /* 0x000fe20008410000 */
[----:B------:R-:W-:Y:S03]  /*4520*/  MOV R19, R229 ;  /* 0x000000e500137202 */ /* 0x000fe60000000f00 */
[----:B------:R2:W-:Y:S01]  /*4530*/  MUFU.TANH R223, R27 ;  /* 0x0000001b00df7308 */ /* 0x0005e20000002400 */
[----:B-1----:R-:W-:Y:S01]  /*4540*/  IMAD.MOV.U32 R5, RZ, RZ, R69 ;  /* 0x000000ffff057224 */ /* 0x002fe200078e0045 */
[----:B------:R-:W-:Y:S01]  /*4550*/  @!P0 FSEL R5, R69, -INF , !P1 ;  /* 0xff80000045058808 */ /* 0x000fe20004800000 */
[----:B------:R-:W-:Y:S01]  /*4560*/  FFMA.FTZ R9, R9, UR6, -R13 ;  /* 0x0000000609097c23 */ /* 0x000fe2000801080d */
[----:B------:R-:W-:Y:S01]  /*4570*/  @!P0 FSEL R8, R68, -INF , !P2 ;  /* 0xff80000044088808 */ /* 0x000fe20005000000 */
[----:B------:R-:W-:Y:S01]  /*4580*/  FMUL.FTZ R32, R32, UR5 ;  /* 0x0000000520207c20 */ /* 0x000fe20008410000 */
[----:B------:R-:W-:Y:S01]  /*4590*/  FMUL.FTZ R33, R33, UR5 ;  /* 0x0000000521217c20 */ /* 0x000fe20008410000 */
[--C-:B------:R-:W-:Y:S03]  /*45a0*/  FFMA.FTZ R5, R5, UR6, -R12.reuse ;  /* 0x0000000605057c23 */ /* 0x100fe6000801080c */
[----:B------:R-:W-:Y:S01]  /*45b0*/  MUFU.EX2 R98, R9 ;  /* 0x0000000900627308 */ /* 0x000fe20000000800 */
[----:B------:R-:W-:Y:S01]  /*45c0*/  @!P0 ISETP.GE.AND P1, PT, R0, R11, PT ;  /* 0x0000000b0000820c */ /* 0x000fe20003f26270 */
[----:B------:R-:W-:Y:S01]  /*45d0*/  FMUL.FTZ R34, R34, UR5 ;  /* 0x0000000522227c20 */ /* 0x000fe20008410000 */
[----:B------:R-:W-:Y:S01]  /*45e0*/  FMUL.FTZ R28, R28, UR5 ;  /* 0x000000051c1c7c20 */ /* 0x000fe20008410000 */
[----:B------:R-:W-:Y:S01]  /*45f0*/  FMUL.FTZ R35, R35, UR5 ;  /* 0x0000000523237c20 */ /* 0x000fe20008410000 */
[----:B------:R-:W-:Y:S01]  /*4600*/  FMUL.FTZ R31, R31, UR5 ;  /* 0x000000051f1f7c20 */ /* 0x000fe20008410000 */
[----:B------:R-:W-:Y:S04]  /*4610*/  FMUL.FTZ R30, R30, UR5 ;  /* 0x000000051e1e7c20 */ /* 0x000fe80008410000 */
[----:B------:R-:W-:Y:S01]  /*4620*/  MUFU.TANH R178, R34 ;  /* 0x0000002200b27308 */ /* 0x000fe20000002400 */
[----:B--2---:R-:W2:Y:S09]  /*4630*/  LDL R27, [R1+0x58] ;  /* 0x00005800011b7983 */ /* 0x004eb20000100800 */
[----:B------:R1:W-:Y:S10]  /*4640*/  MUFU.EX2 R3, R5 ;  /* 0x0000000500037308 */ /* 0x0003f40000000800 */
[----:B------:R-:W-:Y:S10]  /*4650*/  MUFU.TANH R177, R35 ;  /* 0x0000002300b17308 */ /* 0x000ff40000002400 */
[----:B------:R-:W-:Y:S01]  /*4660*/  MUFU.TANH R224, R26 ;  /* 0x0000001a00e07308 */ /* 0x000fe20000002400 */
[----:B-1----:R-:W-:Y:S09]  /*4670*/  FFMA.FTZ R5, R8, UR6, -R12 ;  /* 0x0000000608057c23 */ /* 0x002ff2000801080c */
[----:B------:R1:W-:Y:S10]  /*4680*/  MUFU.EX2 R2, R5 ;  /* 0x0000000500027308 */ /* 0x0003f40000000800 */
[----:B------:R-:W-:Y:S10]  /*4690*/  MUFU.TANH R181, R23 ;  /* 0x0000001700b57308 */ /* 0x000ff40000002400 */
[----:B------:R-:W-:Y:S01]  /*46a0*/  MUFU.TANH R91, R20 ;  /* 0x00000014005b7308 */ /* 0x000fe20000002400 */
[----:B-1----:R-:W-:Y:S02]  /*46b0*/  MOV R5, R216 ;  /* 0x000000d800057202 */ /* 0x002fe40000000f00 */
[----:B------:R-:W-:Y:S07]  /*46c0*/  @!P0 FSEL R5, R216, -INF , !P1 ;  /* 0xff800000d8058808 */ /* 0x000fee0004800000 */
[----:B------:R-:W-:Y:S10]  /*46d0*/  MUFU.TANH R204, R24 ;  /* 0x0000001800cc7308 */ /* 0x000ff40000002400 */
[----:B------:R-:W-:Y:S10]  /*46e0*/  MUFU.TANH R90, R21 ;  /* 0x00000015005a7308 */ /* 0x000ff40000002400 */
[----:B------:R-:W-:Y:S10]  /*46f0*/  MUFU.TANH R182, R22 ;  /* 0x0000001600b67308 */ /* 0x000ff40000002400 */
[----:B------:R-:W-:Y:S10]  /*4700*/  MUFU.TANH R222, R30 ;  /* 0x0000001e00de7308 */ /* 0x000ff40000002400 */
[----:B------:R-:W-:Y:S10]  /*4710*/  MUFU.TANH R200, R28 ;  /* 0x0000001c00c87308 */ /* 0x000ff40000002400 */
[----:B------:R-:W-:Y:S10]  /*4720*/  MUFU.TANH R199, R29 ;  /* 0x0000001d00c77308 */ /* 0x000ff40000002400 */
[----:B------:R-:W-:Y:S10]  /*4730*/  MUFU.TANH R220, R31 ;  /* 0x0000001f00dc7308 */ /* 0x000ff40000002400 */
[----:B------:R-:W-:Y:S10]  /*4740*/  MUFU.TANH R87, R32 ;  /* 0x0000002000577308 */ /* 0x000ff40000002400 */
[----:B------:R-:W-:Y:S01]  /*4750*/  MUFU.TANH R86, R33 ;  /* 0x0000002100567308 */ /* 0x000fe20000002400 */
[C---:B---3--:R-:W-:Y:S01]  /*4760*/  FSETP.NEU.FTZ.AND P2, PT, R16.reuse, -INF , PT ;  /* 0xff8000001000780b */ /* 0x048fe20003f5d000 */
[----:B------:R-:W-:Y:S01]  /*4770*/  FMUL.FTZ R9, R16, 1.4426950216293334961 ;  /* 0x3fb8aa3b10097820 */ /* 0x000fe20000410000 */
[----:B------:R-:W-:Y:S04]  /*4780*/  IMAD.MOV.U32 R16, RZ, RZ, 0x48 ;  /* 0x00000048ff107424 */ /* 0x000fe800078e00ff */
[----:B------:R-:W-:Y:S02]  /*4790*/  FSEL R9, R9, RZ, P2 ;  /* 0x000000ff09097208 */ /* 0x000fe40001000000 */
[----:B------:R-:W-:Y:S01]  /*47a0*/  @!P0 VIADDMNMX R10, R10, R16, UR10, PT ;  /* 0x0000000a0a0a8e46 */ /* 0x000fe2000b800110 */
[C---:B----4-:R-:W-:Y:S01]  /*47b0*/  FMUL.FTZ R8, R17.reuse, 1.4426950216293334961 ;  /* 0x3fb8aa3b11087820 */ /* 0x050fe20000410000 */
[----:B------:R-:W-:Y:S02]  /*47c0*/  FSETP.NEU.FTZ.AND P1, PT, R17, -INF , PT ;  /* 0xff8000001100780b */ /* 0x000fe40003f3d000 */
[-C--:B------:R-:W-:Y:S01]  /*47d0*/  @!P0 ISETP.GE.AND P2, PT, R4, R10.reuse, PT ;  /* 0x0000000a0400820c */ /* 0x080fe20003f46270 */
[--C-:B------:R-:W-:Y:S01]  /*47e0*/  FFMA.FTZ R4, R5, UR6, -R9.reuse ;  /* 0x0000000605047c23 */ /* 0x100fe20008010809 */
[----:B------:R-:W-:Y:S02]  /*47f0*/  FSEL R8, R8, RZ, P1 ;  /* 0x000000ff08087208 */ /* 0x000fe40000800000 */
[----:B------:R-:W-:Y:S01]  /*4800*/  @!P0 ISETP.GE.AND P3, PT, R0, R10, PT ;  /* 0x0000000a0000820c */ /* 0x000fe20003f66270 */
[----:B------:R1:W-:Y:S01]  /*4810*/  MUFU.EX2 R252, R4 ;  /* 0x0000000400fc7308 */ /* 0x0003e20000000800 */
[----:B------:R-:W-:Y:S02]  /*4820*/  MOV R16, R214 ;  /* 0x000000d600107202 */ /* 0x000fe40000000f00 */
[----:B------:R-:W-:Y:S02]  /*4830*/  @!P0 FSEL R16, R214, -INF , !P4 ;  /* 0xff800000d6108808 */ /* 0x000fe40006000000 */
[----:B------:R-:W-:Y:S02]  /*4840*/  MOV R5, R231 ;  /* 0x000000e700057202 */ /* 0x000fe40000000f00 */
[----:B------:R-:W-:Y:S01]  /*4850*/  @!P0 FSEL R5, R231, -INF , !P2 ;  /* 0xff800000e7058808 */ /* 0x000fe20005000000 */
[--C-:B------:R-:W-:Y:S01]  /*4860*/  FFMA.FTZ R16, R16, UR6, -R9.reuse ;  /* 0x0000000610107c23 */ /* 0x100fe20008010809 */
[----:B------:R-:W-:Y:S03]  /*4870*/  @!P0 IADD3 R17, R0, 0x8, RZ ;  /* 0x0000000800118810 */ /* 0x000fe60007ffe0ff */
[----:B------:R3:W-:Y:S01]  /*4880*/  MUFU.EX2 R251, R16 ;  /* 0x0000001000fb7308 */ /* 0x0007e20000000800 */
[C---:B------:R-:W-:Y:S02]  /*4890*/  @!P0 ISETP.GE.AND P2, PT, R17.reuse, R10, PT ;  /* 0x0000000a1100820c */ /* 0x040fe40003f46270 */
[CC--:B------:R-:W-:Y:S01]  /*48a0*/  @!P0 ISETP.GE.AND P1, PT, R17.reuse, R11.reuse, PT ;  /* 0x0000000b1100820c */ /* 0x0c0fe20003f26270 */
[----:B-1----:R-:W-:Y:S01]  /*48b0*/  IMAD.MOV.U32 R4, RZ, RZ, R232 ;  /* 0x000000ffff047224 */ /* 0x002fe200078e00e8 */
[----:B------:R-:W-:Y:S02]  /*48c0*/  @!P0 FSEL R4, R232, -INF , !P3 ;  /* 0xff800000e8048808 */ /* 0x000fe40005800000 */
[----:B------:R-:W-:Y:S02]  /*48d0*/  @!P0 FSEL R18, R230, -INF , !P2 ;  /* 0xff800000e6128808 */ /* 0x000fe40005000000 */
[----:B------:R-:W-:Y:S01]  /*48e0*/  @!P0 ISETP.GE.AND P2, PT, R17, R14, PT ;  /* 0x0000000e1100820c */ /* 0x000fe20003f46270 */
[--C-:B------:R-:W-:Y:S02]  /*48f0*/  FFMA.FTZ R4, R4, UR6, -R8.reuse ;  /* 0x0000000604047c23 */ /* 0x100fe40008010808 */
[--C-:B------:R-:W-:Y:S02]  /*4900*/  FFMA.FTZ R18, R18, UR6, -R8.reuse ;  /* 0x0000000612127c23 */ /* 0x100fe40008010808 */
[----:B------:R1:W4:Y:S01]  /*4910*/  MUFU.EX2 R25, R4 ;  /* 0x0000000400197308 */ /* 0x0003220000000800 */
[----:B---3--:R-:W-:Y:S09]  /*4920*/  @!P0 IADD3 R16, R0, 0x9, RZ ;  /* 0x0000000900108810 */ /* 0x008ff20007ffe0ff */
[----:B------:R-:W-:Y:S01]  /*4930*/  MUFU.EX2 R23, R18 ;  /* 0x0000001200177308 */ /* 0x000fe20000000800 */
[----:B-1----:R-:W-:Y:S01]  /*4940*/  FFMA.FTZ R4, R5, UR6, -R8 ;  /* 0x0000000605047c23 */ /* 0x002fe20008010808 */
[----:B----4-:R-:W-:Y:S01]  /*4950*/  STL [R1+0x24], R25 ;  /* 0x0000241901007387 */ /* 0x010fe20000100800 */
[----:B------:R-:W-:Y:S01]  /*4960*/  IMAD.MOV.U32 R5, RZ, RZ, R212 ;  /* 0x000000ffff057224 */ /* 0x000fe200078e00d4 */
[----:B------:R-:W-:Y:S06]  /*4970*/  @!P0 FSEL R5, R212, -INF , !P1 ;  /* 0xff800000d4058808 */ /* 0x000fec0004800000 */
[----:B------:R1:W3:Y:S01]  /*4980*/  MUFU.EX2 R26, R4 ;  /* 0x00000004001a7308 */ /* 0x0002e20000000800 */
[C---:B------:R-:W-:Y:S01]  /*4990*/  @!P0 ISETP.GE.AND P1, PT, R16.reuse, R11, PT ;  /* 0x0000000b1000820c */ /* 0x040fe20003f26270 */
[--C-:B------:R-:W-:Y:S08]  /*49a0*/  FFMA.FTZ R5, R5, UR6, -R9.reuse ;  /* 0x0000000605057c23 */ /* 0x100ff00008010809 */
[----:B------:R4:W-:Y:S01]  /*49b0*/  MUFU.EX2 R248, R5 ;  /* 0x0000000500f87308 */ /* 0x0009e20000000800 */
[----:B-1----:R-:W-:Y:S01]  /*49c0*/  MOV R4, R211 ;  /* 0x000000d300047202 */ /* 0x002fe20000000f00 */
[----:B---3--:R-:W-:Y:S01]  /*49d0*/  STL [R1+0x20], R26 ;  /* 0x0000201a01007387 */ /* 0x008fe20000100800 */
[----:B------:R-:W-:Y:S02]  /*49e0*/  @!P0 FSEL R4, R211, -INF , !P1 ;  /* 0xff800000d3048808 */ /* 0x000fe40004800000 */
[----:B------:R-:W-:Y:S01]  /*49f0*/  @!P0 ISETP.GE.AND P1, PT, R16, R10, PT ;  /* 0x0000000a1000820c */ /* 0x000fe20003f26270 */
[----:B------:R-:W-:Y:S02]  /*4a00*/  STL [R1+0x1c], R23 ;  /* 0x00001c1701007387 */ /* 0x000fe40000100800 */
[----:B------:R-:W-:Y:S01]  /*4a10*/  FFMA.FTZ R20, R4, UR6, -R9 ;  /* 0x0000000604147c23 */ /* 0x000fe20008010809 */
[----:B------:R-:W-:Y:S01]  /*4a20*/  @!P0 FSEL R19, R229, -INF , !P1 ;  /* 0xff800000e5138808 */ /* 0x000fe20004800000 */
[----:B----4-:R-:W1:Y:S01]  /*4a30*/  LDSM.16.M88.4 R4, [R150+0x6800] ;  /* 0x006800009604783b */ /* 0x010e620000000200 */
[----:B------:R-:W-:Y:S01]  /*4a40*/  @!P0 ISETP.GE.AND P1, PT, R17, R15, PT ;  /* 0x0000000f1100820c */ /* 0x000fe20003f26270 */
[----:B------:R-:W-:Y:S01]  /*4a50*/  MUFU.EX2 R247, R20 ;  /* 0x0000001400f77308 */ /* 0x000fe20000000800 */
[----:B------:R-:W-:Y:S01]  /*4a60*/  MOV R17, R186 ;  /* 0x000000ba00117202 */ /* 0x000fe20000000f00 */
[----:B------:R-:W-:Y:S01]  /*4a70*/  FFMA.FTZ R18, R19, UR6, -R8 ;  /* 0x0000000613127c23 */ /* 0x000fe20008010808 */
[----:B------:R-:W-:Y:S01]  /*4a80*/  IMAD.MOV.U32 R19, RZ, RZ, R92 ;  /* 0x000000ffff137224 */ /* 0x000fe200078e005c */
[----:B------:R-:W-:Y:S06]  /*4a90*/  @!P0 FSEL R17, R186, -INF , !P2 ;  /* 0xff800000ba118808 */ /* 0x000fec0005000000 */
[----:B------:R3:W4:Y:S01]  /*4aa0*/  MUFU.EX2 R24, R18 ;  /* 0x0000001200187308 */ /* 0x0007220000000800 */
[--C-:B------:R-:W-:Y:S09]  /*4ab0*/  FFMA.FTZ R17, R17, UR6, -R12.reuse ;  /* 0x0000000611117c23 */ /* 0x100ff2000801080c */
[----:B------:R1:W-:Y:S01]  /*4ac0*/  MUFU.EX2 R219, R17 ;  /* 0x0000001100db7308 */ /* 0x0003e20000000800 */
[----:B---3--:R-:W-:Y:S01]  /*4ad0*/  MOV R18, R93 ;  /* 0x0000005d00127202 */ /* 0x008fe20000000f00 */
[----:B----4-:R-:W-:Y:S01]  /*4ae0*/  STL [R1+0x18], R24 ;  /* 0x0000181801007387 */ /* 0x010fe20000100800 */
[----:B------:R-:W-:Y:S02]  /*4af0*/  @!P0 FSEL R18, R93, -INF , !P1 ;  /* 0xff8000005d128808 */ /* 0x000fe40004800000 */
[----:B------:R-:W-:Y:S03]  /*4b00*/  @!P0 ISETP.GE.AND P1, PT, R16, R15, PT ;  /* 0x0000000f1000820c */ /* 0x000fe60003f26270 */
[--C-:B------:R-:W-:Y:S01]  /*4b10*/  FFMA.FTZ R18, R18, UR6, -R13.reuse ;  /* 0x0000000612127c23 */ /* 0x100fe2000801080d */
[----:B------:R-:W-:Y:S01]  /*4b20*/  @!P0 FSEL R19, R92, -INF , !P1 ;  /* 0xff8000005c138808 */ /* 0x000fe20004800000 */
[----:B-1----:R-:W-:Y:S01]  /*4b30*/  @!P0 VIADD R17, R0, 0x10 ;  /* 0x0000001000118836 */ /* 0x002fe20000000000 */
[-C--:B------:R-:W-:Y:S01]  /*4b40*/  @!P0 ISETP.GE.AND P1, PT, R16, R14.reuse, PT ;  /* 0x0000000e1000820c */ /* 0x080fe20003f26270 */
[----:B------:R1:W-:Y:S01]  /*4b50*/  MUFU.EX2 R97, R18 ;  /* 0x0000001200617308 */ /* 0x0003e20000000800 */
[----:B------:R-:W-:Y:S01]  /*4b60*/  MOV R16, R185 ;  /* 0x000000b900107202 */ /* 0x000fe20000000f00 */
[-C--:B------:R-:W-:Y:S03]  /*4b70*/  HMMA.16816.F32 R36, R104, R4.reuse, R36 ;  /* 0x000000046824723c */ /* 0x080fe60000001824 */
[----:B------:R-:W-:Y:S02]  /*4b80*/  @!P0 FSEL R16, R185, -INF , !P1 ;  /* 0xff800000b9108808 */ /* 0x000fe40004800000 */
[C---:B------:R-:W-:Y:S01]  /*4b90*/  @!P0 ISETP.GE.AND P1, PT, R17.reuse, R15, PT ;  /* 0x0000000f1100820c */ /* 0x040fe20003f26270 */
[C---:B------:R-:W-:Y:S04]  /*4ba0*/  HMMA.16816.F32 R40, R112.reuse, R4, R40 ;  /* 0x000000047028723c */ /* 0x040fe80000001828 */
[-C--:B------:R-:W-:Y:S01]  /*4bb0*/  @!P0 ISETP.GE.AND P2, PT, R17, R14.reuse, PT ;  /* 0x0000000e1100820c */ /* 0x080fe20003f46270 */
[----:B------:R-:W-:Y:S01]  /*4bc0*/  FFMA.FTZ R16, R16, UR6, -R12 ;  /* 0x0000000610107c23 */ /* 0x000fe2000801080c */
[-C--:B------:R-:W-:Y:S03]  /*4bd0*/  HMMA.16816.F32 R44, R112, R6.reuse, R44 ;  /* 0x00000006702c723c */ /* 0x080fe6000000182c */
[----:B------:R3:W-:Y:S02]  /*4be0*/  MUFU.EX2 R218, R16 ;  /* 0x0000001000da7308 */ /* 0x0007e40000000800 */
[--C-:B-1----:R-:W-:Y:S01]  /*4bf0*/  FFMA.FTZ R18, R19, UR6, -R13.reuse ;  /* 0x0000000613127c23 */ /* 0x102fe2000801080d */
[----:B------:R-:W-:Y:S01]  /*4c00*/  IMAD.MOV.U32 R4, RZ, RZ, R90 ;  /* 0x000000ffff047224 */ /* 0x000fe200078e005a */
[C---:B------:R-:W-:Y:S06]  /*4c10*/  HMMA.16816.F32 R48, R104.reuse, R6, R48 ;  /* 0x000000066830723c */ /* 0x040fec0000001830 */
[----:B------:R1:W-:Y:S01]  /*4c20*/  MUFU.EX2 R96, R18 ;  /* 0x0000001200607308 */ /* 0x0003e20000000800 */
[----:B------:R-:W-:Y:S04]  /*4c30*/  IMAD.MOV.U32 R19, RZ, RZ, R220 ;  /* 0x000000ffff137224 */ /* 0x000fe800078e00dc */
[----:B------:R-:W-:Y:S01]  /*4c40*/  FMUL.FTZ R36, R36, UR5 ;  /* 0x0000000524247c20 */ /* 0x000fe20008410000 */
[----:B------:R-:W-:Y:S01]  /*4c50*/  FMUL.FTZ R37, R37, UR5 ;  /* 0x0000000525257c20 */ /* 0x000fe20008410000 */
[----:B------:R-:W-:Y:S01]  /*4c60*/  FMUL.FTZ R38, R38, UR5 ;  /* 0x0000000526267c20 */ /* 0x000fe20008410000 */
[----:B------:R-:W-:Y:S03]  /*4c70*/  FMUL.FTZ R39, R39, UR5 ;  /* 0x0000000527277c20 */ /* 0x000fe60008410000 */
[----:B------:R-:W-:Y:S01]  /*4c80*/  MUFU.TANH R174, R38 ;  /* 0x0000002600ae7308 */ /* 0x000fe20000002400 */
[----:B---3--:R-:W-:Y:S01]  /*4c90*/  @!P0 IADD3 R16, R0, 0x11, RZ ;  /* 0x0000001100108810 */ /* 0x008fe20007ffe0ff */
[----:B------:R-:W-:Y:S01]  /*4ca0*/  FMUL.FTZ R40, R40, UR5 ;  /* 0x0000000528287c20 */ /* 0x000fe20008410000 */
[----:B------:R-:W-:Y:S01]  /*4cb0*/  FMUL.FTZ R41, R41, UR5 ;  /* 0x0000000529297c20 */ /* 0x000fe20008410000 */
[----:B------:R-:W-:Y:S01]  /*4cc0*/  FMUL.FTZ R43, R43, UR5 ;  /* 0x000000052b2b7c20 */ /* 0x000fe20008410000 */
[----:B------:R-:W-:Y:S01]  /*4cd0*/  FMUL.FTZ R44, R44, UR5 ;  /* 0x000000052c2c7c20 */ /* 0x000fe20008410000 */
[----:B------:R-:W-:Y:S01]  /*4ce0*/  FMUL.FTZ R47, R47, UR5 ;  /* 0x000000052f2f7c20 */ /* 0x000fe20008410000 */
[----:B------:R-:W-:Y:S03]  /*4cf0*/  FMUL.FTZ R42, R42, UR5 ;  /* 0x000000052a2a7c20 */ /* 0x000fe60008410000 */
[----:B------:R-:W-:Y:S01]  /*4d00*/  MUFU.TANH R83, R36 ;  /* 0x0000002400537308 */ /* 0x000fe20000002400 */
[----:B-1----:R-:W-:Y:S01]  /*4d10*/  MOV R18, R91 ;  /* 0x0000005b00127202 */ /* 0x002fe20000000f00 */
[----:B------:R-:W-:Y:S01]  /*4d20*/  FMUL.FTZ R45, R45, UR5 ;  /* 0x000000052d2d7c20 */ /* 0x000fe20008410000 */
[----:B------:R-:W-:Y:S01]  /*4d30*/  @!P0 FSEL R18, R91, -INF , !P1 ;  /* 0xff8000005b128808 */ /* 0x000fe20004800000 */
[----:B------:R-:W-:Y:S01]  /*4d40*/  FMUL.FTZ R48, R48, UR5 ;  /* 0x0000000530307c20 */ /* 0x000fe20008410000 */
[----:B------:R-:W-:Y:S01]  /*4d50*/  @!P0 ISETP.GE.AND P1, PT, R16, R15, PT ;  /* 0x0000000f1000820c */ /* 0x000fe20003f26270 */
[----:B------:R-:W-:Y:S01]  /*4d60*/  FMUL.FTZ R49, R49, UR5 ;  /* 0x0000000531317c20 */ /* 0x000fe20008410000 */
[----:B------:R-:W-:Y:S03]  /*4d70*/  FMUL.FTZ R50, R50, UR5 ;  /* 0x0000000532327c20 */ /* 0x000fe60008410000 */
[----:B------:R-:W-:Y:S01]  /*4d80*/  MUFU.TANH R173, R39 ;  /* 0x0000002700ad7308 */ /* 0x000fe20000002400 */
[--C-:B------:R-:W-:Y:S01]  /*4d90*/  FFMA.FTZ R5, R18, UR6, -R13.reuse ;  /* 0x0000000612057c23 */ /* 0x100fe2000801080d */
[----:B------:R-:W-:Y:S01]  /*4da0*/  @!P0 FSEL R4, R90, -INF , !P1 ;  /* 0xff8000005a048808 */ /* 0x000fe20004800000 */
[----:B------:R-:W-:Y:S01]  /*4db0*/  FMUL.FTZ R51, R51, UR5 ;  /* 0x0000000533337c20 */ /* 0x000fe20008410000 */
[----:B------:R-:W-:Y:S01]  /*4dc0*/  @!P0 ISETP.GE.AND P1, PT, R16, R14, PT ;  /* 0x0000000e1000820c */ /* 0x000fe20003f26270 */
[----:B------:R-:W-:Y:S01]  /*4dd0*/  FMUL.FTZ R46, R46, UR5 ;  /* 0x000000052e2e7c20 */ /* 0x000fe20008410000 */
[----:B------:R-:W-:Y:S01]  /*4de0*/  MOV R18, R181 ;  /* 0x000000b500127202 */ /* 0x000fe20000000f00 */
[----:B------:R-:W-:Y:S03]  /*4df0*/  FFMA.FTZ R4, R4, UR6, -R13 ;  /* 0x0000000604047c23 */ /* 0x000fe6000801080d */
[----:B------:R1:W-:Y:S01]  /*4e00*/  MUFU.EX2 R95, R5 ;  /* 0x00000005005f7308 */ /* 0x0003e20000000800 */
[----:B------:R-:W-:Y:S02]  /*4e10*/  @!P0 FSEL R18, R181, -INF , !P1 ;  /* 0xff800000b5128808 */ /* 0x000fe40004800000 */
[C---:B------:R-:W-:Y:S07]  /*4e20*/  @!P0 ISETP.GE.AND P1, PT, R17.reuse, R11, PT ;  /* 0x0000000b1100820c */ /* 0x040fee0003f26270 */
[----:B------:R-:W-:Y:S10]  /*4e30*/  MUFU.TANH R189, R40 ;  /* 0x0000002800bd7308 */ /* 0x000ff40000002400 */
[----:B------:R3:W-:Y:S01]  /*4e40*/  MUFU.EX2 R94, R4 ;  /* 0x00000004005e7308 */ /* 0x0007e20000000800 */
[----:B-1----:R-:W-:Y:S02]  /*4e50*/  MOV R5, R182 ;  /* 0x000000b600057202 */ /* 0x002fe40000000f00 */
[----:B------:R-:W-:Y:S02]  /*4e60*/  @!P0 FSEL R5, R182, -INF , !P2 ;  /* 0xff800000b6058808 */ /* 0x000fe40005000000 */
[----:B------:R-:W-:Y:S02]  /*4e70*/  @!P0 ISETP.GE.AND P2, PT, R17, R10, PT ;  /* 0x0000000a1100820c */ /* 0x000fe40003f46270 */
[----:B------:R-:W-:Y:S03]  /*4e80*/  @!P0 IADD3 R17, R0, 0x18, RZ ;  /* 0x0000001800118810 */ /* 0x000fe60007ffe0ff */
[----:B------:R-:W-:Y:S10]  /*4e90*/  MUFU.TANH R188, R41 ;  /* 0x0000002900bc7308 */ /* 0x000ff40000002400 */
[----:B------:R-:W-:Y:S01]  /*4ea0*/  MUFU.TANH R82, R37 ;  /* 0x0000002500527308 */ /* 0x000fe20000002400 */
[----:B---3--:R-:W-:Y:S01]  /*4eb0*/  FFMA.FTZ R4, R5, UR6, -R12 ;  /* 0x0000000605047c23 */ /* 0x008fe2000801080c */
[----:B------:R-:W-:Y:S02]  /*4ec0*/  MOV R5, R224 ;  /* 0x000000e000057202 */ /* 0x000fe40000000f00 */
[----:B------:R-:W-:Y:S02]  /*4ed0*/  @!P0 FSEL R5, R224, -INF , !P2 ;  /* 0xff800000e0058808 */ /* 0x000fe40005000000 */
[----:B------:R-:W-:Y:S04]  /*4ee0*/  @!P0 ISETP.GE.AND P2, PT, R17, R10, PT ;  /* 0x0000000a1100820c */ /* 0x000fe80003f46270 */
[----:B------:R-:W-:Y:S01]  /*4ef0*/  MUFU.TANH R207, R43 ;  /* 0x0000002b00cf7308 */ /* 0x000fe20000002400 */
[----:B------:R-:W-:Y:S09]  /*4f00*/  FFMA.FTZ R5, R5, UR6, -R8 ;  /* 0x0000000605057c23 */ /* 0x000ff20008010808 */
[----:B------:R1:W-:Y:S10]  /*4f10*/  MUFU.EX2 R210, R4 ;  /* 0x0000000400d27308 */ /* 0x0003f40000000800 */
[----:B------:R-:W-:Y:S10]  /*4f20*/  MUFU.TANH R208, R42 ;  /* 0x0000002a00d07308 */ /* 0x000ff40000002400 */
[----:B------:R3:W4:Y:S01]  /*4f30*/  MUFU.EX2 R21, R5 ;  /* 0x0000000500157308 */ /* 0x0007220000000800 */
[----:B-1----:R-:W-:Y:S01]  /*4f40*/  FFMA.FTZ R4, R18, UR6, -R12 ;  /* 0x0000000612047c23 */ /* 0x002fe2000801080c */
[----:B------:R-:W-:Y:S08]  /*4f50*/  MOV R18, R203 ;  /* 0x000000cb00127202 */ /* 0x000ff00000000f00 */
[----:B------:R-:W-:Y:S10]  /*4f60*/  MUFU.TANH R180, R44 ;  /* 0x0000002c00b47308 */ /* 0x000ff40000002400 */
[----:B------:R1:W-:Y:S01]  /*4f70*/  MUFU.EX2 R209, R4 ;  /* 0x0000000400d17308 */ /* 0x0003e20000000800 */
[----:B---3--:R-:W-:Y:S01]  /*4f80*/  MOV R5, R200 ;  /* 0x000000c800057202 */ /* 0x008fe20000000f00 */
[----:B----4-:R-:W-:Y:S08]  /*4f90*/  STL [R1+0x4], R21 ;  /* 0x0000041501007387 */ /* 0x010ff00000100800 */
[----:B------:R-:W-:Y:S10]  /*4fa0*/  MUFU.TANH R179, R45 ;  /* 0x0000002d00b37308 */ /* 0x000ff40000002400 */
[----:B------:R-:W-:Y:S01]  /*4fb0*/  MUFU.TANH R202, R46 ;  /* 0x0000002e00ca7308 */ /* 0x000fe20000002400 */
[----:B-1----:R-:W-:Y:S01]  /*4fc0*/  IMAD.MOV.U32 R4, RZ, RZ, R204 ;  /* 0x000000ffff047224 */ /* 0x002fe200078e00cc */
[----:B------:R-:W-:Y:S02]  /*4fd0*/  @!P0 FSEL R4, R204, -INF , !P1 ;  /* 0xff800000cc048808 */ /* 0x000fe40004800000 */
[-C--:B------:R-:W-:Y:S03]  /*4fe0*/  @!P0 ISETP.GE.AND P1, PT, R16, R11.reuse, PT ;  /* 0x0000000b1000820c */ /* 0x080fe60003f26270 */
[--C-:B------:R-:W-:Y:S03]  /*4ff0*/  FFMA.FTZ R4, R4, UR6, -R9.reuse ;  /* 0x0000000604047c23 */ /* 0x100fe60008010809 */
[----:B------:R-:W-:Y:S01]  /*5000*/  MUFU.TANH R201, R47 ;  /* 0x0000002f00c97308 */ /* 0x000fe20000002400 */
[----:B------:R-:W-:Y:S02]  /*5010*/  @!P0 FSEL R18, R203, -INF , !P1 ;  /* 0xff800000cb128808 */ /* 0x000fe40004800000 */
[----:B------:R-:W-:Y:S03]  /*5020*/  @!P0 ISETP.GE.AND P1, PT, R16, R10, PT ;  /* 0x0000000a1000820c */ /* 0x000fe60003f26270 */
[----:B------:R-:W-:Y:S01]  /*5030*/  FFMA.FTZ R16, R18, UR6, -R9 ;  /* 0x0000000612107c23 */ /* 0x000fe20008010809 */
[----:B------:R-:W-:Y:S03]  /*5040*/  MOV R18, R222 ;  /* 0x000000de00127202 */ /* 0x000fe60000000f00 */
[----:B------:R1:W-:Y:S01]  /*5050*/  MUFU.EX2 R236, R4 ;  /* 0x0000000400ec7308 */ /* 0x0003e20000000800 */
[----:B------:R-:W-:Y:S02]  /*5060*/  @!P0 FSEL R18, R222, -INF , !P2 ;  /* 0xff800000de128808 */ /* 0x000fe40005000000 */
[----:B------:R-:W-:Y:S03]  /*5070*/  @!P0 ISETP.GE.AND P2, PT, R17, R14, PT ;  /* 0x0000000e1100820c */ /* 0x000fe60003f46270 */
[--C-:B------:R-:W-:Y:S04]  /*5080*/  FFMA.FTZ R18, R18, UR6, -R8.reuse ;  /* 0x0000000612127c23 */ /* 0x100fe80008010808 */
[----:B------:R3:W-:Y:S10]  /*5090*/  MUFU.EX2 R235, R16 ;  /* 0x0000001000eb7308 */ /* 0x0007f40000000800 */
[----:B------:R-:W-:Y:S01]  /*50a0*/  MUFU.EX2 R250, R18 ;  /* 0x0000001200fa7308 */ /* 0x000fe20000000800 */
[----:B-1----:R-:W-:Y:S01]  /*50b0*/  IMAD.MOV.U32 R4, RZ, RZ, R223 ;  /* 0x000000ffff047224 */ /* 0x002fe200078e00df */
[----:B------:R-:W-:Y:S02]  /*50c0*/  @!P0 FSEL R4, R223, -INF , !P1 ;  /* 0xff800000df048808 */ /* 0x000fe40004800000 */
[-C--:B------:R-:W-:Y:S03]  /*50d0*/  @!P0 ISETP.GE.AND P1, PT, R17, R11.reuse, PT ;  /* 0x0000000b1100820c */ /* 0x080fe60003f26270 */
[----:B------:R-:W-:Y:S03]  /*50e0*/  FFMA.FTZ R4, R4, UR6, -R8 ;  /* 0x0000000604047c23 */ /* 0x000fe60008010808 */
[----:B------:R-:W-:Y:S01]  /*50f0*/  MUFU.TANH R79, R48 ;  /* 0x00000030004f7308 */ /* 0x000fe20000002400 */
[----:B------:R-:W-:Y:S01]  /*5100*/  @!P0 FSEL R5, R200, -INF , !P1 ;  /* 0xff800000c8058808 */ /* 0x000fe20004800000 */
[----:B---3--:R-:W-:Y:S04]  /*5110*/  @!P0 VIADD R16, R0, 0x19 ;  /* 0x0000001900108836 */ /* 0x008fe80000000000 */
[--C-:B------:R-:W-:Y:S01]  /*5120*/  FFMA.FTZ R5, R5, UR6, -R9.reuse ;  /* 0x0000000605057c23 */ /* 0x100fe20008010809 */
[C---:B------:R-:W-:Y:S03]  /*5130*/  @!P0 ISETP.GE.AND P1, PT, R16.reuse, R11, PT ;  /* 0x0000000b1000820c */ /* 0x040fe60003f26270 */
[----:B------:R1:W3:Y:S10]  /*5140*/  MUFU.EX2 R22, R4 ;  /* 0x0000000400167308 */ /* 0x0002f40000000800 */
[----:B------:R4:W-:Y:S10]  /*5150*/  MUFU.EX2 R228, R5 ;  /* 0x0000000500e47308 */ /* 0x0009f40000000800 */
[----:B------:R-:W2:Y:S01]  /*5160*/  MUFU.TANH R78, R49 ;  /* 0x00000031004e7308 */ /* 0x000ea20000002400 */
[----:B-1----:R-:W-:Y:S01]  /*5170*/  MOV R4, R199 ;  /* 0x000000c700047202 */ /* 0x002fe20000000f00 */
[----:B---3--:R-:W-:Y:S01]  /*5180*/  STL [R1], R22 ;  /* 0x0000001601007387 */ /* 0x008fe20000100800 */
[----:B------:R-:W-:Y:S02]  /*5190*/  @!P0 FSEL R4, R199, -INF , !P1 ;  /* 0xff800000c7048808 */ /* 0x000fe40004800000 */
[----:B------:R-:W-:Y:S05]  /*51a0*/  @!P0 ISETP.GE.AND P1, PT, R16, R10, PT ;  /* 0x0000000a1000820c */ /* 0x000fea0003f26270 */
[----:B------:R-:W-:Y:S01]  /*51b0*/  MUFU.TANH R165, R50 ;  /* 0x0000003200a57308 */ /* 0x000fe20000002400 */
[----:B------:R-:W-:Y:S01]  /*51c0*/  @!P0 FSEL R19, R220, -INF , !P1 ;  /* 0xff800000dc138808 */ /* 0x000fe20004800000 */
[----:B------:R-:W-:Y:S01]  /*51d0*/  FFMA.FTZ R20, R4, UR6, -R9 ;  /* 0x0000000604147c23 */ /* 0x000fe20008010809 */
[----:B------:R-:W-:Y:S01]  /*51e0*/  @!P0 ISETP.GE.AND P1, PT, R17, R15, PT ;  /* 0x0000000f1100820c */ /* 0x000fe20003f26270 */
[----:B----4-:R-:W1:Y:S01]  /*51f0*/  LDSM.16.M88.4 R4, [R150+0x6c00] ;  /* 0x006c00009604783b */ /* 0x010e620000000200 */
[----:B------:R-:W-:Y:S02]  /*5200*/  IMAD.MOV.U32 R17, RZ, RZ, R178 ;  /* 0x000000ffff117224 */ /* 0x000fe400078e00b2 */
[----:B------:R-:W-:Y:S01]  /*5210*/  FFMA.FTZ R18, R19, UR6, -R8 ;  /* 0x0000000613127c23 */ /* 0x000fe20008010808 */
[----:B------:R-:W-:Y:S02]  /*5220*/  MOV R19, R86 ;  /* 0x0000005600137202 */ /* 0x000fe40000000f00 */
[----:B------:R-:W-:Y:S01]  /*5230*/  MUFU.TANH R164, R51 ;  /* 0x0000003300a47308 */ /* 0x000fe20000002400 */
[----:B------:R-:W-:Y:S05]  /*5240*/  @!P0 FSEL R17, R178, -INF , !P2 ;  /* 0xff800000b2118808 */ /* 0x000fea0005000000 */
[--C-:B------:R-:W-:Y:S04]  /*5250*/  FFMA.FTZ R17, R17, UR6, -R12.reuse ;  /* 0x0000000611117c23 */ /* 0x100fe8000801080c */
[----:B------:R3:W-:Y:S10]  /*5260*/  MUFU.EX2 R249, R18 ;  /* 0x0000001200f97308 */ /* 0x0007f40000000800 */
[----:B------:R4:W-:Y:S10]  /*5270*/  MUFU.EX2 R196, R17 ;  /* 0x0000001100c47308 */ /* 0x0009f40000000800 */
[----:B------:R-:W-:Y:S01]  /*5280*/  MUFU.EX2 R227, R20 ;  /* 0x0000001400e37308 */ /* 0x000fe20000000800 */
[----:B---3--:R-:W-:Y:S02]  /*5290*/  MOV R18, R87 ;  /* 0x0000005700127202 */ /* 0x008fe40000000f00 */
[----:B------:R-:W-:Y:S02]  /*52a0*/  @!P0 FSEL R18, R87, -INF , !P1 ;  /* 0xff80000057128808 */ /* 0x000fe40004800000 */
[----:B------:R-:W-:Y:S03]  /*52b0*/  @!P0 ISETP.GE.AND P1, PT, R16, R15, PT ;  /* 0x0000000f1000820c */ /* 0x000fe60003f26270 */
[--C-:B------:R-:W-:Y:S01]  /*52c0*/  FFMA.FTZ R18, R18, UR6, -R13.reuse ;  /* 0x0000000612127c23 */ /* 0x100fe2000801080d */
[----:B------:R-:W-:Y:S02]  /*52d0*/  @!P0 FSEL R19, R86, -INF , !P1 ;  /* 0xff80000056138808 */ /* 0x000fe40004800000 */
[-C--:B------:R-:W-:Y:S01]  /*52e0*/  @!P0 ISETP.GE.AND P1, PT, R16, R14.reuse, PT ;  /* 0x0000000e1000820c */ /* 0x080fe20003f26270 */
[----:B------:R3:W-:Y:S01]  /*52f0*/  MUFU.EX2 R89, R18 ;  /* 0x0000001200597308 */ /* 0x0007e20000000800 */
[----:B------:R-:W-:Y:S01]  /*5300*/  MOV R16, R177 ;  /* 0x000000b100107202 */ /* 0x000fe20000000f00 */
[-C--:B-1----:R-:W-:Y:S03]  /*5310*/  HMMA.16816.F32 R52, R104, R4.reuse, R52 ;  /* 0x000000046834723c */ /* 0x082fe60000001834 */
[----:B------:R-:W-:Y:S02]  /*5320*/  @!P0 FSEL R16, R177, -INF , !P1 ;  /* 0xff800000b1108808 */ /* 0x000fe40004800000 */
[----:B----4-:R-:W-:Y:S01]  /*5330*/  @!P0 IADD3 R17, R0, 0x20, RZ ;  /* 0x0000002000118810 */ /* 0x010fe20007ffe0ff */
[C---:B------:R-:W-:Y:S04]  /*5340*/  HMMA.16816.F32 R56, R112.reuse, R4, R56 ;  /* 0x000000047038723c */ /* 0x040fe80000001838 */
[C---:B------:R-:W-:Y:S01]  /*5350*/  @!P0 ISETP.GE.AND P1, PT, R17.reuse, R15, PT ;  /* 0x0000000f1100820c */ /* 0x040fe20003f26270 */
[----:B------:R-:W-:Y:S01]  /*5360*/  FFMA.FTZ R16, R16, UR6, -R12 ;  /* 0x0000000610107c23 */ /* 0x000fe2000801080c */
[-C--:B------:R-:W-:Y:S03]  /*5370*/  HMMA.16816.F32 R60, R112, R6.reuse, R60 ;  /* 0x00000006703c723c */ /* 0x080fe6000000183c */
[----:B------:R1:W-:Y:S01]  /*5380*/  MUFU.EX2 R195, R16 ;  /* 0x0000001000c37308 */ /* 0x0003e20000000800 */
[----:B------:R-:W-:Y:S01]  /*5390*/  @!P0 ISETP.GE.AND P2, PT, R17, R14, PT ;  /* 0x0000000e1100820c */ /* 0x000fe20003f46270 */
[----:B---3--:R-:W-:Y:S01]  /*53a0*/  FFMA.FTZ R18, R19, UR6, -R13 ;  /* 0x0000000613127c23 */ /* 0x008fe2000801080d */
[----:B------:R-:W-:Y:S01]  /*53b0*/  MOV R4, R82 ;  /* 0x0000005200047202 */ /* 0x000fe20000000f00 */
[----:B------:R-:W-:Y:S06]  /*53c0*/  HMMA.16816.F32 R64, R104, R6, R64 ;  /* 0x000000066840723c */ /* 0x000fec0000001840 */
[----:B------:R3:W-:Y:S01]  /*53d0*/  MUFU.EX2 R88, R18 ;  /* 0x0000001200587308 */ /* 0x0007e20000000800 */
[----:B------:R-:W-:Y:S01]  /*53e0*/  FMUL.FTZ R52, R52, UR5 ;  /* 0x0000000534347c20 */ /* 0x000fe20008410000 */
[----:B------:R-:W-:Y:S03]  /*53f0*/  FMUL.FTZ R53, R53, UR5 ;  /* 0x0000000535357c20 */ /* 0x000fe60008410000 */
[----:B------:R-:W-:Y:S01]  /*5400*/  IMAD.MOV.U32 R6, RZ, RZ, R202 ;  /* 0x000000ffff067224 */ /* 0x000fe200078e00ca */
[----:B------:R-:W-:Y:S02]  /*5410*/  MOV R7, R201 ;  /* 0x000000c900077202 */ /* 0x000fe40000000f00 */
[----:B------:R-:W-:Y:S02]  /*5420*/  MOV R104, UR4 ;  /* 0x0000000400687c02 */ /* 0x000fe40008000f00 */
[----:B------:R-:W4:Y:S01]  /*5430*/  MUFU.TANH R73, R52 ;  /* 0x0000003400497308 */ /* 0x000f220000002400 */
[----:B-1----:R-:W-:Y:S01]  /*5440*/  @!P0 IADD3 R16, R0, 0x21, RZ ;  /* 0x0000002100108810 */ /* 0x002fe20007ffe0ff */
[----:B------:R-:W-:Y:S01]  /*5450*/  FMUL.FTZ R54, R54, UR5 ;  /* 0x0000000536367c20 */ /* 0x000fe20008410000 */
[----:B------:R-:W-:Y:S01]  /*5460*/  IADD3 R104, R154, 0x4000, R104 ;  /* 0x000040009a687810 */ /* 0x000fe20007ffe068 */
[----:B------:R-:W-:Y:S01]  /*5470*/  FMUL.FTZ R55, R55, UR5 ;  /* 0x0000000537377c20 */ /* 0x000fe20008410000 */
[----:B------:R-:W-:Y:S01]  /*5480*/  FMUL.FTZ R60, R60, UR5 ;  /* 0x000000053c3c7c20 */ /* 0x000fe20008410000 */
[----:B------:R-:W-:Y:S01]  /*5490*/  FMUL.FTZ R61, R61, UR5 ;  /* 0x000000053d3d7c20 */ /* 0x000fe20008410000 */
[----:B------:R-:W-:Y:S03]  /*54a0*/  FMUL.FTZ R62, R62, UR5 ;  /* 0x000000053e3e7c20 */ /* 0x000fe60008410000 */
[----:B------:R-:W-:Y:S01]  /*54b0*/  MUFU.TANH R72, R53 ;  /* 0x0000003500487308 */ /* 0x000fe20000002400 */
[----:B---3--:R-:W-:Y:S01]  /*54c0*/  IMAD.MOV.U32 R18, RZ, RZ, R83 ;  /* 0x000000ffff127224 */ /* 0x008fe200078e0053 */
[----:B------:R-:W-:Y:S01]  /*54d0*/  @!P0 FSEL R18, R83, -INF , !P1 ;  /* 0xff80000053128808 */ /* 0x000fe20004800000 */
[----:B------:R-:W-:Y:S01]  /*54e0*/  FMUL.FTZ R63, R63, UR5 ;  /* 0x000000053f3f7c20 */ /* 0x000fe20008410000 */
[----:B------:R-:W-:Y:S01]  /*54f0*/  @!P0 ISETP.GE.AND P1, PT, R16, R15, PT ;  /* 0x0000000f1000820c */ /* 0x000fe20003f26270 */
[----:B------:R-:W-:Y:S01]  /*5500*/  FMUL.FTZ R64, R64, UR5 ;  /* 0x0000000540407c20 */ /* 0x000fe20008410000 */
[----:B------:R-:W-:Y:S01]  /*5510*/  FMUL.FTZ R66, R66, UR5 ;  /* 0x0000000542427c20 */ /* 0x000fe20008410000 */
[--C-:B------:R-:W-:Y:S03]  /*5520*/  FFMA.FTZ R5, R18, UR6, -R13.reuse ;  /* 0x0000000612057c23 */ /* 0x100fe6000801080d */
[----:B------:R-:W-:Y:S01]  /*5530*/  MUFU.TANH R168, R60 ;  /* 0x0000003c00a87308 */ /* 0x000fe20000002400 */
[----:B------:R-:W-:Y:S01]  /*5540*/  @!P0 FSEL R4, R82, -INF , !P1 ;  /* 0xff80000052048808 */ /* 0x000fe20004800000 */
[----:B------:R-:W-:Y:S01]  /*5550*/  FMUL.FTZ R67, R67, UR5 ;  /* 0x0000000543437c20 */ /* 0x000fe20008410000 */
[----:B------:R-:W-:Y:S01]  /*5560*/  FMUL.FTZ R65, R65, UR5 ;  /* 0x0000000541417c20 */ /* 0x000fe20008410000 */
[----:B------:R-:W-:Y:S01]  /*5570*/  IADD3 R104, R104, R155, RZ ;  /* 0x0000009b68687210 */ /* 0x000fe20007ffe0ff */
[----:B------:R-:W-:Y:S01]  /*5580*/  FMUL.FTZ R56, R56, UR5 ;  /* 0x0000000538387c20 */ /* 0x000fe20008410000 */
[----:B------:R-:W-:Y:S01]  /*5590*/  FFMA.FTZ R4, R4, UR6, -R13 ;  /* 0x0000000604047c23 */ /* 0x000fe2000801080d */
[----:B------:R-:W-:Y:S03]  /*55a0*/  @!P0 ISETP.GE.AND P1, PT, R16, R14, PT ;  /* 0x0000000e1000820c */ /* 0x000fe60003f26270 */
[----:B------:R1:W-:Y:S01]  /*55b0*/  MUFU.EX2 R85, R5 ;  /* 0x0000000500557308 */ /* 0x0003e20000000800 */
[----:B------:R-:W-:Y:S01]  /*55c0*/  MOV R18, R173 ;  /* 0x000000ad00127202 */ /* 0x000fe20000000f00 */
[----:B------:R-:W-:Y:S01]  /*55d0*/  FMUL.FTZ R57, R57, UR5 ;  /* 0x0000000539397c20 */ /* 0x000fe20008410000 */
[----:B------:R-:W-:Y:S01]  /*55e0*/  @!P0 FSEL R18, R173, -INF , !P1 ;  /* 0xff800000ad128808 */ /* 0x000fe20004800000 */
[----:B------:R-:W-:Y:S01]  /*55f0*/  FMUL.FTZ R58, R58, UR5 ;  /* 0x000000053a3a7c20 */ /* 0x000fe20008410000 */
[----:B------:R-:W-:Y:S01]  /*5600*/  @!P0 ISETP.GE.AND P1, PT, R17, R11, PT ;  /* 0x0000000b1100820c */ /* 0x000fe20003f26270 */
[----:B------:R-:W-:Y:S04]  /*5610*/  FMUL.FTZ R59, R59, UR5 ;  /* 0x000000053b3b7c20 */ /* 0x000fe80008410000 */
[----:B------:R3:W-:Y:S10]  /*5620*/  MUFU.EX2 R84, R4 ;  /* 0x0000000400547308 */ /* 0x0007f40000000800 */
[----:B------:R-:W-:Y:S01]  /*5630*/  MUFU.TANH R167, R61 ;  /* 0x0000003d00a77308 */ /* 0x000fe20000002400 */
[----:B-1----:R-:W-:Y:S01]  /*5640*/  IMAD.MOV.U32 R5, RZ, RZ, R174 ;  /* 0x000000ffff057224 */ /* 0x002fe200078e00ae */
[----:B------:R-:W-:Y:S02]  /*5650*/  @!P0 FSEL R5, R174, -INF , !P2 ;  /* 0xff800000ae058808 */ /* 0x000fe40005000000 */
[----:B------:R-:W-:Y:S01]  /*5660*/  @!P0 ISETP.GE.AND P2, PT, R17, R10, PT ;  /* 0x0000000a1100820c */ /* 0x000fe20003f46270 */
[----:B------:R-:W-:Y:S05]  /*5670*/  @!P0 VIADD R17, R0, 0x28 ;  /* 0x0000002800118836 */ /* 0x000fea0000000000 */
[----:B------:R-:W-:Y:S01]  /*5680*/  MUFU.TANH R184, R62 ;  /* 0x0000003e00b87308 */ /* 0x000fe20000002400 */
[----:B---3--:R-:W-:Y:S01]  /*5690*/  FFMA.FTZ R4, R5, UR6, -R12 ;  /* 0x0000000605047c23 */ /* 0x008fe2000801080c */
[----:B------:R-:W-:Y:S02]  /*56a0*/  MOV R5, R208 ;  /* 0x000000d000057202 */ /* 0x000fe40000000f00 */
[----:B------:R-:W-:Y:S06]  /*56b0*/  @!P0 FSEL R5, R208, -INF , !P2 ;  /* 0xff800000d0058808 */ /* 0x000fec0005000000 */
[----:B------:R1:W-:Y:S01]  /*56c0*/  MUFU.EX2 R190, R4 ;  /* 0x0000000400be7308 */ /* 0x0003e20000000800 */
[----:B------:R-:W-:Y:S09]  /*56d0*/  FFMA.FTZ R5, R5, UR6, -R8 ;  /* 0x0000000605057c23 */ /* 0x000ff20008010808 */
[----:B------:R-:W-:Y:S10]  /*56e0*/  MUFU.EX2 R238, R5 ;  /* 0x0000000500ee7308 */ /* 0x000ff40000000800 */
[----:B------:R-:W-:Y:S01]  /*56f0*/  MUFU.TANH R163, R54 ;  /* 0x0000003600a37308 */ /* 0x000fe20000002400 */
[----:B-1----:R-:W-:Y:S01]  /*5700*/  FFMA.FTZ R4, R18, UR6, -R12 ;  /* 0x0000000612047c23 */ /* 0x002fe2000801080c */
[----:B------:R-:W-:Y:S08]  /*5710*/  IMAD.MOV.U32 R18, RZ, RZ, R188 ;  /* 0x000000ffff127224 */ /* 0x000ff000078e00bc */
[----:B------:R1:W-:Y:S10]  /*5720*/  MUFU.EX2 R187, R4 ;  /* 0x0000000400bb7308 */ /* 0x0003f40000000800 */
[----:B------:R-:W3:Y:S10]  /*5730*/  MUFU.TANH R162, R55 ;  /* 0x0000003700a27308 */ /* 0x000ef40000002400 */
[----:B------:R-:W3:Y:S01]  /*5740*/  MUFU.TANH R175, R56 ;  /* 0x0000003800af7308 */ /* 0x000ee20000002400 */
[----:B-1----:R-:W-:Y:S02]  /*5750*/  MOV R4, R189 ;  /* 0x000000bd00047202 */ /* 0x002fe40000000f00 */
[----:B------:R-:W-:Y:S02]  /*5760*/  @!P0 FSEL R4, R189, -INF , !P1 ;  /* 0xff800000bd048808 */ /* 0x000fe40004800000 */
[----:B------:R-:W-:Y:S03]  /*5770*/  @!P0 ISETP.GE.AND P1, PT, R16, R11, PT ;  /* 0x0000000b1000820c */ /* 0x000fe60003f26270 */
[--C-:B------:R-:W-:Y:S01]  /*5780*/  FFMA.FTZ R4, R4, UR6, -R9.reuse ;  /* 0x0000000604047c23 */ /* 0x100fe20008010809 */
[----:B------:R-:W-:Y:S01]  /*5790*/  @!P0 FSEL R18, R188, -INF , !P1 ;  /* 0xff800000bc128808 */ /* 0x000fe20004800000 */
[----:B------:R-:W-:Y:S01]  /*57a0*/  MUFU.TANH R176, R57 ;  /* 0x0000003900b07308 */ /* 0x000fe20000002400 */
[-C--:B------:R-:W-:Y:S03]  /*57b0*/  @!P0 ISETP.GE.AND P1, PT, R16, R10.reuse, PT ;  /* 0x0000000a1000820c */ /* 0x080fe60003f26270 */
[--C-:B------:R-:W-:Y:S01]  /*57c0*/  FFMA.FTZ R16, R18, UR6, -R9.reuse ;  /* 0x0000000612107c23 */ /* 0x100fe20008010809 */
[----:B------:R-:W-:Y:S05]  /*57d0*/  MOV R18, R179 ;  /* 0x000000b300127202 */ /* 0x000fea0000000f00 */
[----:B------:R1:W-:Y:S10]  /*57e0*/  MUFU.EX2 R217, R4 ;  /* 0x0000000400d97308 */ /* 0x0003f40000000800 */
[----:B------:R2:W-:Y:S10]  /*57f0*/  MUFU.EX2 R215, R16 ;  /* 0x0000001000d77308 */ /* 0x0005f40000000800 */
[----:B------:R-:W3:Y:S01]  /*5800*/  MUFU.TANH R193, R58 ;  /* 0x0000003a00c17308 */ /* 0x000ee20000002400 */
[----:B-1----:R-:W-:Y:S02]  /*5810*/  MOV R4, R207 ;  /* 0x000000cf00047202 */ /* 0x002fe40000000f00 */
[----:B------:R-:W-:Y:S02]  /*5820*/  @!P0 FSEL R4, R207, -INF , !P1 ;  /* 0xff800000cf048808 */ /* 0x000fe40004800000 */
[-C--:B------:R-:W-:Y:S03]  /*5830*/  @!P0 ISETP.GE.AND P1, PT, R17, R11.reuse, PT ;  /* 0x0000000b1100820c */ /* 0x080fe60003f26270 */
[--C-:B------:R-:W-:Y:S01]  /*5840*/  FFMA.FTZ R4, R4, UR6, -R8.reuse ;  /* 0x0000000604047c23 */ /* 0x100fe20008010808 */
[----:B--2---:R-:W-:Y:S01]  /*5850*/  @!P0 IADD3 R16, R0, 0x29, RZ ;  /* 0x0000002900108810 */ /* 0x004fe20007ffe0ff */
[----:B------:R-:W1:Y:S03]  /*5860*/  MUFU.TANH R192, R59 ;  /* 0x0000003b00c07308 */ /* 0x000e660000002400 */
[----:B------:R-:W-:Y:S04]  /*5870*/  @!P0 ISETP.GE.AND P2, PT, R16, R11, PT ;  /* 0x0000000b1000820c */ /* 0x000fe80003f46270 */
[----:B------:R-:W-:Y:S03]  /*5880*/  @!P0 FSEL R18, R179, -INF , !P2 ;  /* 0xff800000b3128808 */ /* 0x000fe60005000000 */
[----:B------:R2:W-:Y:S01]  /*5890*/  MUFU.EX2 R237, R4 ;  /* 0x0000000400ed7308 */ /* 0x0005e20000000800 */
[----:B------:R-:W-:Y:S01]  /*58a0*/  @!P0 ISETP.GE.AND P2, PT, R17, R10, PT ;  /* 0x0000000a1100820c */ /* 0x000fe20003f46270 */
[--C-:B------:R-:W-:Y:S03]  /*58b0*/  FFMA.FTZ R18, R18, UR6, -R9.reuse ;  /* 0x0000000612127c23 */ /* 0x100fe60008010809 */
[----:B------:R-:W-:Y:S05]  /*58c0*/  @!P0 FSEL R6, R202, -INF , !P2 ;  /* 0xff800000ca068808 */ /* 0x000fea0005000000 */
[----:B------:R-:W1:Y:S01]  /*58d0*/  MUFU.TANH R71, R64 ;  /* 0x0000004000477308 */ /* 0x000e620000002400 */
[--C-:B------:R-:W-:Y:S09]  /*58e0*/  FFMA.FTZ R6, R6, UR6, -R8.reuse ;  /* 0x0000000606067c23 */ /* 0x100ff20008010808 */
[----:B------:R-:W-:Y:S01]  /*58f0*/  MUFU.EX2 R234, R6 ;  /* 0x0000000600ea7308 */ /* 0x000fe20000000800 */
[----:B--2---:R-:W-:Y:S02]  /*5900*/  MOV R4, R180 ;  /* 0x000000b400047202 */ /* 0x004fe40000000f00 */
[----:B------:R-:W-:Y:S05]  /*5910*/  @!P0 FSEL R4, R180, -INF , !P1 ;  /* 0xff800000b4048808 */ /* 0x000fea0004800000 */
[----:B------:R-:W-:Y:S01]  /*5920*/  FFMA.FTZ R5, R4, UR6, -R9 ;  /* 0x0000000604057c23 */ /* 0x000fe20008010809 */
[----:B------:R-:W-:Y:S01]  /*5930*/  IADD3 R4, P1, R70, UR15, RZ ;  /* 0x0000000f46047c10 */ /* 0x000fe2000ff3e0ff */
[----:B------:R-:W-:Y:S10]  /*5940*/  MUFU.TANH R113, R66 ;  /* 0x0000004200717308 */ /* 0x000ff40000002400 */
[----:B------:R2:W-:Y:S10]  /*5950*/  MUFU.EX2 R206, R5 ;  /* 0x0000000500ce7308 */ /* 0x0005f40000000800 */
[----:B------:R-:W-:Y:S10]  /*5960*/  MUFU.TANH R112, R67 ;  /* 0x0000004300707308 */ /* 0x000ff40000002400 */
[----:B------:R-:W1:Y:S01]  /*5970*/  MUFU.TANH R70, R65 ;  /* 0x0000004100467308 */ /* 0x000e620000002400 */
[----:B--2---:R-:W-:Y:S02]  /*5980*/  IADD3.X R5, R27, UR14, RZ, P1, !PT ;  /* 0x0000000e1b057c10 */ /* 0x004fe40008ffe4ff */
[C---:B------:R-:W-:Y:S03]  /*5990*/  @!P0 ISETP.GE.AND P1, PT, R16.reuse, R10, PT ;  /* 0x0000000a1000820c */ /* 0x040fe60003f26270 */
[----:B------:R-:W2:Y:S01]  /*59a0*/  LDG.E R111, desc[UR8][R4.64] ;  /* 0x00000008046f7981 */ /* 0x000ea2000c1e1900 */
[----:B------:R-:W-:Y:S03]  /*59b0*/  @!P0 FSEL R7, R201, -INF , !P1 ;  /* 0xff800000c9078808 */ /* 0x000fe60004800000 */
[----:B------:R-:W1:Y:S01]  /*59c0*/  MUFU.TANH R183, R63 ;  /* 0x0000003f00b77308 */ /* 0x000e620000002400 */
[----:B------:R-:W-:Y:S01]  /*59d0*/  @!P0 ISETP.GE.AND P1, PT, R17, R15, PT ;  /* 0x0000000f1100820c */ /* 0x000fe20003f26270 */
[----:B------:R-:W2:Y:S01]  /*59e0*/  LDG.E R110, desc[UR8][R4.64+0x20] ;  /* 0x00002008046e7981 */ /* 0x000ea2000c1e1900 */
[----:B------:R-:W-:Y:S01]  /*59f0*/  FFMA.FTZ R6, R7, UR6, -R8 ;  /* 0x0000000607067c23 */ /* 0x000fe20008010808 */
[----:B------:R-:W-:Y:S02]  /*5a00*/  MOV R7, R78 ;  /* 0x0000004e00077202 */ /* 0x000fe40000000f00 */
[----:B------:R-:W5:Y:S04]  /*5a10*/  LDG.E R109, desc[UR8][R4.64+0x100] ;  /* 0x00010008046d7981 */ /* 0x000f68000c1e1900 */
[----:B------:R4:W-:Y:S01]  /*5a20*/  MUFU.EX2 R233, R6 ;  /* 0x0000000600e97308 */ /* 0x0009e20000000800 */
[----:B------:R3:W5:Y:S09]  /*5a30*/  LDG.E R108, desc[UR8][R4.64+0x120] ;  /* 0x00012008046c7981 */ /* 0x000772000c1e1900 */
[----:B------:R-:W1:Y:S01]  /*5a40*/  MUFU.EX2 R205, R18 ;  /* 0x0000001200cd7308 */ /* 0x000e620000000800 */
[----:B----4-:R-:W-:Y:S02]  /*5a50*/  MOV R6, R79 ;  /* 0x0000004f00067202 */ /* 0x010fe40000000f00 */
[----:B------:R-:W-:Y:S02]  /*5a60*/  @!P0 FSEL R6, R79, -INF , !P1 ;  /* 0xff8000004f068808 */ /* 0x000fe40004800000 */
[----:B------:R-:W-:Y:S03]  /*5a70*/  @!P0 ISETP.GE.AND P1, PT, R16, R15, PT ;  /* 0x0000000f1000820c */ /* 0x000fe60003f26270 */
[--C-:B------:R-:W-:Y:S01]  /*5a80*/  FFMA.FTZ R6, R6, UR6, -R13.reuse ;  /* 0x0000000606067c23 */ /* 0x100fe2000801080d */
[----:B------:R-:W-:Y:S02]  /*5a90*/  @!P0 FSEL R7, R78, -INF , !P1 ;  /* 0xff8000004e078808 */ /* 0x000fe40004800000 */
[----:B------:R-:W-:Y:S01]  /*5aa0*/  @!P0 ISETP.GE.AND P1, PT, R17, R14, PT ;  /* 0x0000000e1100820c */ /* 0x000fe20003f26270 */
[----:B------:R4:W-:Y:S01]  /*5ab0*/  MUFU.EX2 R81, R6 ;  /* 0x0000000600517308 */ /* 0x0009e20000000800 */
[----:B------:R-:W-:Y:S01]  /*5ac0*/  MOV R17, R73 ;  /* 0x0000004900117202 */ /* 0x000fe20000000f00 */
[----:B------:R-:W-:Y:S01]  /*5ad0*/  FFMA.FTZ R7, R7, UR6, -R13 ;  /* 0x0000000607077c23 */ /* 0x000fe2000801080d */
[----:B---3--:R-:W-:Y:S07]  /*5ae0*/  MOV R4, R162 ;  /* 0x000000a200047202 */ /* 0x008fee0000000f00 */
[----:B------:R3:W2:Y:S01]  /*5af0*/  MUFU.EX2 R80, R7 ;  /* 0x0000000700507308 */ /* 0x0006a20000000800 */
[----:B----4-:R-:W-:Y:S01]  /*5b00*/  IMAD.MOV.U32 R6, RZ, RZ, R165 ;  /* 0x000000ffff067224 */ /* 0x010fe200078e00a5 */
[----:B------:R-:W-:Y:S02]  /*5b10*/  @!P0 FSEL R6, R165, -INF , !P1 ;  /* 0xff800000a5068808 */ /* 0x000fe40004800000 */
[----:B------:R-:W-:Y:S02]  /*5b20*/  @!P0 ISETP.GE.AND P1, PT, R16, R14, PT ;  /* 0x0000000e1000820c */ /* 0x000fe40003f26270 */
[----:B------:R-:W-:Y:S01]  /*5b30*/  MOV R16, R164 ;  /* 0x000000a400107202 */ /* 0x000fe20000000f00 */
[--C-:B------:R-:W-:Y:S01]  /*5b40*/  FFMA.FTZ R6, R6, UR6, -R12.reuse ;  /* 0x0000000606067c23 */ /* 0x100fe2000801080c */
[----:B------:R-:W-:Y:S02]  /*5b50*/  @!P0 FSEL R16, R164, -INF , !P1 ;  /* 0xff800000a4108808 */ /* 0x000fe40004800000 */
[----:B---3--:R-:W-:Y:S01]  /*5b60*/  @!P0 IADD3 R7, R0, 0x30, RZ ;  /* 0x0000003000078810 */ /* 0x008fe20007ffe0ff */
[----:B------:R3:W-:Y:S02]  /*5b70*/  MUFU.EX2 R171, R6 ;  /* 0x0000000600ab7308 */ /* 0x0007e40000000800 */
[--C-:B------:R-:W-:Y:S01]  /*5b80*/  FFMA.FTZ R16, R16, UR6, -R12.reuse ;  /* 0x0000000610107c23 */ /* 0x100fe2000801080c */
[CC--:B------:R-:W-:Y:S02]  /*5b90*/  @!P0 ISETP.GE.AND P1, PT, R7.reuse, R15.reuse, PT ;  /* 0x0000000f0700820c */ /* 0x0c0fe40003f26270 */
[----:B------:R-:W-:Y:S02]  /*5ba0*/  @!P0 ISETP.GE.AND P2, PT, R7, R10, PT ;  /* 0x0000000a0700820c */ /* 0x000fe40003f46270 */
[----:B------:R-:W-:Y:S03]  /*5bb0*/  @!P0 FSEL R17, R73, -INF , !P1 ;  /* 0xff80000049118808 */ /* 0x000fe60004800000 */
[----:B------:R4:W2:Y:S02]  /*5bc0*/  MUFU.EX2 R170, R16 ;  /* 0x0000001000aa7308 */ /* 0x0008a40000000800 */
[--C-:B------:R-:W-:Y:S08]  /*5bd0*/  FFMA.FTZ R17, R17, UR6, -R13.reuse ;  /* 0x0000000611117c23 */ /* 0x100ff0000801080d */
[----:B------:R1:W-:Y:S01]  /*5be0*/  MUFU.EX2 R77, R17 ;  /* 0x00000011004d7308 */ /* 0x0003e20000000800 */
[----:B---3--:R-:W-:Y:S05]  /*5bf0*/  @!P0 VIADD R6, R0, 0x31 ;  /* 0x0000003100068836 */ /* 0x008fea0000000000 */
[C---:B------:R-:W-:Y:S02]  /*5c00*/  @!P0 ISETP.GE.AND P1, PT, R6.reuse, R15, PT ;  /* 0x0000000f0600820c */ /* 0x040fe40003f26270 */
[----:B------:R-:W-:Y:S02]  /*5c10*/  @!P0 ISETP.GE.AND P3, PT, R6, R14, PT ;  /* 0x0000000e0600820c */ /* 0x000fe40003f66270 */
[----:B----4-:R-:W-:Y:S02]  /*5c20*/  MOV R16, R72 ;  /* 0x0000004800107202 */ /* 0x010fe40000000f00 */
[----:B------:R-:W-:Y:S02]  /*5c30*/  @!P0 FSEL R16, R72, -INF , !P1 ;  /* 0xff80000048108808 */ /* 0x000fe40004800000 */
[----:B------:R-:W-:Y:S02]  /*5c40*/  @!P0 ISETP.GE.AND P1, PT, R7, R14, PT ;  /* 0x0000000e0700820c */ /* 0x000fe40003f26270 */
[----:B------:R-:W-:Y:S01]  /*5c50*/  @!P0 FSEL R4, R162, -INF , !P3 ;  /* 0xff800000a2048808 */ /* 0x000fe20005800000 */
[----:B------:R-:W-:Y:S01]  /*5c60*/  FFMA.FTZ R16, R16, UR6, -R13 ;  /* 0x0000000610107c23 */ /* 0x000fe2000801080d */
[----:B-1----:R-:W-:Y:S02]  /*5c70*/  MOV R17, R163 ;  /* 0x000000a300117202 */ /* 0x002fe40000000f00 */
[----:B------:R-:W-:Y:S01]  /*5c80*/  @!P0 FSEL R17, R163, -INF , !P1 ;  /* 0xff800000a3118808 */ /* 0x000fe20004800000 */
[----:B------:R-:W1:Y:S01]  /*5c90*/  MUFU.EX2 R76, R16 ;  /* 0x00000010004c7308 */ /* 0x000e620000000800 */
[-C--:B------:R-:W-:Y:S02]  /*5ca0*/  @!P0 ISETP.GE.AND P1, PT, R7, R11.reuse, PT ;  /* 0x0000000b0700820c */ /* 0x080fe40003f26270 */
[CC--:B------:R-:W-:Y:S01]  /*5cb0*/  @!P0 ISETP.GE.AND P5, PT, R6.reuse, R11.reuse, PT ;  /* 0x0000000b0600820c */ /* 0x0c0fe20003fa6270 */
[----:B------:R-:W-:Y:S01]  /*5cc0*/  FFMA.FTZ R5, R17, UR6, -R12 ;  /* 0x0000000611057c23 */ /* 0x000fe2000801080c */
[----:B------:R-:W-:Y:S01]  /*5cd0*/  @!P0 ISETP.GE.AND P4, PT, R6, R10, PT ;  /* 0x0000000a0600820c */ /* 0x000fe20003f86270 */
[----:B------:R-:W-:Y:S01]  /*5ce0*/  IMAD.MOV.U32 R6, RZ, RZ, R175 ;  /* 0x000000ffff067224 */ /* 0x000fe200078e00af */
[----:B------:R-:W-:Y:S03]  /*5cf0*/  @!P0 FSEL R6, R175, -INF , !P1 ;  /* 0xff800000af068808 */ /* 0x000fe60004800000 */
[----:B------:R3:W-:Y:S02]  /*5d00*/  MUFU.EX2 R169, R5 ;  /* 0x0000000500a97308 */ /* 0x0007e40000000800 */
[----:B------:R-:W-:Y:S01]  /*5d10*/  FFMA.FTZ R7, R6, UR6, -R9 ;  /* 0x0000000606077c23 */ /* 0x000fe20008010809 */
[----:B------:R-:W-:Y:S01]  /*5d20*/  IMAD.MOV.U32 R6, RZ, RZ, R193 ;  /* 0x000000ffff067224 */ /* 0x000fe200078e00c1 */
[----:B------:R-:W-:Y:S06]  /*5d30*/  @!P0 FSEL R6, R193, -INF , !P2 ;  /* 0xff800000c1068808 */ /* 0x000fec0005000000 */
[----:B------:R4:W-:Y:S01]  /*5d40*/  MUFU.EX2 R198, R7 ;  /* 0x0000000700c67308 */ /* 0x0009e20000000800 */
[----:B------:R-:W-:Y:S09]  /*5d50*/  FFMA.FTZ R6, R6, UR6, -R8 ;  /* 0x0000000606067c23 */ /* 0x000ff20008010808 */
[----:B------:R1:W-:Y:S01]  /*5d60*/  MUFU.EX2 R226, R6 ;  /* 0x0000000600e27308 */ /* 0x0003e20000000800 */
[----:B---3--:R-:W-:Y:S01]  /*5d70*/  FFMA.FTZ R5, R4, UR6, -R12 ;  /* 0x0000000604057c23 */ /* 0x008fe2000801080c */
[C---:B------:R-:W-:Y:S02]  /*5d80*/  @!P0 IADD3 R4, R0.reuse, 0x38, RZ ;  /* 0x0000003800048810 */ /* 0x040fe40007ffe0ff */
[----:B------:R-:W-:Y:S02]  /*5d90*/  @!P0 IADD3 R0, R0, 0x39, RZ ;  /* 0x0000003900008810 */ /* 0x000fe40007ffe0ff */
[----:B------:R-:W-:Y:S04]  /*5da0*/  @!P0 ISETP.GE.AND P3, PT, R4, R11, PT ;  /* 0x0000000b0400820c */ /* 0x000fe80003f66270 */
[----:B------:R3:W2:Y:S01]  /*5db0*/  MUFU.EX2 R166, R5 ;  /* 0x0000000500a67308 */ /* 0x0006a20000000800 */
[----:B----4-:R-:W-:Y:S02]  /*5dc0*/  MOV R7, R192 ;  /* 0x000000c000077202 */ /* 0x010fe40000000f00 */
[----:B------:R-:W-:Y:S02]  /*5dd0*/  @!P0 FSEL R7, R192, -INF , !P4 ;  /* 0xff800000c0078808 */ /* 0x000fe40006000000 */
[C---:B------:R-:W-:Y:S02]  /*5de0*/  @!P0 ISETP.GE.AND P6, PT, R4.reuse, R15, PT ;  /* 0x0000000f0400820c */ /* 0x040fe40003fc6270 */
[C---:B------:R-:W-:Y:S02]  /*5df0*/  @!P0 ISETP.GE.AND P2, PT, R4.reuse, R10, PT ;  /* 0x0000000a0400820c */ /* 0x040fe40003f46270 */
[----:B------:R-:W-:Y:S02]  /*5e00*/  @!P0 ISETP.GE.AND P4, PT, R4, R14, PT ;  /* 0x0000000e0400820c */ /* 0x000fe40003f86270 */
[----:B------:R-:W-:Y:S02]  /*5e10*/  F2FP.F16.F32.PACK_AB R4, R2, R3 ;  /* 0x000000030204723e */ /* 0x000fe400000000ff */
[----:B-1----:R-:W-:Y:S02]  /*5e20*/  F2FP.F16.F32.PACK_AB R6, R251, R252 ;  /* 0x000000fcfb06723e */ /* 0x002fe400000000ff */
[----:B------:R-:W-:Y:S01]  /*5e30*/  @!P0 ISETP.GE.AND P1, PT, R0, R11, PT ;  /* 0x0000000b0000820c */ /* 0x000fe20003f26270 */
[----:B------:R1:W-:Y:S01]  /*5e40*/  STS [R244+0x10400], R4 ;  /* 0x01040004f4007388 */ /* 0x0003e20000000800 */
[----:B---3--:R-:W-:Y:S02]  /*5e50*/  MOV R5, R176 ;  /* 0x000000b000057202 */ /* 0x008fe40000000f00 */
[----:B------:R-:W-:Y:S02]  /*5e60*/  @!P0 FSEL R5, R176, -INF , !P5 ;  /* 0xff800000b0058808 */ /* 0x000fe40006800000 */
[----:B------:R-:W-:Y:S02]  /*5e70*/  @!P0 ISETP.GE.AND P5, PT, R0, R15, PT ;  /* 0x0000000f0000820c */ /* 0x000fe40003fa6270 */
[----:B------:R-:W-:Y:S01]  /*5e80*/  MOV R15, R168 ;  /* 0x000000a8000f7202 */ /* 0x000fe20000000f00 */
[--C-:B------:R-:W-:Y:S01]  /*5e90*/  FFMA.FTZ R5, R5, UR6, -R9.reuse ;  /* 0x0000000605057c23 */ /* 0x100fe20008010809 */
[----:B------:R-:W-:Y:S02]  /*5ea0*/  MOV R11, R167 ;  /* 0x000000a7000b7202 */ /* 0x000fe40000000f00 */
[----:B------:R-:W-:Y:S01]  /*5eb0*/  @!P0 FSEL R15, R168, -INF , !P3 ;  /* 0xff800000a80f8808 */ /* 0x000fe20005800000 */
[----:B------:R3:W-:Y:S01]  /*5ec0*/  MUFU.EX2 R197, R5 ;  /* 0x0000000500c57308 */ /* 0x0007e20000000800 */
[----:B------:R-:W-:Y:S02]  /*5ed0*/  @!P0 FSEL R11, R167, -INF , !P1 ;  /* 0xff800000a70b8808 */ /* 0x000fe40004800000 */
[C---:B------:R-:W-:Y:S02]  /*5ee0*/  @!P0 ISETP.GE.AND P3, PT, R0.reuse, R14, PT ;  /* 0x0000000e0000820c */ /* 0x040fe40003f66270 */
[----:B------:R-:W-:Y:S02]  /*5ef0*/  @!P0 ISETP.GE.AND P1, PT, R0, R10, PT ;  /* 0x0000000a0000820c */ /* 0x000fe40003f26270 */
[----:B------:R-:W-:Y:S02]  /*5f00*/  F2FP.F16.F32.PACK_AB R0, R218, R219 ;  /* 0x000000dbda00723e */ /* 0x000fe400000000ff */
[----:B-1----:R-:W-:Y:S02]  /*5f10*/  F2FP.F16.F32.PACK_AB R4, R96, R97 ;  /* 0x000000616004723e */ /* 0x002fe400000000ff */
[----:B---3--:R-:W-:Y:S05]  /*5f20*/  F2FP.F16.F32.PACK_AB R5, R98, R99 ;  /* 0x000000636205723e */ /* 0x008fea00000000ff */
[----:B------:R1:W-:Y:S04]  /*5f30*/  STS [R244+0x10000], R5 ;  /* 0x01000005f4007388 */ /* 0x0003e80000000800 */
[----:B------:R3:W-:Y:S04]  /*5f40*/  STS [R245+0x10000], R4 ;  /* 0x01000004f5007388 */ /* 0x0007e80000000800 */
[----:B------:R4:W-:Y:S04]  /*5f50*/  STS [R245+0x10400], R0 ;  /* 0x01040000f5007388 */ /* 0x0009e80000000800 */
[----:B------:R4:W-:Y:S01]  /*5f60*/  STS [R244+0x12000], R6 ;  /* 0x01200006f4007388 */ /* 0x0009e20000000800 */
[----:B-1----:R-:W-:Y:S01]  /*5f70*/  FFMA.FTZ R5, R7, UR6, -R8 ;  /* 0x0000000607057c23 */ /* 0x002fe20008010808 */
[----:B------:R-:W-:Y:S01]  /*5f80*/  IMAD.MOV.U32 R7, RZ, RZ, R184 ;  /* 0x000000ffff077224 */ /* 0x000fe200078e00b8 */
[----:B------:R-:W-:Y:S02]  /*5f90*/  @!P0 FSEL R7, R184, -INF , !P2 ;  /* 0xff800000b8078808 */ /* 0x000fe40005000000 */
[----:B------:R1:W-:Y:S01]  /*5fa0*/  MUFU.EX2 R225, R5 ;  /* 0x0000000500e17308 */ /* 0x0003e20000000800 */
[--C-:B---3--:R-:W-:Y:S01]  /*5fb0*/  FFMA.FTZ R4, R15, UR6, -R9.reuse ;  /* 0x000000060f047c23 */ /* 0x108fe20008010809 */
[----:B------:R-:W-:Y:S01]  /*5fc0*/  FFMA.FTZ R9, R11, UR6, -R9 ;  /* 0x000000060b097c23 */ /* 0x000fe20008010809 */
[----:B----4-:R-:W-:Y:S07]  /*5fd0*/  F2FP.F16.F32.PACK_AB R0, R94, R95 ;  /* 0x0000005f5e00723e */ /* 0x010fee00000000ff */
[----:B------:R3:W-:Y:S01]  /*5fe0*/  MUFU.EX2 R194, R4 ;  /* 0x0000000400c27308 */ /* 0x0007e20000000800 */
[----:B------:R-:W-:Y:S02]  /*5ff0*/  MOV R6, R71 ;  /* 0x0000004700067202 */ /* 0x000fe40000000f00 */
[----:B------:R-:W-:Y:S07]  /*6000*/  @!P0 FSEL R6, R71, -INF , !P6 ;  /* 0xff80000047068808 */ /* 0x000fee0007000000 */
[----:B------:R-:W-:Y:S01]  /*6010*/  MUFU.EX2 R191, R9 ;  /* 0x0000000900bf7308 */ /* 0x000fe20000000800 */
[----:B-1----:R-:W-:Y:S05]  /*6020*/  F2FP.F16.F32.PACK_AB R5, R26, R25 ;  /* 0x000000191a05723e */ /* 0x002fea00000000ff */
[----:B------:R1:W-:Y:S01]  /*6030*/  STS [R244+0x12400], R5 ;  /* 0x01240005f4007388 */ /* 0x0003e20000000800 */
[----:B---3--:R-:W-:Y:S05]  /*6040*/  F2FP.F16.F32.PACK_AB R4, R24, R23 ;  /* 0x000000171804723e */ /* 0x008fea00000000ff */
[----:B------:R3:W-:Y:S01]  /*6050*/  STS [R245+0x12400], R4 ;  /* 0x01240004f5007388 */ /* 0x0007e20000000800 */
[----:B-1----:R-:W-:Y:S05]  /*6060*/  F2FP.F16.F32.PACK_AB R5, R247, R248 ;  /* 0x000000f8f705723e */ /* 0x002fea00000000ff */
[----:B------:R1:W-:Y:S01]  /*6070*/  STS [R245+0x12000], R5 ;  /* 0x01200005f5007388 */ /* 0x0003e20000000800 */
[----:B---3--:R-:W-:Y:S03]  /*6080*/  F2FP.F16.F32.PACK_AB R4, R88, R89 ;  /* 0x000000595804723e */ /* 0x008fe600000000ff */
[----:B------:R3:W-:Y:S01]  /*6090*/  STS [R246+0x10000], R0 ;  /* 0x01000000f6007388 */ /* 0x0007e20000000800 */
[----:B-1----:R-:W-:Y:S01]  /*60a0*/  F2FP.F16.F32.PACK_AB R5, R209, R210 ;  /* 0x000000d2d105723e */ /* 0x002fe200000000ff */
[--C-:B---3--:R-:W-:Y:S04]  /*60b0*/  FFMA.FTZ R0, R7, UR6, -R8.reuse ;  /* 0x0000000607007c23 */ /* 0x108fe80008010808 */
[----:B------:R1:W-:Y:S01]  /*60c0*/  STS [R246+0x10400], R5 ;  /* 0x01040005f6007388 */ /* 0x0003e20000000800 */
[----:B------:R-:W-:Y:S01]  /*60d0*/  MOV R7, R70 ;  /* 0x0000004600077202 */ /* 0x000fe20000000f00 */
[----:B------:R3:W-:Y:S02]  /*60e0*/  MUFU.EX2 R221, R0 ;  /* 0x0000000000dd7308 */ /* 0x0007e40000000800 */
[----:B------:R4:W-:Y:S01]  /*60f0*/  STS [R243+0x10000], R4 ;  /* 0x01000004f3007388 */ /* 0x0009e20000000800 */
[----:B------:R-:W-:Y:S02]  /*6100*/  @!P0 FSEL R7, R70, -INF , !P5 ;  /* 0xff80000046078808 */ /* 0x000fe40006800000 */
[----:B---3--:R-:W-:Y:S05]  /*6110*/  F2FP.F16.F32.PACK_AB R0, R195, R196 ;  /* 0x000000c4c300723e */ /* 0x008fea00000000ff */
[----:B------:R3:W-:Y:S01]  /*6120*/  STS [R243+0x10400], R0 ;  /* 0x01040000f3007388 */ /* 0x0007e20000000800 */
[--C-:B-1----:R-:W-:Y:S01]  /*6130*/  FFMA.FTZ R5, R6, UR6, -R13.reuse ;  /* 0x0000000606057c23 */ /* 0x102fe2000801080d */
[----:B------:R-:W-:Y:S01]  /*6140*/  F2FP.F16.F32.PACK_AB R6, R235, R236 ;  /* 0x000000eceb06723e */ /* 0x000fe200000000ff */
[----:B------:R-:W-:Y:S01]  /*6150*/  FFMA.FTZ R13, R7, UR6, -R13 ;  /* 0x00000006070d7c23 */ /* 0x000fe2000801080d */
[----:B----4-:R-:W-:Y:S01]  /*6160*/  F2FP.F16.F32.PACK_AB R4, R22, R21 ;  /* 0x000000151604723e */ /* 0x010fe200000000ff */
[----:B------:R1:W-:Y:S01]  /*6170*/  MUFU.EX2 R75, R5 ;  /* 0x00000005004b7308 */ /* 0x0003e20000000800 */
[----:B------:R-:W-:Y:S01]  /*6180*/  MOV R7, R183 ;  /* 0x000000b700077202 */ /* 0x000fe20000000f00 */
[----:B------:R4:W-:Y:S01]  /*6190*/  STS [R246+0x12000], R6 ;  /* 0x01200006f6007388 */ /* 0x0009e20000000800 */
[----:B------:R-:W-:Y:S02]  /*61a0*/  @!P0 FSEL R7, R183, -INF , !P1 ;  /* 0xff800000b7078808 */ /* 0x000fe40004800000 */
[----:B------:R-:W-:Y:S01]  /*61b0*/  PLOP3.LUT P1, PT, PT, PT, UP3, 0x80, 0x0 ;  /* 0x000000000000781c */ /* 0x000fe20003f2f038 */
[----:B------:R2:W-:Y:S04]  /*61c0*/  STS [R246+0x12400], R4 ;  /* 0x01240004f6007388 */ /* 0x0005e80000000800 */
[----:B------:R-:W2:Y:S01]  /*61d0*/  MUFU.EX2 R74, R13 ;  /* 0x0000000d004a7308 */ /* 0x000ea20000000800 */
[----:B------:R-:W-:Y:S01]  /*61e0*/  FFMA.FTZ R8, R7, UR6, -R8 ;  /* 0x0000000607087c23 */ /* 0x000fe20008010808 */
[----:B------:R-:W-:Y:S08]  /*61f0*/  F2FP.F16.F32.PACK_AB R7, R205, R206 ;  /* 0x000000cecd07723e */ /* 0x000ff000000000ff */
[----:B------:R-:W-:Y:S01]  /*6200*/  MUFU.EX2 R213, R8 ;  /* 0x0000000800d57308 */ /* 0x000fe20000000800 */
[----:B-1----:R-:W-:Y:S02]  /*6210*/  MOV R5, R113 ;  /* 0x0000007100057202 */ /* 0x002fe40000000f00 */
[----:B------:R-:W-:Y:S02]  /*6220*/  @!P0 FSEL R5, R113, -INF , !P4 ;  /* 0xff80000071058808 */ /* 0x000fe40006000000 */
[----:B---3--:R-:W-:Y:S05]  /*6230*/  F2FP.F16.F32.PACK_AB R0, R227, R228 ;  /* 0x000000e4e300723e */ /* 0x008fea00000000ff */
[----:B------:R1:W-:Y:S01]  /*6240*/  STS [R243+0x12000], R0 ;  /* 0x01200000f3007388 */ /* 0x0003e20000000800 */
[----:B----4-:R-:W-:Y:S01]  /*6250*/  IMAD.MOV.U32 R6, RZ, RZ, R112 ;  /* 0x000000ffff067224 */ /* 0x010fe200078e0070 */
[----:B------:R-:W-:Y:S02]  /*6260*/  @!P0 FSEL R6, R112, -INF , !P3 ;  /* 0xff80000070068808 */ /* 0x000fe40005800000 */
[----:B--2---:R-:W-:Y:S01]  /*6270*/  F2FP.F16.F32.PACK_AB R4, R84, R85 ;  /* 0x000000555404723e */ /* 0x004fe200000000ff */
[--C-:B-1----:R-:W-:Y:S01]  /*6280*/  FFMA.FTZ R0, R5, UR6, -R12.reuse ;  /* 0x0000000605007c23 */ /* 0x102fe2000801080c */
[----:B------:R-:W-:Y:S01]  /*6290*/  F2FP.F16.F32.PACK_AB R5, R249, R250 ;  /* 0x000000faf905723e */ /* 0x000fe200000000ff */
[----:B------:R-:W-:Y:S01]  /*62a0*/  FFMA.FTZ R12, R6, UR6, -R12 ;  /* 0x00000006060c7c23 */ /* 0x000fe2000801080c */
[----:B------:R-:W-:Y:S01]  /*62b0*/  F2FP.F16.F32.PACK_AB R6, R80, R81 ;  /* 0x000000515006723e */ /* 0x000fe200000000ff */
[----:B------:R1:W-:Y:S02]  /*62c0*/  MUFU.EX2 R115, R0 ;  /* 0x0000000000737308 */ /* 0x0003e40000000800 */
[----:B------:R2:W-:Y:S04]  /*62d0*/  STS [R243+0x12400], R5 ;  /* 0x01240005f3007388 */ /* 0x0005e80000000800 */
[----:B------:R3:W-:Y:S04]  /*62e0*/  STS [R239+0x10000], R4 ;  /* 0x01000004ef007388 */ /* 0x0007e80000000800 */
[----:B------:R-:W4:Y:S01]  /*62f0*/  MUFU.EX2 R114, R12 ;  /* 0x0000000c00727308 */ /* 0x000f220000000800 */
[----:B-1----:R-:W-:Y:S05]  /*6300*/  F2FP.F16.F32.PACK_AB R0, R187, R190 ;  /* 0x000000bebb00723e */ /* 0x002fea00000000ff */
[----:B------:R1:W-:Y:S04]  /*6310*/  STS [R239+0x10400], R0 ;  /* 0x01040000ef007388 */ /* 0x0003e80000000800 */
[----:B------:R4:W-:Y:S01]  /*6320*/  STS [R240+0x10000], R6 ;  /* 0x01000006f0007388 */ /* 0x0009e20000000800 */
[----:B--2---:R-:W-:Y:S02]  /*6330*/  F2FP.F16.F32.PACK_AB R5, R170, R171 ;  /* 0x000000abaa05723e */ /* 0x004fe400000000ff */
[----:B---3--:R-:W-:Y:S03]  /*6340*/  F2FP.F16.F32.PACK_AB R4, R215, R217 ;  /* 0x000000d9d704723e */ /* 0x008fe600000000ff */
[----:B------:R2:W-:Y:S04]  /*6350*/  STS [R240+0x10400], R5 ;  /* 0x01040005f0007388 */ /* 0x0005e80000000800 */
[----:B------:R3:W-:Y:S01]  /*6360*/  STS [R239+0x12000], R4 ;  /* 0x01200004ef007388 */ /* 0x0007e20000000800 */
[----:B-1----:R-:W-:Y:S02]  /*6370*/  F2FP.F16.F32.PACK_AB R0, R237, R238 ;  /* 0x000000eeed00723e */ /* 0x002fe400000000ff */
[----:B----4-:R-:W-:Y:S03]  /*6380*/  F2FP.F16.F32.PACK_AB R6, R233, R234 ;  /* 0x000000eae906723e */ /* 0x010fe600000000ff */
[----:B------:R1:W-:Y:S04]  /*6390*/  STS [R239+0x12400], R0 ;  /* 0x01240000ef007388 */ /* 0x0003e80000000800 */
[----:B------:R4:W-:Y:S01]  /*63a0*/  STS [R240+0x12000], R7 ;  /* 0x01200007f0007388 */ /* 0x0009e20000000800 */
[----:B--2---:R-:W-:Y:S03]  /*63b0*/  F2FP.F16.F32.PACK_AB R5, R76, R77 ;  /* 0x0000004d4c05723e */ /* 0x004fe600000000ff */
[----:B------:R2:W-:Y:S01]  /*63c0*/  STS [R240+0x12400], R6 ;  /* 0x01240006f0007388 */ /* 0x0005e20000000800 */
[----:B---3--:R-:W-:Y:S03]  /*63d0*/  F2FP.F16.F32.PACK_AB R4, R166, R169 ;  /* 0x000000a9a604723e */ /* 0x008fe600000000ff */
[----:B------:R3:W-:Y:S04]  /*63e0*/  STS [R242+0x10000], R5 ;  /* 0x01000005f2007388 */ /* 0x0007e80000000800 */
[----:B------:R3:W-:Y:S01]  /*63f0*/  STS [R242+0x10400], R4 ;  /* 0x01040004f2007388 */ /* 0x0007e20000000800 */
[----:B-1----:R-:W-:Y:S02]  /*6400*/  F2FP.F16.F32.PACK_AB R0, R74, R75 ;  /* 0x0000004b4a00723e */ /* 0x002fe400000000ff */
[----:B----4-:R-:W-:Y:S03]  /*6410*/  F2FP.F16.F32.PACK_AB R7, R197, R198 ;  /* 0x000000c6c507723e */ /* 0x010fe600000000ff */
[----:B------:R1:W-:Y:S01]  /*6420*/  STS [R241+0x10000], R0 ;  /* 0x01000000f1007388 */ /* 0x0003e20000000800 */
[----:B--2---:R-:W-:Y:S02]  /*6430*/  F2FP.F16.F32.PACK_AB R6, R225, R226 ;  /* 0x000000e2e106723e */ /* 0x004fe400000000ff */
[----:B---3--:R-:W-:Y:S02]  /*6440*/  F2FP.F16.F32.PACK_AB R5, R114, R115 ;  /* 0x000000737205723e */ /* 0x008fe400000000ff */
[----:B------:R-:W-:Y:S03]  /*6450*/  F2FP.F16.F32.PACK_AB R4, R191, R194 ;  /* 0x000000c2bf04723e */ /* 0x000fe600000000ff */
[----:B------:R-:W-:Y:S04]  /*6460*/  STS [R241+0x10400], R5 ;  /* 0x01040005f1007388 */ /* 0x000fe80000000800 */
[----:B------:R-:W-:Y:S04]  /*6470*/  STS [R242+0x12000], R7 ;  /* 0x01200007f2007388 */ /* 0x000fe80000000800 */
[----:B------:R-:W-:Y:S04]  /*6480*/  STS [R242+0x12400], R6 ;  /* 0x01240006f2007388 */ /* 0x000fe80000000800 */
[----:B------:R-:W-:Y:S01]  /*6490*/  STS [R241+0x12000], R4 ;  /* 0x01200004f1007388 */ /* 0x000fe20000000800 */
[----:B-1----:R-:W-:Y:S05]  /*64a0*/  F2FP.F16.F32.PACK_AB R0, R213, R221 ;  /* 0x000000ddd500723e */ /* 0x002fea00000000ff */
[----:B------:R1:W-:Y:S04]  /*64b0*/  STS [R241+0x12400], R0 ;  /* 0x01240000f1007388 */ /* 0x0003e80000000800 */
[----:B------:R-:W2:Y:S08]  /*64c0*/  LDSM.16.M88.4 R64, [R154+UR4+0x4000] ;  /* 0x004000049a40783b */ /* 0x000eb00008000200 */
[----:B------:R-:W3:Y:S08]  /*64d0*/  LDSM.16.M88.4 R60, [R154+UR4+0x5000] ;  /* 0x005000049a3c783b */ /* 0x000ef00008000200 */
[----:B------:R-:W4:Y:S01]  /*64e0*/  LDSM.16.M88.4 R100, [R104] ;  /* 0x000000006864783b */ /* 0x000f220000000200 */
[----:B-1----:R-:W-:Y:S07]  /*64f0*/  FFMA.FTZ R0, -R152, R152, 1 ;  /* 0x3f80000098007423 */ /* 0x002fee0000010198 */
[----:B------:R-:W1:Y:S01]  /*6500*/  LDSM.16.M88.4 R104, [R104+0x1000] ;  /* 0x001000006868783b */ /* 0x000e620000000200 */
[----:B------:R-:W-:Y:S07]  /*6510*/  FMUL.FTZ R0, R0, UR5 ;  /* 0x0000000500007c20 */ /* 0x000fee0008410000 */
[----:B------:R1:W5:Y:S01]  /*6520*/  LDL.LU R152, [R1+0x104] ;  /* 0x0001040001987983 */ /* 0x0003620000300800 */
[-C--:B--2---:R-:W-:Y:S06]  /*6530*/  HMMA.16816.F32 R4, R64, R116.reuse, RZ ;  /* 0x000000744004723c */ /* 0x084fec00000018ff */
        /* <DEDUP_REMOVED lines=15> */
[-C--:B----4-:R-:W-:Y:S06]  /*6630*/  HMMA.16816.F32 R4, R100, R132.reuse, R4 ;  /* 0x000000846404723c */ /* 0x090fec0000001804 */
        /* <DEDUP_REMOVED lines=13> */
[C---:B------:R-:W-:Y:S06]  /*6710*/  HMMA.16816.F32 R40, R104.reuse, R140, R40 ;  /* 0x0000008c6828723c */ /* 0x040fec0000001828 */
[-C--:B------:R-:W-:Y:S06]  /*6720*/  HMMA.16816.F32 R44, R104, R142.reuse, R44 ;  /* 0x0000008e682c723c */ /* 0x080fec000000182c */
[C---:B------:R-:W-:Y:S05]  /*6730*/  HMMA.16816.F32 R48, R100.reuse, R142, R48 ;  /* 0x0000008e6430723c */ /* 0x040fea0000001830 */
[C---:B------:R-:W-:Y:S01]  /*6740*/  FADD.FTZ R32, -R111.reuse, R32 ;  /* 0x000000206f207221 */ /* 0x040fe20000010100 */
[-C--:B------:R-:W-:Y:S05]  /*6750*/  HMMA.16816.F32 R52, R100, R144.reuse, R52 ;  /* 0x000000906434723c */ /* 0x080fea0000001834 */
[C---:B------:R-:W-:Y:S01]  /*6760*/  FADD.FTZ R33, -R111.reuse, R33 ;  /* 0x000000216f217221 */ /* 0x040fe20000010100 */
[C---:B------:R-:W-:Y:S06]  /*6770*/  HMMA.16816.F32 R56, R104.reuse, R144, R56 ;  /* 0x000000906838723c */ /* 0x040fec0000001838 */
[-C--:B------:R-:W-:Y:S06]  /*6780*/  HMMA.16816.F32 R60, R104, R146.reuse, R60 ;  /* 0x00000092683c723c */ /* 0x080fec000000183c */
[----:B------:R-:W-:Y:S05]  /*6790*/  HMMA.16816.F32 R64, R100, R146, R64 ;  /* 0x000000926440723c */ /* 0x000fea0000001840 */
[----:B------:R-:W-:Y:S01]  /*67a0*/  FADD.FTZ R105, -R111, R4 ;  /* 0x000000046f697221 */ /* 0x000fe20000010100 */
[----:B------:R-:W-:Y:S01]  /*67b0*/  FFMA.FTZ R4, -R151, R151, 1 ;  /* 0x3f80000097047423 */ /* 0x000fe20000010197 */
[----:B------:R-:W-:Y:S01]  /*67c0*/  FADD.FTZ R104, -R111, R5 ;  /* 0x000000056f687221 */ /* 0x000fe20000010100 */
[----:B------:R1:W5:Y:S03]  /*67d0*/  LDL.LU R151, [R1+0x100] ;  /* 0x0001000001977983 */ /* 0x0003660000300800 */
[----:B------:R-:W-:Y:S01]  /*67e0*/  FMUL.FTZ R5, R99, R105 ;  /* 0x0000006963057220 */ /* 0x000fe20000410000 */
[----:B------:R-:W-:Y:S01]  /*67f0*/  FMUL.FTZ R104, R98, R104 ;  /* 0x0000006862687220 */ /* 0x000fe20000410000 */
[----:B------:R1:W5:Y:S01]  /*6800*/  LDL.LU R99, [R1+0xfc] ;  /* 0x0000fc0001637983 */ /* 0x0003620000300800 */
[----:B------:R-:W-:Y:S01]  /*6810*/  FADD.FTZ R101, -R111, R20 ;  /* 0x000000146f657221 */ /* 0x000fe20000010100 */
[----:B------:R-:W-:Y:S01]  /*6820*/  FMUL.FTZ R20, R97, R16 ;  /* 0x0000001061147220 */ /* 0x000fe20000410000 */
[----:B------:R-:W-:Y:S01]  /*6830*/  FFMA.FTZ R16, -R92, R92, 1 ;  /* 0x3f8000005c107423 */ /* 0x000fe2000001015c */
[----:B------:R1:W5:Y:S01]  /*6840*/  LDL.LU R98, [R1+0xf8] ;  /* 0x0000f80001627983 */ /* 0x0003620000300800 */
[----:B------:R-:W-:Y:S01]  /*6850*/  FMUL.FTZ R101, R95, R101 ;  /* 0x000000655f657220 */ /* 0x000fe20000410000 */
[----:B------:R-:W-:Y:S01]  /*6860*/  FADD.FTZ R102, -R111, R21 ;  /* 0x000000156f667221 */ /* 0x000fe20000010100 */
[----:B------:R-:W-:Y:S01]  /*6870*/  FMUL.FTZ R21, R96, R17 ;  /* 0x0000001160157220 */ /* 0x000fe20000410000 */
[----:B------:R1:W5:Y:S01]  /*6880*/  LDL.LU R97, [R1+0xf4] ;  /* 0x0000f40001617983 */ /* 0x0003620000300800 */
[----:B------:R-:W-:Y:S01]  /*6890*/  FFMA.FTZ R17, -R91, R91, 1 ;  /* 0x3f8000005b117423 */ /* 0x000fe2000001015b */
[----:B------:R-:W-:Y:S01]  /*68a0*/  FMUL.FTZ R102, R94, R102 ;  /* 0x000000665e667220 */ /* 0x000fe20000410000 */
[----:B------:R-:W-:Y:S01]  /*68b0*/  FMUL.FTZ R4, R4, UR5 ;  /* 0x0000000504047c20 */ /* 0x000fe20008410000 */
[----:B------:R1:W5:Y:S01]  /*68c0*/  LDL.LU R96, [R1+0xf0] ;  /* 0x0000f00001607983 */ /* 0x0003620000300800 */
[----:B------:R-:W-:Y:S01]  /*68d0*/  FMUL.FTZ R100, R5, R0 ;  /* 0x0000000005647220 */ /* 0x000fe20000410000 */
[----:B------:R-:W-:Y:S01]  /*68e0*/  FFMA.FTZ R5, -R90, R90, 1 ;  /* 0x3f8000005a057423 */ /* 0x000fe2000001015a */
[----:B------:R-:W-:Y:S01]  /*68f0*/  FMUL.FTZ R0, R104, R4 ;  /* 0x0000000468007220 */ /* 0x000fe20000410000 */
[----:B------:R1:W5:Y:S01]  /*6900*/  LDL.LU R95, [R1+0xec] ;  /* 0x0000ec00015f7983 */ /* 0x0003620000300800 */
[----:B------:R-:W-:Y:S01]  /*6910*/  FFMA.FTZ R4, -R93, R93, 1 ;  /* 0x3f8000005d047423 */ /* 0x000fe2000001015d */
[C---:B------:R-:W-:Y:S01]  /*6920*/  FADD.FTZ R52, -R111.reuse, R52 ;  /* 0x000000346f347221 */ /* 0x040fe20000010100 */
[----:B------:R-:W-:Y:S01]  /*6930*/  FADD.FTZ R53, -R111, R53 ;  /* 0x000000356f357221 */ /* 0x000fe20000010100 */
[----:B------:R1:W5:Y:S01]  /*6940*/  LDL.LU R94, [R1+0xe8] ;  /* 0x0000e800015e7983 */ /* 0x0003620000300800 */
[----:B------:R-:W-:Y:S01]  /*6950*/  F2FP.F16.F32.PACK_AB R0, R0, R100 ;  /* 0x000000640000723e */ /* 0x000fe200000000ff */
[----:B------:R-:W-:Y:S01]  /*6960*/  FFMA.FTZ R100, -R87, R87, 1 ;  /* 0x3f80000057647423 */ /* 0x000fe20000010157 */
[----:B------:R-:W-:Y:S01]  /*6970*/  FMUL.FTZ R52, R77, R52 ;  /* 0x000000344d347220 */ /* 0x000fe20000410000 */
[----:B------:R1:W5:Y:S01]  /*6980*/  LDL.LU R93, [R1+0xe4] ;  /* 0x0000e400015d7983 */ /* 0x0003620000300800 */
[----:B------:R-:W-:Y:S01]  /*6990*/  FMUL.FTZ R53, R76, R53 ;  /* 0x000000354c357220 */ /* 0x000fe20000410000 */
[----:B------:R-:W-:Y:S01]  /*69a0*/  FMUL.FTZ R4, R4, UR5 ;  /* 0x0000000504047c20 */ /* 0x000fe20008410000 */
[----:B------:R-:W-:Y:S01]  /*69b0*/  FMUL.FTZ R16, R16, UR5 ;  /* 0x0000000510107c20 */ /* 0x000fe20008410000 */
[----:B------:R1:W5:Y:S01]  /*69c0*/  LDL.LU R92, [R1+0xe0] ;  /* 0x0000e000015c7983 */ /* 0x0003620000300800 */
[----:B------:R-:W-:Y:S01]  /*69d0*/  FMUL.FTZ R5, R5, UR5 ;  /* 0x0000000505057c20 */ /* 0x000fe20008410000 */
[----:B------:R-:W-:Y:S01]  /*69e0*/  FMUL.FTZ R4, R20, R4 ;  /* 0x0000000414047220 */ /* 0x000fe20000410000 */
[----:B------:R-:W-:Y:S01]  /*69f0*/  FMUL.FTZ R16, R21, R16 ;  /* 0x0000001015107220 */ /* 0x000fe20000410000 */
[----:B------:R1:W5:Y:S01]  /*6a00*/  LDL.LU R91, [R1+0xdc] ;  /* 0x0000dc00015b7983 */ /* 0x0003620000300800 */
[----:B------:R-:W-:Y:S01]  /*6a10*/  FMUL.FTZ R17, R17, UR5 ;  /* 0x0000000511117c20 */ /* 0x000fe20008410000 */
[----:B------:R-:W-:Y:S01]  /*6a20*/  FFMA.FTZ R21, -R78, R78, 1 ;  /* 0x3f8000004e157423 */ /* 0x000fe2000001014e */
[----:B------:R-:W-:Y:S01]  /*6a30*/  FMUL.FTZ R5, R102, R5 ;  /* 0x0000000566057220 */ /* 0x000fe20000410000 */
[----:B------:R1:W5:Y:S01]  /*6a40*/  LDL.LU R90, [R1+0xd8] ;  /* 0x0000d800015a7983 */ /* 0x0003620000300800 */
[----:B------:R-:W-:Y:S01]  /*6a50*/  FMUL.FTZ R17, R101, R17 ;  /* 0x0000001165117220 */ /* 0x000fe20000410000 */
[----:B------:R-:W-:Y:S01]  /*6a60*/  F2FP.F16.F32.PACK_AB R16, R16, R4 ;  /* 0x000000041010723e */ /* 0x000fe200000000ff */
[----:B------:R-:W-:Y:S01]  /*6a70*/  FMUL.FTZ R4, R89, R32 ;  /* 0x0000002059047220 */ /* 0x000fe20000410000 */
[----:B------:R-:W-:Y:S01]  /*6a80*/  FFMA.FTZ R32, -R79, R79, 1 ;  /* 0x3f8000004f207423 */ /* 0x000fe2000001014f */
[----:B------:R1:W5:Y:S01]  /*6a90*/  LDL.LU R89, [R1+0xd4] ;  /* 0x0000d40001597983 */ /* 0x0003620000300800 */
[----:B------:R-:W-:Y:S01]  /*6aa0*/  F2FP.F16.F32.PACK_AB R101, R5, R17 ;  /* 0x000000110565723e */ /* 0x000fe200000000ff */
[----:B------:R-:W-:Y:S01]  /*6ab0*/  FMUL.FTZ R5, R88, R33 ;  /* 0x0000002158057220 */ /* 0x000fe20000410000 */
[----:B------:R-:W-:Y:S01]  /*6ac0*/  FFMA.FTZ R33, -R82, R82, 1 ;  /* 0x3f80000052217423 */ /* 0x000fe20000010152 */
[----:B------:R1:W5:Y:S01]  /*6ad0*/  LDL.LU R88, [R1+0xd0] ;  /* 0x0000d00001587983 */ /* 0x0003620000300800 */
[C---:B------:R-:W-:Y:S01]  /*6ae0*/  FADD.FTZ R20, -R111.reuse, R37 ;  /* 0x000000256f147221 */ /* 0x040fe20000010100 */
[----:B------:R-:W-:Y:S01]  /*6af0*/  FFMA.FTZ R37, -R86, R86, 1 ;  /* 0x3f80000056257423 */ /* 0x000fe20000010156 */
[----:B------:R-:W-:Y:S01]  /*6b00*/  FADD.FTZ R17, -R111, R36 ;  /* 0x000000246f117221 */ /* 0x000fe20000010100 */
[----:B------:R1:W5:Y:S01]  /*6b10*/  LDL.LU R87, [R1+0xcc] ;  /* 0x0000cc0001577983 */ /* 0x0003620000300800 */
[----:B------:R-:W-:Y:S01]  /*6b20*/  FMUL.FTZ R20, R84, R20 ;  /* 0x0000001454147220 */ /* 0x000fe20000410000 */
[----:B------:R-:W-:Y:S01]  /*6b30*/  FFMA.FTZ R36, -R83, R83, 1 ;  /* 0x3f80000053247423 */ /* 0x000fe20000010153 */
[----:B------:R-:W-:Y:S01]  /*6b40*/  FMUL.FTZ R17, R85, R17 ;  /* 0x0000001155117220 */ /* 0x000fe20000410000 */
[----:B------:R1:W5:Y:S01]  /*6b50*/  LDL.LU R86, [R1+0xc8] ;  /* 0x0000c80001567983 */ /* 0x0003620000300800 */
[----:B------:R-:W-:Y:S01]  /*6b60*/  FMUL.FTZ R33, R33, UR5 ;  /* 0x0000000521217c20 */ /* 0x000fe20008410000 */
[----:B------:R-:W-:Y:S01]  /*6b70*/  FMUL.FTZ R36, R36, UR5 ;  /* 0x0000000524247c20 */ /* 0x000fe20008410000 */
[----:B------:R-:W-:Y:S01]  /*6b80*/  FMUL.FTZ R21, R21, UR5 ;  /* 0x0000000515157c20 */ /* 0x000fe20008410000 */
[----:B------:R1:W5:Y:S01]  /*6b90*/  LDL.LU R85, [R1+0xc4] ;  /* 0x0000c40001557983 */ /* 0x0003620000300800 */
[----:B------:R-:W-:Y:S01]  /*6ba0*/  FMUL.FTZ R33, R20, R33 ;  /* 0x0000002114217220 */ /* 0x000fe20000410000 */
[----:B------:R-:W-:Y:S01]  /*6bb0*/  FFMA.FTZ R20, -R73, R73, 1 ;  /* 0x3f80000049147423 */ /* 0x000fe20000010149 */
[----:B------:R-:W-:Y:S01]  /*6bc0*/  FMUL.FTZ R36, R17, R36 ;  /* 0x0000002411247220 */ /* 0x000fe20000410000 */
[----:B------:R1:W5:Y:S01]  /*6bd0*/  LDL.LU R84, [R1+0xc0] ;  /* 0x0000c00001547983 */ /* 0x0003620000300800 */
[----:B------:R-:W-:Y:S01]  /*6be0*/  FMUL.FTZ R100, R100, UR5 ;  /* 0x0000000564647c20 */ /* 0x000fe20008410000 */
[----:B------:R-:W-:Y:S01]  /*6bf0*/  FFMA.FTZ R17, -R72, R72, 1 ;  /* 0x3f80000048117423 */ /* 0x000fe20000010148 */
[----:B------:R-:W-:Y:S01]  /*6c00*/  FMUL.FTZ R32, R32, UR5 ;  /* 0x0000000520207c20 */ /* 0x000fe20008410000 */
[----:B------:R1:W5:Y:S01]  /*6c10*/  LDL.LU R83, [R1+0xbc] ;  /* 0x0000bc0001537983 */ /* 0x0003620000300800 */
[----:B------:R-:W-:Y:S01]  /*6c20*/  FMUL.FTZ R100, R4, R100 ;  /* 0x0000006404647220 */ /* 0x000fe20000410000 */
[----:B------:R-:W-:Y:S01]  /*6c30*/  FMUL.FTZ R37, R37, UR5 ;  /* 0x0000000525257c20 */ /* 0x000fe20008410000 */
[C---:B------:R-:W-:Y:S01]  /*6c40*/  FADD.FTZ R4, -R111.reuse, R48 ;  /* 0x000000306f047221 */ /* 0x040fe20000010100 */
[----:B------:R1:W5:Y:S01]  /*6c50*/  LDL.LU R82, [R1+0xb8] ;  /* 0x0000b80001527983 */ /* 0x0003620000300800 */
[----:B------:R-:W-:Y:S01]  /*6c60*/  FADD.FTZ R48, -R111, R64 ;  /* 0x000000406f307221 */ /* 0x000fe20000010100 */
[----:B------:R-:W-:Y:S01]  /*6c70*/  FMUL.FTZ R37, R5, R37 ;  /* 0x0000002505257220 */ /* 0x000fe20000410000 */
[----:B------:R-:W-:Y:S01]  /*6c80*/  FMUL.FTZ R4, R81, R4 ;  /* 0x0000000451047220 */ /* 0x000fe20000410000 */
[C---:B------:R-:W-:Y:S01]  /*6c90*/  FADD.FTZ R5, -R111.reuse, R49 ;  /* 0x000000316f057221 */ /* 0x040fe20000010100 */
[----:B------:R1:W5:Y:S01]  /*6ca0*/  LDL.LU R81, [R1+0xb4] ;  /* 0x0000b40001517983 */ /* 0x0003620000300800 */
[----:B------:R-:W-:Y:S01]  /*6cb0*/  FADD.FTZ R49, -R111, R65 ;  /* 0x000000416f317221 */ /* 0x000fe20000010100 */
[----:B------:R-:W-:Y:S01]  /*6cc0*/  FMUL.FTZ R48, R75, R48 ;  /* 0x000000304b307220 */ /* 0x000fe20000410000 */
[----:B------:R-:W-:Y:S01]  /*6cd0*/  FMUL.FTZ R5, R80, R5 ;  /* 0x0000000550057220 */ /* 0x000fe20000410000 */
[----:B------:R-:W-:Y:S01]  /*6ce0*/  FMUL.FTZ R32, R4, R32 ;  /* 0x0000002004207220 */ /* 0x000fe20000410000 */
[----:B------:R1:W5:Y:S01]  /*6cf0*/  LDL.LU R80, [R1+0xb0] ;  /* 0x0000b00001507983 */ /* 0x0003620000300800 */
[----:B------:R-:W-:Y:S01]  /*6d00*/  FMUL.FTZ R49, R74, R49 ;  /* 0x000000314a317220 */ /* 0x000fe20000410000 */
[----:B------:R-:W-:Y:S01]  /*6d10*/  FFMA.FTZ R4, -R70, R70, 1 ;  /* 0x3f80000046047423 */ /* 0x000fe20000010146 */
[----:B------:R-:W-:Y:S01]  /*6d20*/  FMUL.FTZ R21, R5, R21 ;  /* 0x0000001505157220 */ /* 0x000fe20000410000 */
[----:B------:R1:W5:Y:S01]  /*6d30*/  LDL.LU R79, [R1+0xac] ;  /* 0x0000ac00014f7983 */ /* 0x0003620000300800 */
[----:B------:R-:W-:Y:S01]  /*6d40*/  FFMA.FTZ R5, -R71, R71, 1 ;  /* 0x3f80000047057423 */ /* 0x000fe20000010147 */
[----:B------:R-:W-:Y:S01]  /*6d50*/  FMUL.FTZ R20, R20, UR5 ;  /* 0x0000000514147c20 */ /* 0x000fe20008410000 */
[----:B------:R-:W-:Y:S01]  /*6d60*/  FMUL.FTZ R17, R17, UR5 ;  /* 0x0000000511117c20 */ /* 0x000fe20008410000 */
[----:B------:R1:W5:Y:S01]  /*6d70*/  LDL.LU R78, [R1+0xa8] ;  /* 0x0000a800014e7983 */ /* 0x0003620000300800 */
[----:B------:R-:W-:Y:S01]  /*6d80*/  FMUL.FTZ R4, R4, UR5 ;  /* 0x0000000504047c20 */ /* 0x000fe20008410000 */
[----:B------:R-:W-:Y:S01]  /*6d90*/  FMUL.FTZ R20, R52, R20 ;  /* 0x0000001434147220 */ /* 0x000fe20000410000 */
[----:B------:R-:W-:Y:S01]  /*6da0*/  FMUL.FTZ R17, R53, R17 ;  /* 0x0000001135117220 */ /* 0x000fe20000410000 */
[----:B------:R1:W5:Y:S01]  /*6db0*/  LDL.LU R77, [R1+0xa4] ;  /* 0x0000a400014d7983 */ /* 0x0003620000300800 */
[----:B------:R-:W-:Y:S01]  /*6dc0*/  FMUL.FTZ R4, R49, R4 ;  /* 0x0000000431047220 */ /* 0x000fe20000410000 */
[----:B------:R-:W-:Y:S01]  /*6dd0*/  F2FP.F16.F32.PACK_AB R100, R37, R100 ;  /* 0x000000642564723e */ /* 0x000fe200000000ff */
[----:B------:R-:W-:Y:S01]  /*6de0*/  FMUL.FTZ R5, R5, UR5 ;  /* 0x0000000505057c20 */ /* 0x000fe20008410000 */
[----:B------:R1:W5:Y:S01]  /*6df0*/  LDL.LU R76, [R1+0xa0] ;  /* 0x0000a000014c7983 */ /* 0x0003620000300800 */
[----:B------:R-:W-:Y:S01]  /*6e00*/  F2FP.F16.F32.PACK_AB R37, R17, R20 ;  /* 0x000000141125723e */ /* 0x000fe200000000ff */
[----:B------:R-:W-:Y:S01]  /*6e10*/  FFMA.FTZ R17, -R69, R69, 1 ;  /* 0x3f80000045117423 */ /* 0x000fe20000010145 */
[----:B------:R-:W-:Y:S01]  /*6e20*/  FMUL.FTZ R20, R3, R6 ;  /* 0x0000000603147220 */ /* 0x000fe20000410000 */
[----:B------:R1:W5:Y:S01]  /*6e30*/  LDL.LU R75, [R1+0x9c] ;  /* 0x00009c00014b7983 */ /* 0x0003620000300800 */
[----:B------:R-:W-:Y:S01]  /*6e40*/  FMUL.FTZ R5, R48, R5 ;  /* 0x0000000530057220 */ /* 0x000fe20000410000 */
[----:B------:R-:W-:Y:S01]  /*6e50*/  F2FP.F16.F32.PACK_AB R49, R33, R36 ;  /* 0x000000242131723e */ /* 0x000fe200000000ff */
[----:B------:R-:W-:Y:S01]  /*6e60*/  FMUL.FTZ R17, R17, UR5 ;  /* 0x0000000511117c20 */ /* 0x000fe20008410000 */
[----:B------:R1:W5:Y:S01]  /*6e70*/  LDL.LU R74, [R1+0x98] ;  /* 0x00009800014a7983 */ /* 0x0003620000300800 */
[----:B------:R-:W-:Y:S02]  /*6e80*/  F2FP.F16.F32.PACK_AB R48, R21, R32 ;  /* 0x000000201530723e */ /* 0x000fe400000000ff */
[----:B------:R-:W-:Y:S01]  /*6e90*/  F2FP.F16.F32.PACK_AB R36, R4, R5 ;  /* 0x000000050424723e */ /* 0x000fe200000000ff */
[----:B------:R1:W5:Y:S01]  /*6ea0*/  LDL.LU R73, [R1+0x94] ;  /* 0x0000940001497983 */ /* 0x0003620000300800 */
[----:B------:R-:W-:Y:S03]  /*6eb0*/  FFMA.FTZ R4, -R68, R68, 1 ;  /* 0x3f80000044047423 */ /* 0x000fe60000010144 */
[----:B------:R1:W5:Y:S01]  /*6ec0*/  LDL.LU R72, [R1+0x90] ;  /* 0x0000900001487983 */ /* 0x0003620000300800 */
[----:B------:R-:W-:Y:S03]  /*6ed0*/  FMUL.FTZ R6, R4, UR5 ;  /* 0x0000000504067c20 */ /* 0x000fe60008410000 */
[----:B------:R1:W5:Y:S04]  /*6ee0*/  LDL.LU R71, [R1+0x8c] ;  /* 0x00008c0001477983 */ /* 0x0003680000300800 */
[----:B------:R1:W5:Y:S04]  /*6ef0*/  LDL.LU R70, [R1+0x88] ;  /* 0x0000880001467983 */ /* 0x0003680000300800 */
[----:B------:R1:W5:Y:S06]  /*6f00*/  LDL.64 R64, [R1+0x38] ;  /* 0x0000380001407983 */ /* 0x00036c0000100a00 */
[----:B------:R1:W5:Y:S04]  /*6f10*/  LDL.LU R69, [R1+0x84] ;  /* 0x0000840001457983 */ /* 0x0003680000300800 */
[----:B------:R1:W5:Y:S04]  /*6f20*/  LDL.LU R68, [R1+0x80] ;  /* 0x0000800001447983 */ /* 0x0003680000300800 */
[----:B------:R1:W5:Y:S04]  /*6f30*/  LDL.LU R3, [R1+0x7c] ;  /* 0x00007c0001037983 */ /* 0x0003680000300800 */
[----:B------:R1:W5:Y:S01]  /*6f40*/  LDL.LU R2, [R1+0x78] ;  /* 0x0000780001027983 */ /* 0x0003620000300800 */
[----:B------:R-:W-:Y:S05]  /*6f50*/  @!P1 BRA `(.L_x_217) ;  /* 0x0000000000949947 */ /* 0x000fea0003800000 */
[----:B------:R-:W2:Y:S01]  /*6f60*/  LDL.LU.64 R104, [R1+0x10] ;  /* 0x0000100001687983 */ /* 0x000ea20000300a00 */
[----:B------:R-:W3:Y:S01]  /*6f70*/  LDC R32, c[0x0][0x240] ;  /* 0x00009000ff207b82 */ /* 0x000ee20000000800 */
[----:B-----5:R-:W-:Y:S01]  /*6f80*/  ISETP.GE.AND P2, PT, R64, UR37, PT ;  /* 0x0000002540007c0c */ /* 0x020fe2000bf46270 */
[----:B------:R-:W-:Y:S01]  /*6f90*/  ULOP3.LUT UR11, UR7, 0x1, URZ, 0xc0, !UPT ;  /* 0x00000001070b7892 */ /* 0x000fe2000f8ec03f */
[----:B------:R-:W4:Y:S03]  /*6fa0*/  LDL.LU R102, [R1+0x30] ;  /* 0x0000300001667983 */ /* 0x000f260000300800 */
[----:B------:R-:W-:Y:S04]  /*6fb0*/  UISETP.NE.U32.AND UP0, UPT, UR11, 0x1, UPT ;  /* 0x000000010b00788c */ /* 0x000fe8000bf05070 */
[----:B------:R-:W-:Y:S04]  /*6fc0*/  USEL UR11, UR61, 0x2000, !UP0 ;  /* 0x000020003d0b7887 */ /* 0x000fe8000c000000 */
[----:B------:R-:W1:Y:S02]  /*6fd0*/  @!P2 LDC R21, c[0x0][0x244] ;  /* 0x00009100ff15ab82 */ /* 0x000e640000000800 */
[----:B------:R-:W-:Y:S01]  /*6fe0*/  VIADD R172, R172, UR11 ;  /* 0x0000000bacac7c36 */ /* 0x000fe20008000000 */
[----:B------:R-:W-:Y:S04]  /*6ff0*/  IADD3 R148, R148, UR11, RZ ;  /* 0x0000000b94947c10 */ /* 0x000fe8000fffe0ff */
[----:B------:R1:W-:Y:S04]  /*7000*/  @P2 STS [R172], RZ ;  /* 0x000000ffac002388 */ /* 0x0003e80000000800 */
[----:B------:R1:W-:Y:S04]  /*7010*/  @P2 STS [R172+0x4], RZ ;  /* 0x000004ffac002388 */ /* 0x0003e80000000800 */
[----:B------:R1:W-:Y:S04]  /*7020*/  @P2 STS [R172+0x8], RZ ;  /* 0x000008ffac002388 */ /* 0x0003e80000000800 */
[----:B------:R1:W-:Y:S01]  /*7030*/  @P2 STS [R172+0xc], RZ ;  /* 0x00000cffac002388 */ /* 0x0003e20000000800 */
[----:B----4-:R-:W-:Y:S02]  /*7040*/  VIADD R102, R102, UR11 ;  /* 0x0000000b66667c36 */ /* 0x010fe40008000000 */
[----:B---3--:R-:W-:Y:S03]  /*7050*/  IMAD.U32 R4, R32, -0x80, RZ ;  /* 0xffffff8020047824 */ /* 0x008fe600078e00ff */
[----:B------:R3:W-:Y:S02]  /*7060*/  STL [R1+0x30], R102 ;  /* 0x0000306601007387 */ /* 0x0007e40000100800 */
[C---:B--2---:R-:W-:Y:S04]  /*7070*/  LEA R5, P0, R4.reuse, R104, 0x1 ;  /* 0x0000006804057211 */ /* 0x044fe800078008ff */
        /* <DEDUP_REMOVED lines=8> */
[----:B-1----:R-:W-:Y:S03]  /*7100*/  @!P2 LEA.HI.X R5, R32, R53, R21, 0x7, P0 ;  /* 0x000000352005a211 */ /* 0x002fe600000f3c15 */
        /* <DEDUP_REMOVED lines=8> */
[----:B------:R3:W-:Y:S04]  /*7190*/  STL.64 [R1+0x10], R52 ;  /* 0x0000103401007387 */ /* 0x0007e80000100a00 */
[----:B------:R-:W0:Y:S02]  /*71a0*/  LDGDEPBAR ;  /* 0x00000000000079af */ /* 0x000e240000000000 */
.L_x_217:
[----:B------:R-:W2:Y:S01]  /*71b0*/  LDL.LU R105, [R1+0x24] ;  /* 0x0000240001697983 */ /* 0x000ea20000300800 */
[----:B------:R-:W-:Y:S01]  /*71c0*/  FMUL.FTZ R7, R7, R6 ;  /* 0x0000000607077220 */ /* 0x000fe20000410000 */
[----:B------:R-:W-:Y:S01]  /*71d0*/  FMUL.FTZ R17, R20, R17 ;  /* 0x0000001114117220 */ /* 0x000fe20000410000 */
[C---:B-----5:R-:W-:Y:S01]  /*71e0*/  FADD.FTZ R29, -R109.reuse, R29 ;  /* 0x0000001d6d1d7221 */ /* 0x060fe20000010100 */
[----:B------:R-:W4:Y:S01]  /*71f0*/  LDL.LU R104, [R1+0x20] ;  /* 0x0000200001687983 */ /* 0x000f220000300800 */
[----:B------:R-:W-:Y:S01]  /*7200*/  FADD.FTZ R25, -R109, R25 ;  /* 0x000000196d197221 */ /* 0x000fe20000010100 */
[C---:B------:R-:W-:Y:S01]  /*7210*/  FADD.FTZ R15, -R108.reuse, R15 ;  /* 0x0000000f6c0f7221 */ /* 0x040fe20000010100 */
[----:B------:R-:W-:Y:S01]  /*7220*/  FMUL.FTZ R29, R227, R29 ;  /* 0x0000001de31d7220 */ /* 0x000fe20000410000 */
[----:B------:R-:W4:Y:S01]  /*7230*/  LDL.LU R103, [R1+0x1c] ;  /* 0x00001c0001677983 */ /* 0x000f220000300800 */
[----:B------:R-:W-:Y:S01]  /*7240*/  FMUL.FTZ R25, R235, R25 ;  /* 0x00000019eb197220 */ /* 0x000fe20000410000 */
[----:B------:R-:W-:Y:S01]  /*7250*/  FADD.FTZ R27, -R108, R27 ;  /* 0x0000001b6c1b7221 */ /* 0x000fe20000010100 */
[----:B---3--:R-:W-:Y:S01]  /*7260*/  FFMA.FTZ R4, -R182, R182, 1 ;  /* 0x3f800000b6047423 */ /* 0x008fe200000101b6 */
[----:B------:R-:W3:Y:S01]  /*7270*/  LDL.LU R102, [R1+0x18] ;  /* 0x0000180001667983 */ /* 0x000ee20000300800 */
[C---:B------:R-:W-:Y:S01]  /*7280*/  FADD.FTZ R19, -R110.reuse, R19 ;  /* 0x000000136e137221 */ /* 0x040fe20000010100 */
[----:B------:R-:W-:Y:S01]  /*7290*/  FADD.FTZ R34, -R110, R34 ;  /* 0x000000226e227221 */ /* 0x000fe20000010100 */
[C---:B------:R-:W-:Y:S01]  /*72a0*/  FADD.FTZ R24, -R109.reuse, R24 ;  /* 0x000000186d187221 */ /* 0x040fe20000010100 */
[----:B------:R-:W3:Y:S01]  /*72b0*/  LDL.LU R53, [R1+0x4] ;  /* 0x0000040001357983 */ /* 0x000ee20000300800 */
[----:B------:R-:W-:Y:S01]  /*72c0*/  FMUL.FTZ R19, R218, R19 ;  /* 0x00000013da137220 */ /* 0x000fe20000410000 */
[----:B------:R-:W-:Y:S01]  /*72d0*/  FMUL.FTZ R34, R196, R34 ;  /* 0x00000022c4227220 */ /* 0x000fe20000410000 */
[----:B------:R-:W-:Y:S01]  /*72e0*/  FMUL.FTZ R24, R236, R24 ;  /* 0x00000018ec187220 */ /* 0x000fe20000410000 */
[----:B------:R-:W3:Y:S01]  /*72f0*/  LDL.LU R52, [R1] ;  /* 0x0000000001347983 */ /* 0x000ee20000300800 */
[----:B------:R-:W-:Y:S01]  /*7300*/  FADD.FTZ R28, -R109, R28 ;  /* 0x0000001c6d1c7221 */ /* 0x000fe20000010100 */
[C---:B------:R-:W-:Y:S01]  /*7310*/  FADD.FTZ R14, -R108.reuse, R14 ;  /* 0x0000000e6c0e7221 */ /* 0x040fe20000010100 */
[----:B------:R-:W-:Y:S01]  /*7320*/  FADD.FTZ R26, -R108, R26 ;  /* 0x0000001a6c1a7221 */ /* 0x000fe20000010100 */
[----:B------:R1:W-:Y:S01]  /*7330*/  STS [R244+0x8000], R0 ;  /* 0x00800000f4007388 */ /* 0x0003e20000000800 */
[----:B------:R-:W-:Y:S01]  /*7340*/  FFMA.FTZ R6, -R186, R186, 1 ;  /* 0x3f800000ba067423 */ /* 0x000fe200000101ba */
[----:B------:R-:W-:Y:S01]  /*7350*/  FFMA.FTZ R5, -R185, R185, 1 ;  /* 0x3f800000b9057423 */ /* 0x000fe200000101b9 */
[C---:B------:R-:W-:Y:S01]  /*7360*/  FADD.FTZ R23, -R110.reuse, R23 ;  /* 0x000000176e177221 */ /* 0x040fe20000010100 */
[----:B------:R-:W-:Y:S01]  /*7370*/  FADD.FTZ R22, -R110, R22 ;  /* 0x000000166e167221 */ /* 0x000fe20000010100 */
[----:B------:R-:W-:Y:S01]  /*7380*/  FMUL.FTZ R20, R6, UR5 ;  /* 0x0000000506147c20 */ /* 0x000fe20008410000 */
[----:B------:R-:W-:Y:S01]  /*7390*/  FMUL.FTZ R6, R5, UR5 ;  /* 0x0000000505067c20 */ /* 0x000fe20008410000 */
[----:B------:R-:W-:Y:S01]  /*73a0*/  FMUL.FTZ R5, R4, UR5 ;  /* 0x0000000504057c20 */ /* 0x000fe20008410000 */
[----:B------:R-:W-:Y:S01]  /*73b0*/  FMUL.FTZ R23, R209, R23 ;  /* 0x00000017d1177220 */ /* 0x000fe20000410000 */
[----:B------:R-:W-:Y:S01]  /*73c0*/  FMUL.FTZ R22, R210, R22 ;  /* 0x00000016d2167220 */ /* 0x000fe20000410000 */
[C---:B------:R-:W-:Y:S01]  /*73d0*/  FADD.FTZ R18, -R110.reuse, R18 ;  /* 0x000000126e127221 */ /* 0x040fe20000010100 */
[C---:B------:R-:W-:Y:S01]  /*73e0*/  FADD.FTZ R38, -R110.reuse, R38 ;  /* 0x000000266e267221 */ /* 0x040fe20000010100 */
[----:B------:R-:W-:Y:S01]  /*73f0*/  FADD.FTZ R39, -R110, R39 ;  /* 0x000000276e277221 */ /* 0x000fe20000010100 */
[----:B------:R-:W-:Y:S01]  /*7400*/  FMUL.FTZ R22, R22, R5 ;  /* 0x0000000516167220 */ /* 0x000fe20000410000 */
[----:B------:R-:W-:Y:S01]  /*7410*/  FMUL.FTZ R18, R219, R18 ;  /* 0x00000012db127220 */ /* 0x000fe20000410000 */
[----:B------:R-:W-:Y:S01]  /*7420*/  FFMA.FTZ R5, -R177, R177, 1 ;  /* 0x3f800000b1057423 */ /* 0x000fe200000101b1 */
[----:B------:R-:W-:Y:S01]  /*7430*/  FMUL.FTZ R38, R190, R38 ;  /* 0x00000026be267220 */ /* 0x000fe20000410000 */
[----:B------:R-:W-:Y:S01]  /*7440*/  FADD.FTZ R35, -R110, R35 ;  /* 0x000000236e237221 */ /* 0x000fe20000010100 */
[----:B------:R-:W-:Y:S01]  /*7450*/  FMUL.FTZ R18, R18, R20 ;  /* 0x0000001412127220 */ /* 0x000fe20000410000 */
[C---:B------:R-:W-:Y:S01]  /*7460*/  FADD.FTZ R50, -R110.reuse, R50 ;  /* 0x000000326e327221 */ /* 0x040fe20000010100 */
[----:B------:R-:W-:Y:S01]  /*7470*/  FMUL.FTZ R39, R187, R39 ;  /* 0x00000027bb277220 */ /* 0x000fe20000410000 */
[----:B------:R-:W-:Y:S01]  /*7480*/  FMUL.FTZ R35, R195, R35 ;  /* 0x00000023c3237220 */ /* 0x000fe20000410000 */
[C---:B------:R-:W-:Y:S01]  /*7490*/  FADD.FTZ R51, -R110.reuse, R51 ;  /* 0x000000336e337221 */ /* 0x040fe20000010100 */
[----:B------:R-:W-:Y:S01]  /*74a0*/  FMUL.FTZ R50, R171, R50 ;  /* 0x00000032ab327220 */ /* 0x000fe20000410000 */
[C---:B------:R-:W-:Y:S01]  /*74b0*/  FADD.FTZ R55, -R110.reuse, R55 ;  /* 0x000000376e377221 */ /* 0x040fe20000010100 */
[----:B-1----:R-:W-:Y:S01]  /*74c0*/  FFMA.FTZ R0, -R181, R181, 1 ;  /* 0x3f800000b5007423 */ /* 0x002fe200000101b5 */
[----:B------:R-:W-:Y:S01]  /*74d0*/  FADD.FTZ R66, -R110, R66 ;  /* 0x000000426e427221 */ /* 0x000fe20000010100 */
[----:B------:R-:W-:Y:S01]  /*74e0*/  FMUL.FTZ R51, R170, R51 ;  /* 0x00000033aa337220 */ /* 0x000fe20000410000 */
[----:B------:R-:W-:Y:S01]  /*74f0*/  FMUL.FTZ R55, R166, R55 ;  /* 0x00000037a6377220 */ /* 0x000fe20000410000 */
[----:B------:R-:W-:Y:S01]  /*7500*/  FMUL.FTZ R4, R0, UR5 ;  /* 0x0000000500047c20 */ /* 0x000fe20008410000 */
[----:B------:R-:W-:Y:S01]  /*7510*/  FMUL.FTZ R0, R19, R6 ;  /* 0x0000000613007220 */ /* 0x000fe20000410000 */
[----:B------:R-:W-:Y:S01]  /*7520*/  FFMA.FTZ R6, -R178, R178, 1 ;  /* 0x3f800000b2067423 */ /* 0x000fe200000101b2 */
[----:B------:R-:W-:Y:S01]  /*7530*/  FMUL.FTZ R66, R115, R66 ;  /* 0x0000004273427220 */ /* 0x000fe20000410000 */
[----:B------:R-:W-:Y:S01]  /*7540*/  FMUL.FTZ R23, R23, R4 ;  /* 0x0000000417177220 */ /* 0x000fe20000410000 */
[----:B------:R-:W-:Y:S01]  /*7550*/  F2FP.F16.F32.PACK_AB R4, R7, R17 ;  /* 0x000000110704723e */ /* 0x000fe200000000ff */
[----:B------:R-:W-:Y:S01]  /*7560*/  FMUL.FTZ R17, R6, UR5 ;  /* 0x0000000506117c20 */ /* 0x000fe20008410000 */
[----:B------:R-:W-:Y:S01]  /*7570*/  F2FP.F16.F32.PACK_AB R0, R0, R18 ;  /* 0x000000120000723e */ /* 0x000fe200000000ff */
[----:B------:R-:W-:Y:S01]  /*7580*/  FMUL.FTZ R28, R228, R28 ;  /* 0x0000001ce41c7220 */ /* 0x000fe20000410000 */
[----:B------:R-:W-:Y:S01]  /*7590*/  F2FP.F16.F32.PACK_AB R33, R23, R22 ;  /* 0x000000161721723e */ /* 0x000fe200000000ff */
[----:B------:R1:W-:Y:S01]  /*75a0*/  STS [R244+0x8400], R4 ;  /* 0x00840004f4007388 */ /* 0x0003e20000000800 */
[----:B------:R-:W-:Y:S01]  /*75b0*/  FFMA.FTZ R6, -R174, R174, 1 ;  /* 0x3f800000ae067423 */ /* 0x000fe200000101ae */
[----:B------:R-:W-:Y:S01]  /*75c0*/  FMUL.FTZ R7, R5, UR5 ;  /* 0x0000000505077c20 */ /* 0x000fe20008410000 */
[----:B------:R-:W-:Y:S01]  /*75d0*/  FFMA.FTZ R5, -R173, R173, 1 ;  /* 0x3f800000ad057423 */ /* 0x000fe200000101ad */
[----:B------:R1:W-:Y:S01]  /*75e0*/  STS [R245+0x8400], R0 ;  /* 0x00840000f5007388 */ /* 0x0003e20000000800 */
[----:B------:R-:W-:Y:S01]  /*75f0*/  FMUL.FTZ R6, R6, UR5 ;  /* 0x0000000506067c20 */ /* 0x000fe20008410000 */
[----:B------:R-:W-:Y:S01]  /*7600*/  FMUL.FTZ R32, R35, R7 ;  /* 0x0000000723207220 */ /* 0x000fe20000410000 */
[----:B------:R-:W-:Y:S01]  /*7610*/  FMUL.FTZ R5, R5, UR5 ;  /* 0x0000000505057c20 */ /* 0x000fe20008410000 */
[----:B------:R1:W-:Y:S01]  /*7620*/  STS [R245+0x8000], R16 ;  /* 0x00800010f5007388 */ /* 0x0003e20000000800 */
[----:B------:R-:W-:Y:S01]  /*7630*/  FMUL.FTZ R38, R38, R6 ;  /* 0x0000000626267220 */ /* 0x000fe20000410000 */
[----:B------:R-:W-:Y:S01]  /*7640*/  FFMA.FTZ R6, -R165, R165, 1 ;  /* 0x3f800000a5067423 */ /* 0x000fe200000101a5 */
[----:B------:R-:W-:Y:S01]  /*7650*/  FMUL.FTZ R23, R39, R5 ;  /* 0x0000000527177220 */ /* 0x000fe20000410000 */
[----:B------:R-:W-:Y:S01]  /*7660*/  FFMA.FTZ R5, -R164, R164, 1 ;  /* 0x3f800000a4057423 */ /* 0x000fe200000101a4 */
[----:B------:R-:W-:Y:S01]  /*7670*/  FFMA.FTZ R7, -R162, R162, 1 ;  /* 0x3f800000a2077423 */ /* 0x000fe200000101a2 */
[----:B------:R-:W-:Y:S01]  /*7680*/  FMUL.FTZ R6, R6, UR5 ;  /* 0x0000000506067c20 */ /* 0x000fe20008410000 */
[----:B------:R-:W-:Y:S01]  /*7690*/  FADD.FTZ R67, -R110, R67 ;  /* 0x000000436e437221 */ /* 0x000fe20000010100 */
[----:B------:R-:W-:Y:S01]  /*76a0*/  FMUL.FTZ R5, R5, UR5 ;  /* 0x0000000505057c20 */ /* 0x000fe20008410000 */
[----:B------:R-:W-:Y:S01]  /*76b0*/  FMUL.FTZ R7, R7, UR5 ;  /* 0x0000000507077c20 */ /* 0x000fe20008410000 */
[----:B------:R-:W-:Y:S01]  /*76c0*/  FMUL.FTZ R50, R50, R6 ;  /* 0x0000000632327220 */ /* 0x000fe20000410000 */
[----:B------:R-:W-:Y:S01]  /*76d0*/  FFMA.FTZ R6, -R113, R113, 1 ;  /* 0x3f80000071067423 */ /* 0x000fe20000010171 */
[----:B------:R-:W-:Y:S01]  /*76e0*/  FMUL.FTZ R22, R51, R5 ;  /* 0x0000000533167220 */ /* 0x000fe20000410000 */
[----:B------:R-:W-:Y:S01]  /*76f0*/  FFMA.FTZ R5, -R112, R112, 1 ;  /* 0x3f80000070057423 */ /* 0x000fe20000010170 */
[----:B------:R-:W-:Y:S01]  /*7700*/  FADD.FTZ R13, -R109, R13 ;  /* 0x0000000d6d0d7221 */ /* 0x000fe20000010100 */
[----:B------:R-:W-:Y:S01]  /*7710*/  FMUL.FTZ R6, R6, UR5 ;  /* 0x0000000506067c20 */ /* 0x000fe20008410000 */
[----:B------:R-:W-:Y:S01]  /*7720*/  FMUL.FTZ R21, R55, R7 ;  /* 0x0000000737157220 */ /* 0x000fe20000410000 */
[----:B-1----:R-:W-:Y:S01]  /*7730*/  FFMA.FTZ R4, -R211, R211, 1 ;  /* 0x3f800000d3047423 */ /* 0x002fe200000101d3 */
[C---:B------:R-:W-:Y:S01]  /*7740*/  FADD.FTZ R8, -R109.reuse, R8 ;  /* 0x000000086d087221 */ /* 0x040fe20000010100 */
[----:B------:R-:W-:Y:S01]  /*7750*/  FMUL.FTZ R66, R66, R6 ;  /* 0x0000000642427220 */ /* 0x000fe20000410000 */
[----:B------:R-:W-:Y:S01]  /*7760*/  FADD.FTZ R9, -R109, R9 ;  /* 0x000000096d097221 */ /* 0x000fe20000010100 */
[----:B------:R-:W-:Y:S01]  /*7770*/  FFMA.FTZ R7, -R216, R216, 1 ;  /* 0x3f800000d8077423 */ /* 0x000fe200000101d8 */
[----:B------:R-:W-:Y:S01]  /*7780*/  FFMA.FTZ R6, -R214, R214, 1 ;  /* 0x3f800000d6067423 */ /* 0x000fe200000101d6 */
[----:B------:R-:W-:Y:S01]  /*7790*/  FMUL.FTZ R67, R114, R67 ;  /* 0x0000004372437220 */ /* 0x000fe20000410000 */
[----:B------:R-:W-:Y:S01]  /*77a0*/  FMUL.FTZ R5, R5, UR5 ;  /* 0x0000000505057c20 */ /* 0x000fe20008410000 */
[----:B------:R-:W-:Y:S01]  /*77b0*/  FMUL.FTZ R13, R247, R13 ;  /* 0x0000000df70d7220 */ /* 0x000fe20000410000 */
[----:B------:R-:W-:Y:S01]  /*77c0*/  FMUL.FTZ R4, R4, UR5 ;  /* 0x0000000504047c20 */ /* 0x000fe20008410000 */
[----:B------:R-:W-:Y:S01]  /*77d0*/  FMUL.FTZ R34, R34, R17 ;  /* 0x0000001122227220 */ /* 0x000fe20000410000 */
[----:B------:R-:W-:Y:S01]  /*77e0*/  FMUL.FTZ R8, R252, R8 ;  /* 0x00000008fc087220 */ /* 0x000fe20000410000 */
[----:B------:R-:W-:Y:S01]  /*77f0*/  FMUL.FTZ R9, R251, R9 ;  /* 0x00000009fb097220 */ /* 0x000fe20000410000 */
[----:B------:R-:W-:Y:S01]  /*7800*/  FMUL.FTZ R7, R7, UR5 ;  /* 0x0000000507077c20 */ /* 0x000fe20008410000 */
[----:B------:R-:W-:Y:S01]  /*7810*/  FMUL.FTZ R6, R6, UR5 ;  /* 0x0000000506067c20 */ /* 0x000fe20008410000 */
[----:B------:R-:W-:Y:S01]  /*7820*/  FMUL.FTZ R20, R67, R5 ;  /* 0x0000000543147220 */ /* 0x000fe20000410000 */
[----:B------:R-:W-:Y:S01]  /*7830*/  FMUL.FTZ R13, R13, R4 ;  /* 0x000000040d0d7220 */ /* 0x000fe20000410000 */
[----:B------:R-:W-:Y:S01]  /*7840*/  FFMA.FTZ R17, -R163, R163, 1 ;  /* 0x3f800000a3117423 */ /* 0x000fe200000101a3 */
[----:B------:R-:W-:Y:S01]  /*7850*/  FADD.FTZ R54, -R110, R54 ;  /* 0x000000366e367221 */ /* 0x000fe20000010100 */
[----:B------:R-:W-:Y:S01]  /*7860*/  FFMA.FTZ R4, -R199, R199, 1 ;  /* 0x3f800000c7047423 */ /* 0x000fe200000101c7 */
[----:B------:R-:W-:Y:S01]  /*7870*/  FADD.FTZ R12, -R109, R12 ;  /* 0x0000000c6d0c7221 */ /* 0x000fe20000010100 */
[----:B------:R-:W-:Y:S01]  /*7880*/  FFMA.FTZ R5, -R212, R212, 1 ;  /* 0x3f800000d4057423 */ /* 0x000fe200000101d4 */
[----:B------:R-:W-:Y:S01]  /*7890*/  FMUL.FTZ R8, R8, R7 ;  /* 0x0000000708087220 */ /* 0x000fe20000410000 */
[----:B------:R-:W-:Y:S01]  /*78a0*/  FMUL.FTZ R9, R9, R6 ;  /* 0x0000000609097220 */ /* 0x000fe20000410000 */
[----:B------:R-:W-:Y:S01]  /*78b0*/  FMUL.FTZ R17, R17, UR5 ;  /* 0x0000000511117c20 */ /* 0x000fe20008410000 */
[----:B------:R-:W-:Y:S01]  /*78c0*/  FMUL.FTZ R54, R169, R54 ;  /* 0x00000036a9367220 */ /* 0x000fe20000410000 */
[----:B------:R-:W-:Y:S01]  /*78d0*/  FMUL.FTZ R4, R4, UR5 ;  /* 0x0000000504047c20 */ /* 0x000fe20008410000 */
[----:B------:R-:W-:Y:S01]  /*78e0*/  FMUL.FTZ R12, R248, R12 ;  /* 0x0000000cf80c7220 */ /* 0x000fe20000410000 */
[----:B------:R-:W-:Y:S01]  /*78f0*/  FMUL.FTZ R5, R5, UR5 ;  /* 0x0000000505057c20 */ /* 0x000fe20008410000 */
[----:B------:R-:W-:Y:S01]  /*7900*/  FFMA.FTZ R7, -R204, R204, 1 ;  /* 0x3f800000cc077423 */ /* 0x000fe200000101cc */
[----:B------:R-:W-:Y:S01]  /*7910*/  F2FP.F16.F32.PACK_AB R0, R9, R8 ;  /* 0x000000080900723e */ /* 0x000fe200000000ff */
[----:B------:R-:W-:Y:S01]  /*7920*/  FMUL.FTZ R54, R54, R17 ;  /* 0x0000001136367220 */ /* 0x000fe20000410000 */
[----:B------:R-:W-:Y:S01]  /*7930*/  FMUL.FTZ R17, R29, R4 ;  /* 0x000000041d117220 */ /* 0x000fe20000410000 */
[----:B------:R-:W-:Y:S01]  /*7940*/  FMUL.FTZ R12, R12, R5 ;  /* 0x000000050c0c7220 */ /* 0x000fe20000410000 */
[----:B------:R-:W-:Y:S01]  /*7950*/  FMUL.FTZ R7, R7, UR5 ;  /* 0x0000000507077c20 */ /* 0x000fe20008410000 */
[----:B------:R1:W-:Y:S01]  /*7960*/  STS [R244+0xa000], R0 ;  /* 0x00a00000f4007388 */ /* 0x0003e20000000800 */
[----:B------:R-:W-:Y:S01]  /*7970*/  FFMA.FTZ R5, -R200, R200, 1 ;  /* 0x3f800000c8057423 */ /* 0x000fe200000101c8 */
[----:B------:R-:W-:Y:S01]  /*7980*/  FADD.FTZ R45, -R109, R45 ;  /* 0x0000002d6d2d7221 */ /* 0x000fe20000010100 */
[----:B------:R-:W-:Y:S01]  /*7990*/  FFMA.FTZ R4, -R179, R179, 1 ;  /* 0x3f800000b3047423 */ /* 0x000fe200000101b3 */
[----:B------:R-:W-:Y:S01]  /*79a0*/  FMUL.FTZ R24, R24, R7 ;  /* 0x0000000718187220 */ /* 0x000fe20000410000 */
[----:B------:R-:W-:Y:S01]  /*79b0*/  FMUL.FTZ R5, R5, UR5 ;  /* 0x0000000505057c20 */ /* 0x000fe20008410000 */
[----:B------:R-:W-:Y:S01]  /*79c0*/  FMUL.FTZ R45, R205, R45 ;  /* 0x0000002dcd2d7220 */ /* 0x000fe20000410000 */
[----:B------:R-:W-:Y:S01]  /*79d0*/  FMUL.FTZ R4, R4, UR5 ;  /* 0x0000000504047c20 */ /* 0x000fe20008410000 */
[----:B------:R-:W-:Y:S01]  /*79e0*/  FADD.FTZ R40, -R109, R40 ;  /* 0x000000286d287221 */ /* 0x000fe20000010100 */
[----:B------:R-:W-:Y:S01]  /*79f0*/  FFMA.FTZ R7, -R189, R189, 1 ;  /* 0x3f800000bd077423 */ /* 0x000fe200000101bd */
[----:B------:R-:W-:Y:S01]  /*7a00*/  FFMA.FTZ R6, -R203, R203, 1 ;  /* 0x3f800000cb067423 */ /* 0x000fe200000101cb */
[----:B------:R-:W-:Y:S01]  /*7a10*/  F2FP.F16.F32.PACK_AB R19, R13, R12 ;  /* 0x0000000c0d13723e */ /* 0x000fe200000000ff */
[----:B------:R-:W-:Y:S01]  /*7a20*/  FMUL.FTZ R28, R28, R5 ;  /* 0x000000051c1c7220 */ /* 0x000fe20000410000 */
[----:B------:R-:W-:Y:S01]  /*7a30*/  FMUL.FTZ R13, R45, R4 ;  /* 0x000000042d0d7220 */ /* 0x000fe20000410000 */
[----:B------:R-:W-:Y:S01]  /*7a40*/  FMUL.FTZ R40, R217, R40 ;  /* 0x00000028d9287220 */ /* 0x000fe20000410000 */
[----:B------:R-:W-:Y:S01]  /*7a50*/  FMUL.FTZ R7, R7, UR5 ;  /* 0x0000000507077c20 */ /* 0x000fe20008410000 */
[----:B------:R-:W-:Y:S01]  /*7a60*/  FMUL.FTZ R6, R6, UR5 ;  /* 0x0000000506067c20 */ /* 0x000fe20008410000 */
[----:B------:R-:W-:Y:S01]  /*7a70*/  FADD.FTZ R44, -R109, R44 ;  /* 0x0000002c6d2c7221 */ /* 0x000fe20000010100 */
[----:B------:R-:W-:Y:S01]  /*7a80*/  FFMA.FTZ R5, -R180, R180, 1 ;  /* 0x3f800000b4057423 */ /* 0x000fe200000101b4 */
[----:B------:R-:W-:Y:S01]  /*7a90*/  FFMA.FTZ R4, -R175, R175, 1 ;  /* 0x3f800000af047423 */ /* 0x000fe200000101af */
[----:B------:R-:W-:Y:S01]  /*7aa0*/  FMUL.FTZ R40, R40, R7 ;  /* 0x0000000728287220 */ /* 0x000fe20000410000 */
[----:B------:R-:W-:Y:S01]  /*7ab0*/  FMUL.FTZ R18, R25, R6 ;  /* 0x0000000619127220 */ /* 0x000fe20000410000 */
[----:B------:R-:W-:Y:S01]  /*7ac0*/  FMUL.FTZ R44, R206, R44 ;  /* 0x0000002cce2c7220 */ /* 0x000fe20000410000 */
[----:B------:R-:W-:Y:S01]  /*7ad0*/  FMUL.FTZ R5, R5, UR5 ;  /* 0x0000000505057c20 */ /* 0x000fe20008410000 */
[----:B------:R-:W-:Y:S01]  /*7ae0*/  FMUL.FTZ R7, R4, UR5 ;  /* 0x0000000504077c20 */ /* 0x000fe20008410000 */
[C---:B------:R-:W-:Y:S01]  /*7af0*/  FADD.FTZ R41, -R109.reuse, R41 ;  /* 0x000000296d297221 */ /* 0x040fe20000010100 */
        /* <DEDUP_REMOVED lines=8> */
[----:B------:R-:W-:Y:S01]  /*7b80*/  FADD.FTZ R60, -R109, R60 ;  /* 0x0000003c6d3c7221 */ /* 0x000fe20000010100 */
[----:B------:R-:W-:Y:S01]  /*7b90*/  FFMA.FTZ R5, -R168, R168, 1 ;  /* 0x3f800000a8057423 */ /* 0x000fe200000101a8 */
[----:B------:R-:W-:Y:S01]  /*7ba0*/  FMUL.FTZ R16, R41, R6 ;  /* 0x0000000629107220 */ /* 0x000fe20000410000 */
[----:B------:R-:W-:Y:S01]  /*7bb0*/  FMUL.FTZ R61, R61, R4 ;  /* 0x000000043d3d7220 */ /* 0x000fe20000410000 */
[----:B------:R-:W-:Y:S01]  /*7bc0*/  FMUL.FTZ R60, R194, R60 ;  /* 0x0000003cc23c7220 */ /* 0x000fe20000410000 */
[----:B------:R-:W-:Y:S01]  /*7bd0*/  FMUL.FTZ R5, R5, UR5 ;  /* 0x0000000505057c20 */ /* 0x000fe20008410000 */
[----:B------:R-:W-:Y:S01]  /*7be0*/  FADD.FTZ R4, -R108, R11 ;  /* 0x0000000b6c047221 */ /* 0x000fe20000010100 */
[C---:B------:R-:W-:Y:S01]  /*7bf0*/  FADD.FTZ R56, -R109.reuse, R56 ;  /* 0x000000386d387221 */ /* 0x040fe20000010100 */
[----:B------:R-:W-:Y:S01]  /*7c00*/  FADD.FTZ R57, -R109, R57 ;  /* 0x000000396d397221 */ /* 0x000fe20000010100 */
[----:B------:R-:W-:Y:S01]  /*7c10*/  FFMA.FTZ R6, -R176, R176, 1 ;  /* 0x3f800000b0067423 */ /* 0x000fe200000101b0 */
[----:B------:R-:W-:Y:S01]  /*7c20*/  FMUL.FTZ R60, R60, R5 ;  /* 0x000000053c3c7220 */ /* 0x000fe20000410000 */
[----:B------:R-:W-:Y:S01]  /*7c30*/  FMUL.FTZ R56, R198, R56 ;  /* 0x00000038c6387220 */ /* 0x000fe20000410000 */
[----:B------:R-:W-:Y:S01]  /*7c40*/  FMUL.FTZ R57, R197, R57 ;  /* 0x00000039c5397220 */ /* 0x000fe20000410000 */
[----:B------:R-:W-:Y:S01]  /*7c50*/  FMUL.FTZ R6, R6, UR5 ;  /* 0x0000000506067c20 */ /* 0x000fe20008410000 */
[----:B-1----:R-:W-:Y:S01]  /*7c60*/  FFMA.FTZ R0, -R231, R231, 1 ;  /* 0x3f800000e7007423 */ /* 0x002fe200000101e7 */
[----:B------:R-:W-:Y:S01]  /*7c70*/  FADD.FTZ R10, -R108, R10 ;  /* 0x0000000a6c0a7221 */ /* 0x000fe20000010100 */
[----:B------:R-:W-:Y:S01]  /*7c80*/  FMUL.FTZ R56, R56, R7 ;  /* 0x0000000738387220 */ /* 0x000fe20000410000 */
[----:B------:R-:W-:Y:S01]  /*7c90*/  FMUL.FTZ R12, R57, R6 ;  /* 0x00000006390c7220 */ /* 0x000fe20000410000 */
[----:B------:R-:W-:Y:S01]  /*7ca0*/  FMUL.FTZ R6, R0, UR5 ;  /* 0x0000000500067c20 */ /* 0x000fe20008410000 */
[----:B------:R-:W-:Y:S01]  /*7cb0*/  FFMA.FTZ R0, -R229, R229, 1 ;  /* 0x3f800000e5007423 */ /* 0x000fe200000101e5 */
[C---:B------:R-:W-:Y:S01]  /*7cc0*/  FADD.FTZ R42, -R108.reuse, R42 ;  /* 0x0000002a6c2a7221 */ /* 0x040fe20000010100 */
[C---:B------:R-:W-:Y:S01]  /*7cd0*/  FADD.FTZ R30, -R108.reuse, R30 ;  /* 0x0000001e6c1e7221 */ /* 0x040fe20000010100 */
[----:B------:R-:W-:Y:S01]  /*7ce0*/  FADD.FTZ R31, -R108, R31 ;  /* 0x0000001f6c1f7221 */ /* 0x000fe20000010100 */
[----:B------:R-:W-:Y:S01]  /*7cf0*/  FMUL.FTZ R0, R0, UR5 ;  /* 0x0000000500007c20 */ /* 0x000fe20008410000 */
[----:B------:R-:W-:Y:S01]  /*7d00*/  FMUL.FTZ R42, R238, R42 ;  /* 0x0000002aee2a7220 */ /* 0x000fe20000410000 */
[----:B------:R-:W-:Y:S01]  /*7d10*/  FMUL.FTZ R30, R250, R30 ;  /* 0x0000001efa1e7220 */ /* 0x000fe20000410000 */
[----:B------:R-:W-:Y:S01]  /*7d20*/  FMUL.FTZ R31, R249, R31 ;  /* 0x0000001ff91f7220 */ /* 0x000fe20000410000 */
[----:B------:R-:W-:Y:S01]  /*7d30*/  FADD.FTZ R58, -R108, R58 ;  /* 0x0000003a6c3a7221 */ /* 0x000fe20000010100 */
[----:B------:R-:W-:Y:S01]  /*7d40*/  F2FP.F16.F32.PACK_AB R32, R32, R34 ;  /* 0x000000222020723e */ /* 0x000fe200000000ff */
[----:B------:R-:W-:Y:S01]  /*7d50*/  FADD.FTZ R43, -R108, R43 ;  /* 0x0000002b6c2b7221 */ /* 0x000fe20000010100 */
[----:B------:R-:W3:Y:S01]  /*7d60*/  LDL R34, [R1+0x64] ;  /* 0x0000640001227983 */ /* 0x000ee20000100800 */
[----:B------:R-:W-:Y:S01]  /*7d70*/  FMUL.FTZ R58, R226, R58 ;  /* 0x0000003ae23a7220 */ /* 0x000fe20000410000 */
[----:B------:R-:W-:Y:S01]  /*7d80*/  F2FP.F16.F32.PACK_AB R18, R18, R24 ;  /* 0x000000181212723e */ /* 0x000fe200000000ff */
[C---:B------:R-:W-:Y:S01]  /*7d90*/  FADD.FTZ R47, -R108.reuse, R47 ;  /* 0x0000002f6c2f7221 */ /* 0x040fe20000010100 */
[----:B------:R-:W3:Y:S01]  /*7da0*/  LDL.LU R29, [R1+0x28] ;  /* 0x00002800011d7983 */ /* 0x000ee20000300800 */
[----:B------:R-:W-:Y:S01]  /*7db0*/  FMUL.FTZ R43, R237, R43 ;  /* 0x0000002bed2b7220 */ /* 0x000fe20000410000 */
[----:B------:R-:W-:Y:S01]  /*7dc0*/  FADD.FTZ R46, -R108, R46 ;  /* 0x0000002e6c2e7221 */ /* 0x000fe20000010100 */
[----:B------:R-:W-:Y:S01]  /*7dd0*/  F2FP.F16.F32.PACK_AB R17, R17, R28 ;  /* 0x0000001c1111723e */ /* 0x000fe200000000ff */
[----:B------:R-:W-:Y:S01]  /*7de0*/  FMUL.FTZ R47, R233, R47 ;  /* 0x0000002fe92f7220 */ /* 0x000fe20000410000 */
[----:B------:R-:W3:Y:S01]  /*7df0*/  LDL.LU R28, [R1+0x2c] ;  /* 0x00002c00011c7983 */ /* 0x000ee20000300800 */
[----:B------:R-:W-:Y:S01]  /*7e00*/  FMUL.FTZ R46, R234, R46 ;  /* 0x0000002eea2e7220 */ /* 0x000fe20000410000 */
[C---:B------:R-:W-:Y:S01]  /*7e10*/  FADD.FTZ R59, -R108.reuse, R59 ;  /* 0x0000003b6c3b7221 */ /* 0x040fe20000010100 */
[----:B------:R-:W-:Y:S01]  /*7e20*/  F2FP.F16.F32.PACK_AB R23, R23, R38 ;  /* 0x000000261717723e */ /* 0x000fe200000000ff */
[----:B------:R-:W-:Y:S01]  /*7e30*/  FADD.FTZ R62, -R108, R62 ;  /* 0x0000003e6c3e7221 */ /* 0x000fe20000010100 */
[----:B------:R-:W-:Y:S01]  /*7e40*/  F2FP.F16.F32.PACK_AB R22, R22, R50 ;  /* 0x000000321616723e */ /* 0x000fe200000000ff */
[----:B------:R-:W-:Y:S01]  /*7e50*/  FMUL.FTZ R59, R225, R59 ;  /* 0x0000003be13b7220 */ /* 0x000fe20000410000 */
[----:B------:R-:W-:Y:S01]  /*7e60*/  F2FP.F16.F32.PACK_AB R16, R16, R40 ;  /* 0x000000281010723e */ /* 0x000fe200000000ff */
[----:B------:R-:W-:Y:S01]  /*7e70*/  FMUL.FTZ R62, R221, R62 ;  /* 0x0000003edd3e7220 */ /* 0x000fe20000410000 */
[----:B------:R-:W-:Y:S01]  /*7e80*/  F2FP.F16.F32.PACK_AB R13, R13, R44 ;  /* 0x0000002c0d0d723e */ /* 0x000fe200000000ff */
[----:B------:R-:W-:Y:S01]  /*7e90*/  FADD.FTZ R63, -R108, R63 ;  /* 0x0000003f6c3f7221 */ /* 0x000fe20000010100 */
[----:B------:R-:W-:Y:S02]  /*7ea0*/  F2FP.F16.F32.PACK_AB R21, R21, R54 ;  /* 0x000000361515723e */ /* 0x000fe400000000ff */
[----:B------:R-:W-:Y:S01]  /*7eb0*/  F2FP.F16.F32.PACK_AB R20, R20, R66 ;  /* 0x000000421414723e */ /* 0x000fe200000000ff */
[----:B------:R-:W-:Y:S01]  /*7ec0*/  FMUL.FTZ R63, R213, R63 ;  /* 0x0000003fd53f7220 */ /* 0x000fe20000410000 */
[----:B------:R-:W-:Y:S02]  /*7ed0*/  F2FP.F16.F32.PACK_AB R12, R12, R56 ;  /* 0x000000380c0c723e */ /* 0x000fe400000000ff */
[----:B------:R-:W-:Y:S01]  /*7ee0*/  F2FP.F16.F32.PACK_AB R11, R61, R60 ;  /* 0x0000003c3d0b723e */ /* 0x000fe200000000ff */
[----:B--2---:R-:W-:Y:S01]  /*7ef0*/  FMUL.FTZ R10, R105, R10 ;  /* 0x0000000a690a7220 */ /* 0x004fe20000410000 */
[----:B----4-:R-:W-:Y:S01]  /*7f00*/  FMUL.FTZ R5, R104, R4 ;  /* 0x0000000468057220 */ /* 0x010fe20000410000 */
[----:B------:R-:W-:Y:S01]  /*7f10*/  FFMA.FTZ R4, -R232, R232, 1 ;  /* 0x3f800000e8047423 */ /* 0x000fe200000101e8 */
[----:B------:R-:W-:Y:S03]  /*7f20*/  FMUL.FTZ R14, R103, R14 ;  /* 0x0000000e670e7220 */ /* 0x000fe60000410000 */
[----:B------:R-:W-:Y:S01]  /*7f30*/  FMUL.FTZ R7, R4, UR5 ;  /* 0x0000000504077c20 */ /* 0x000fe20008410000 */
[----:B------:R-:W-:Y:S01]  /*7f40*/  FFMA.FTZ R4, -R230, R230, 1 ;  /* 0x3f800000e6047423 */ /* 0x000fe200000101e6 */
[----:B------:R-:W-:Y:S01]  /*7f50*/  FMUL.FTZ R6, R5, R6 ;  /* 0x0000000605067220 */ /* 0x000fe20000410000 */
[----:B---3--:R-:W-:Y:S01]  /*7f60*/  FMUL.FTZ R15, R102, R15 ;  /* 0x0000000f660f7220 */ /* 0x008fe20000410000 */
[----:B------:R-:W-:Y:S01]  /*7f70*/  FMUL.FTZ R10, R10, R7 ;  /* 0x000000070a0a7220 */ /* 0x000fe20000410000 */
[----:B------:R-:W-:Y:S02]  /*7f80*/  FMUL.FTZ R4, R4, UR5 ;  /* 0x0000000504047c20 */ /* 0x000fe40008410000 */
[----:B------:R-:W-:Y:S01]  /*7f90*/  FMUL.FTZ R9, R15, R0 ;  /* 0x000000000f097220 */ /* 0x000fe20000410000 */
[----:B------:R-:W-:Y:S01]  /*7fa0*/  FFMA.FTZ R0, -R223, R223, 1 ;  /* 0x3f800000df007423 */ /* 0x000fe200000101df */
[----:B------:R-:W-:Y:S01]  /*7fb0*/  FMUL.FTZ R14, R14, R4 ;  /* 0x000000040e0e7220 */ /* 0x000fe20000410000 */
[----:B------:R-:W-:Y:S01]  /*7fc0*/  F2FP.F16.F32.PACK_AB R10, R6, R10 ;  /* 0x0000000a060a723e */ /* 0x000fe200000000ff */
[----:B------:R-:W-:Y:S01]  /*7fd0*/  FFMA.FTZ R4, -R224, R224, 1 ;  /* 0x3f800000e0047423 */ /* 0x000fe200000101e0 */
[----:B------:R-:W-:Y:S01]  /*7fe0*/  FFMA.FTZ R6, -R208, R208, 1 ;  /* 0x3f800000d0067423 */ /* 0x000fe200000101d0 */
[----:B------:R-:W-:Y:S01]  /*7ff0*/  FMUL.FTZ R27, R52, R27 ;  /* 0x0000001b341b7220 */ /* 0x000fe20000410000 */
[----:B------:R-:W-:Y:S01]  /*8000*/  F2FP.F16.F32.PACK_AB R9, R9, R14 ;  /* 0x0000000e0909723e */ /* 0x000fe200000000ff */
[----:B------:R-:W-:Y:S01]  /*8010*/  STS [R244+0xa400], R10 ;  /* 0x00a4000af4007388 */ /* 0x000fe20000000800 */
[----:B------:R-:W-:Y:S01]  /*8020*/  FMUL.FTZ R5, R4, UR5 ;  /* 0x0000000504057c20 */ /* 0x000fe20008410000 */
[----:B------:R-:W-:Y:S01]  /*8030*/  FMUL.FTZ R8, R0, UR5 ;  /* 0x0000000500087c20 */ /* 0x000fe20008410000 */
[----:B------:R-:W-:Y:S01]  /*8040*/  FMUL.FTZ R6, R6, UR5 ;  /* 0x0000000506067c20 */ /* 0x000fe20008410000 */
[----:B------:R-:W-:Y:S01]  /*8050*/  STS [R245+0xa000], R19 ;  /* 0x00a00013f5007388 */ /* 0x000fe20000000800 */
[----:B------:R-:W-:Y:S01]  /*8060*/  FMUL.FTZ R26, R53, R26 ;  /* 0x0000001a351a7220 */ /* 0x000fe20000410000 */
[----:B------:R-:W-:Y:S01]  /*8070*/  FFMA.FTZ R4, -R222, R222, 1 ;  /* 0x3f800000de047423 */ /* 0x000fe200000101de */
[----:B------:R-:W-:Y:S01]  /*8080*/  FFMA.FTZ R0, -R220, R220, 1 ;  /* 0x3f800000dc007423 */ /* 0x000fe200000101dc */
[----:B------:R-:W-:Y:S01]  /*8090*/  STS [R245+0xa400], R9 ;  /* 0x00a40009f5007388 */ /* 0x000fe20000000800 */
[----:B------:R-:W-:Y:S01]  /*80a0*/  FMUL.FTZ R42, R42, R6 ;  /* 0x000000062a2a7220 */ /* 0x000fe20000410000 */
[----:B------:R-:W-:Y:S01]  /*80b0*/  FMUL.FTZ R26, R26, R5 ;  /* 0x000000051a1a7220 */ /* 0x000fe20000410000 */
[----:B------:R-:W-:Y:S01]  /*80c0*/  FMUL.FTZ R8, R27, R8 ;  /* 0x000000081b087220 */ /* 0x000fe20000410000 */
[----:B------:R-:W-:Y:S01]  /*80d0*/  STS [R246+0x8000], R101 ;  /* 0x00800065f6007388 */ /* 0x000fe20000000800 */
[----:B------:R-:W-:Y:S01]  /*80e0*/  FMUL.FTZ R4, R4, UR5 ;  /* 0x0000000504047c20 */ /* 0x000fe20008410000 */
[----:B------:R-:W-:Y:S01]  /*80f0*/  FMUL.FTZ R0, R0, UR5 ;  /* 0x0000000500007c20 */ /* 0x000fe20008410000 */
[----:B------:R-:W-:Y:S01]  /*8100*/  FFMA.FTZ R6, -R193, R193, 1 ;  /* 0x3f800000c1067423 */ /* 0x000fe200000101c1 */
[----:B------:R-:W-:Y:S01]  /*8110*/  STS [R246+0x8400], R33 ;  /* 0x00840021f6007388 */ /* 0x000fe20000000800 */
[----:B------:R-:W-:Y:S01]  /*8120*/  FFMA.FTZ R5, -R207, R207, 1 ;  /* 0x3f800000cf057423 */ /* 0x000fe200000101cf */
[----:B------:R-:W-:Y:S01]  /*8130*/  FMUL.FTZ R30, R30, R4 ;  /* 0x000000041e1e7220 */ /* 0x000fe20000410000 */
[----:B------:R-:W-:Y:S01]  /*8140*/  FMUL.FTZ R31, R31, R0 ;  /* 0x000000001f1f7220 */ /* 0x000fe20000410000 */
[----:B------:R-:W-:Y:S01]  /*8150*/  STS [R243+0x8000], R100 ;  /* 0x00800064f3007388 */ /* 0x000fe20000000800 */
[----:B------:R-:W-:Y:S01]  /*8160*/  FMUL.FTZ R6, R6, UR5 ;  /* 0x0000000506067c20 */ /* 0x000fe20008410000 */
[----:B------:R-:W-:Y:S01]  /*8170*/  F2FP.F16.F32.PACK_AB R8, R8, R26 ;  /* 0x0000001a0808723e */ /* 0x000fe200000000ff */
[----:B------:R-:W-:Y:S01]  /*8180*/  FMUL.FTZ R5, R5, UR5 ;  /* 0x0000000505057c20 */ /* 0x000fe20008410000 */
[----:B------:R-:W-:Y:S01]  /*8190*/  STS [R243+0x8400], R32 ;  /* 0x00840020f3007388 */ /* 0x000fe20000000800 */
[----:B------:R-:W-:Y:S01]  /*81a0*/  FFMA.FTZ R0, -R201, R201, 1 ;  /* 0x3f800000c9007423 */ /* 0x000fe200000101c9 */
[----:B------:R-:W-:Y:S01]  /*81b0*/  FFMA.FTZ R4, -R202, R202, 1 ;  /* 0x3f800000ca047423 */ /* 0x000fe200000101ca */
[----:B------:R-:W-:Y:S01]  /*81c0*/  FMUL.FTZ R58, R58, R6 ;  /* 0x000000063a3a7220 */ /* 0x000fe20000410000 */
[----:B------:R-:W-:Y:S01]  /*81d0*/  F2FP.F16.F32.PACK_AB R6, R31, R30 ;  /* 0x0000001e1f06723e */ /* 0x000fe200000000ff */
[----:B------:R-:W-:Y:S01]  /*81e0*/  STS [R246+0xa000], R18 ;  /* 0x00a00012f6007388 */ /* 0x000fe20000000800 */
[----:B------:R-:W-:Y:S01]  /*81f0*/  FMUL.FTZ R0, R0, UR5 ;  /* 0x0000000500007c20 */ /* 0x000fe20008410000 */
[----:B------:R-:W-:Y:S01]  /*8200*/  FMUL.FTZ R43, R43, R5 ;  /* 0x000000052b2b7220 */ /* 0x000fe20000410000 */
[----:B------:R-:W-:Y:S01]  /*8210*/  FMUL.FTZ R4, R4, UR5 ;  /* 0x0000000504047c20 */ /* 0x000fe20008410000 */
[----:B------:R-:W-:Y:S01]  /*8220*/  STS [R246+0xa400], R8 ;  /* 0x00a40008f6007388 */ /* 0x000fe20000000800 */
[----:B------:R-:W-:Y:S01]  /*8230*/  FFMA.FTZ R5, -R192, R192, 1 ;  /* 0x3f800000c0057423 */ /* 0x000fe200000101c0 */
[----:B------:R-:W-:Y:S01]  /*8240*/  FMUL.FTZ R47, R47, R0 ;  /* 0x000000002f2f7220 */ /* 0x000fe20000410000 */
[----:B------:R-:W-:Y:S01]  /*8250*/  FMUL.FTZ R46, R46, R4 ;  /* 0x000000042e2e7220 */ /* 0x000fe20000410000 */
[----:B------:R-:W-:Y:S01]  /*8260*/  STS [R243+0xa000], R17 ;  /* 0x00a00011f3007388 */ /* 0x000fe20000000800 */
[----:B------:R-:W-:Y:S01]  /*8270*/  FFMA.FTZ R0, -R183, R183, 1 ;  /* 0x3f800000b7007423 */ /* 0x000fe200000101b7 */
[----:B------:R-:W-:Y:S01]  /*8280*/  FMUL.FTZ R5, R5, UR5 ;  /* 0x0000000505057c20 */ /* 0x000fe20008410000 */
[----:B------:R-:W-:Y:S01]  /*8290*/  FFMA.FTZ R4, -R184, R184, 1 ;  /* 0x3f800000b8047423 */ /* 0x000fe200000101b8 */
[----:B------:R-:W-:Y:S01]  /*82a0*/  STS [R243+0xa400], R6 ;  /* 0x00a40006f3007388 */ /* 0x000fe20000000800 */
[----:B------:R-:W-:Y:S01]  /*82b0*/  FMUL.FTZ R7, R0, UR5 ;  /* 0x0000000500077c20 */ /* 0x000fe20008410000 */
[----:B------:R-:W-:Y:S01]  /*82c0*/  FMUL.FTZ R0, R59, R5 ;  /* 0x000000053b007220 */ /* 0x000fe20000410000 */
[----:B------:R-:W-:Y:S01]  /*82d0*/  FMUL.FTZ R4, R4, UR5 ;  /* 0x0000000504047c20 */ /* 0x000fe20008410000 */
[----:B------:R-:W-:Y:S01]  /*82e0*/  STS [R239+0x8000], R49 ;  /* 0x00800031ef007388 */ /* 0x000fe20000000800 */
[----:B------:R-:W-:Y:S01]  /*82f0*/  F2FP.F16.F32.PACK_AB R5, R43, R42 ;  /* 0x0000002a2b05723e */ /* 0x000fe200000000ff */
[----:B------:R-:W-:Y:S01]  /*8300*/  FMUL.FTZ R7, R63, R7 ;  /* 0x000000073f077220 */ /* 0x000fe20000410000 */
[----:B------:R-:W-:Y:S01]  /*8310*/  FMUL.FTZ R62, R62, R4 ;  /* 0x000000043e3e7220 */ /* 0x000fe20000410000 */
[----:B------:R-:W-:Y:S01]  /*8320*/  STS [R239+0x8400], R23 ;  /* 0x00840017ef007388 */ /* 0x000fe20000000800 */
[----:B------:R-:W-:Y:S02]  /*8330*/  F2FP.F16.F32.PACK_AB R4, R47, R46 ;  /* 0x0000002e2f04723e */ /* 0x000fe400000000ff */
[----:B------:R-:W-:Y:S01]  /*8340*/  F2FP.F16.F32.PACK_AB R0, R0, R58 ;  /* 0x0000003a0000723e */ /* 0x000fe200000000ff */
[----:B------:R-:W-:Y:S01]  /*8350*/  STS [R240+0x8000], R48 ;  /* 0x00800030f0007388 */ /* 0x000fe20000000800 */
[----:B------:R-:W-:Y:S03]  /*8360*/  F2FP.F16.F32.PACK_AB R7, R7, R62 ;  /* 0x0000003e0707723e */ /* 0x000fe600000000ff */
        /* <DEDUP_REMOVED lines=21> */
[----:B------:R-:W-:Y:S02]  /*84c0*/  LEA R59, R34, UR4, 0x1 ;  /* 0x00000004223b7c11 */ /* 0x000fe4000f8e08ff */
[----:B------:R-:W-:Y:S02]  /*84d0*/  MOV R53, R29 ;  /* 0x0000001d00357202 */ /* 0x000fe40000000f00 */
[----:B------:R-:W-:Y:S01]  /*84e0*/  MOV R52, R28 ;  /* 0x0000001c00347202 */ /* 0x000fe20000000f00 */
        /* <DEDUP_REMOVED lines=54> */
[----:B------:R-:W2:Y:S01]  /*8850*/  LDL.LU.64 R28, [R1+0x8] ;  /* 0x00000800011c7983 */ /* 0x000ea20000300a00 */
[----:B------:R-:W1:Y:S01]  /*8860*/  LDC R7, c[0x0][0x420] ;  /* 0x00010800ff077b82 */ /* 0x000e620000000800 */
[----:B------:R-:W-:Y:S11]  /*8870*/  ISETP.GE.AND P2, PT, R64, UR37, PT ;  /* 0x0000002540007c0c */ /* 0x000ff6000bf46270 */
[----:B------:R-:W-:Y:S02]  /*8880*/  @!UPT UIADD3 URZ, URZ, URZ, URZ ;  /* 0x0000003f3f3ff290 */ /* 0x000fe4000fffe03f */
[----:B------:R3:W-:Y:S01]  /*8890*/  @P2 STS [R59+0x4000], RZ ;  /* 0x004000ff3b002388 */ /* 0x0007e20000000800 */
[----:B------:R-:W4:Y:S03]  /*88a0*/  @!P2 LDC R6, c[0x0][0x424] ;  /* 0x00010900ff06ab82 */ /* 0x000f260000000800 */
[----:B------:R3:W-:Y:S04]  /*88b0*/  @P2 STS [R59+0x4004], RZ ;  /* 0x004004ff3b002388 */ /* 0x0007e80000000800 */
[----:B------:R3:W-:Y:S01]  /*88c0*/  @P2 STS.64 [R59+0x4008], RZ ;  /* 0x004008ff3b002388 */ /* 0x0007e20000000a00 */
[C---:B-1----:R-:W-:Y:S05]  /*88d0*/  IMAD.U32 R4, R7.reuse, -0x80, RZ ;  /* 0xffffff8007047824 */ /* 0x042fea00078e00ff */
[C---:B--2---:R-:W-:Y:S04]  /*88e0*/  LEA R5, P0, R4.reuse, R28, 0x1 ;  /* 0x0000001c04057211 */ /* 0x044fe800078008ff */
        /* <DEDUP_REMOVED lines=8> */
[----:B----4-:R-:W-:Y:S03]  /*8970*/  @!P2 LEA.HI.X R5, R7, R9, R6, 0x7, P0 ;  /* 0x000000090705a211 */ /* 0x010fe600000f3c06 */
[----:B------:R3:W-:Y:S04]  /*8980*/  @P2 STS.128 [R59+0x5000], RZ ;  /* 0x005000ff3b002388 */ /* 0x0007e80000000c00 */
[----:B------:R-:W-:Y:S01]  /*8990*/  @!PT LDS RZ, [RZ] ;  /* 0x00000000fffff984 */ /* 0x000fe20000000800 */
[----:B------:R-:W-:Y:S01]  /*89a0*/  @!PT LDS RZ, [RZ] ;  /* 0x00000000fffff984 */ /* 0x000fe20000000800 */
[----:B------:R-:W-:Y:S01]  /*89b0*/  @!PT LDS RZ, [RZ] ;  /* 0x00000000fffff984 */ /* 0x000fe20000000800 */
[----:B------:R3:W-:Y:S04]  /*89c0*/  @!P2 LDGSTS.E.BYPASS.LTC128B.128 [R59+0x5000], desc[UR8][R4.64] ;  /* 0x05000000043bafae */ /* 0x0007e8000b901d48 */
[----:B------:R3:W-:Y:S04]  /*89d0*/  STL.64 [R1+0x8], R8 ;  /* 0x0000080801007387 */ /* 0x0007e80000100a00 */
[----:B------:R-:W0:Y:S02]  /*89e0*/  LDGDEPBAR ;  /* 0x00000000000079af */ /* 0x000e240000000000 */
.L_x_218:
[----:B------:R-:W2:Y:S01]  /*89f0*/  LDL R60, [R1+0x50] ;  /* 0x00005000013c7983 */ /* 0x000ea20000100800 */
        /* <DEDUP_REMOVED lines=10> */
[----:B------:R-:W3:Y:S04]  /*8aa0*/  LDSM.16.MT88.4 R20, [R0+0x6000] ;  /* 0x006000000014783b */ /* 0x000ee80000004200 */
        /* <DEDUP_REMOVED lines=8> */
[-C--:B---3--:R-:W-:Y:S06]  /*8b30*/  HMMA.16816.F32 R4, R16, R20.reuse, RZ ;  /* 0x000000141004723c */ /* 0x088fec00000018ff */
[C---:B-1----:R-:W-:Y:S06]  /*8b40*/  HMMA.16816.F32 R8, R12.reuse, R20, RZ ;  /* 0x000000140c08723c */ /* 0x042fec00000018ff */
[-C--:B------:R-:W-:Y:S06]  /*8b50*/  HMMA.16816.F32 R12, R12, R22.reuse, RZ ;  /* 0x000000160c0c723c */ /* 0x080fec00000018ff */
[----:B------:R-:W-:Y:S01]  /*8b60*/  HMMA.16816.F32 R16, R16, R22, RZ ;  /* 0x000000161010723c */ /* 0x000fe200000018ff */
[----:B------:R-:W1:Y:S05]  /*8b70*/  LDSM.16.M88.4 R20, [R152] ;  /* 0x000000009814783b */ /* 0x000e6a0000000200 */
[-C--:B------:R-:W-:Y:S06]  /*8b80*/  HMMA.16816.F32 R4, R24, R28.reuse, R4 ;  /* 0x0000001c1804723c */ /* 0x080fec0000001804 */
[C---:B------:R-:W-:Y:S06]  /*8b90*/  HMMA.16816.F32 R8, R32.reuse, R28, R8 ;  /* 0x0000001c2008723c */ /* 0x040fec0000001808 */
[-C--:B------:R-:W-:Y:S01]  /*8ba0*/  HMMA.16816.F32 R12, R32, R30.reuse, R12 ;  /* 0x0000001e200c723c */ /* 0x080fe2000000180c */
[----:B------:R-:W3:Y:S05]  /*8bb0*/  LDSM.16.M88.4 R32, [R152+0x2000] ;  /* 0x002000009820783b */ /* 0x000eea0000000200 */
[----:B------:R-:W-:Y:S01]  /*8bc0*/  HMMA.16816.F32 R16, R24, R30, R16 ;  /* 0x0000001e1810723c */ /* 0x000fe20000001810 */
[----:B------:R-:W-:Y:S04]  /*8bd0*/  LDSM.16.M88.4 R24, [R151+0x4000] ;  /* 0x004000009718783b */ /* 0x000fe80000000200 */
[----:B------:R-:W3:Y:S01]  /*8be0*/  LDSM.16.MT88.4 R28, [R0+0x7000] ;  /* 0x00700000001c783b */ /* 0x000ee20000004200 */
[-C--:B------:R-:W-:Y:S06]  /*8bf0*/  HMMA.16816.F32 R4, R36, R40.reuse, R4 ;  /* 0x000000282404723c */ /* 0x080fec0000001804 */
[C---:B------:R-:W-:Y:S06]  /*8c00*/  HMMA.16816.F32 R8, R44.reuse, R40, R8 ;  /* 0x000000282c08723c */ /* 0x040fec0000001808 */
[-C--:B------:R-:W-:Y:S01]  /*8c10*/  HMMA.16816.F32 R12, R44, R42.reuse, R12 ;  /* 0x0000002a2c0c723c */ /* 0x080fe2000000180c */
[----:B------:R-:W3:Y:S05]  /*8c20*/  LDSM.16.M88.4 R44, [R151+0x6000] ;  /* 0x00600000972c783b */ /* 0x000eea0000000200 */
[----:B------:R-:W-:Y:S01]  /*8c30*/  HMMA.16816.F32 R16, R36, R42, R16 ;  /* 0x0000002a2410723c */ /* 0x000fe20000001810 */
[----:B------:R-:W-:Y:S04]  /*8c40*/  LDSM.16.M88.4 R36, [R159] ;  /* 0x000000009f24783b */ /* 0x000fe80000000200 */
[----:B------:R-:W3:Y:S01]  /*8c50*/  LDSM.16.MT88.4 R40, [R0+0x7400] ;  /* 0x007400000028783b */ /* 0x000ee20000004200 */
[-C--:B-1----:R-:W-:Y:S06]  /*8c60*/  HMMA.16816.F32 R4, R20, R48.reuse, R4 ;  /* 0x000000301404723c */ /* 0x082fec0000001804 */
[C---:B---3--:R-:W-:Y:S06]  /*8c70*/  HMMA.16816.F32 R8, R32.reuse, R48, R8 ;  /* 0x000000302008723c */ /* 0x048fec0000001808 */
[-C--:B------:R-:W-:Y:S01]  /*8c80*/  HMMA.16816.F32 R12, R32, R50.reuse, R12 ;  /* 0x00000032200c723c */ /* 0x080fe2000000180c */
[----:B------:R-:W1:Y:S05]  /*8c90*/  LDSM.16.M88.4 R32, [R158] ;  /* 0x000000009e20783b */ /* 0x000e6a0000000200 */
        /* <DEDUP_REMOVED lines=16> */
[----:B---3--:R-:W-:Y:S05]  /*8da0*/  IMAD.U32 R0, RZ, RZ, UR18 ;  /* 0x00000012ff007e24 */ /* 0x008fea000f8e00ff */
        /* <DEDUP_REMOVED lines=18> */
[----:B------:R-:W-:Y:S02]  /*8ed0*/  IMAD.U32 R23, RZ, RZ, UR31 ;  /* 0x0000001fff177e24 */ /* 0x000fe4000f8e00ff */
[----:B------:R1:W-:Y:S01]  /*8ee0*/  STL [R1+0x2c], R37 ;  /* 0x00002c2501007387 */ /* 0x0003e20000100800 */
[----:B------:R-:W-:Y:S01]  /*8ef0*/  LEA.HI.X.SX32 R39, R0, R53, 0x2, P0 ;  /* 0x0000003500277211 */ /* 0x000fe200000f16ff */
[----:B------:R-:W-:Y:S01]  /*8f00*/  HMMA.16816.F32 R16, R24, R30, R16 ;  /* 0x0000001e1810723c */ /* 0x000fe20000001810 */
[----:B------:R-:W-:Y:S03]  /*8f10*/  IMAD.U32 R0, RZ, RZ, UR33 ;  /* 0x00000021ff007e24 */ /* 0x000fe6000f8e00ff */
[----:B------:R3:W-:Y:S01]  /*8f20*/  STL [R1+0x28], R39 ;  /* 0x0000282701007387 */ /* 0x0007e20000100800 */
        /* <DEDUP_REMOVED lines=13> */
[----:B--2---:R-:W-:Y:S01]  /*9000*/  @P1 IADD3 R20, P2, R60, UR13, RZ ;  /* 0x0000000d3c141c10 */ /* 0x004fe2000ff5e0ff */
[----:B------:R-:W-:Y:S03]  /*9010*/  @UP3 UIADD3 UR13, UP1, UR13, -0x200, URZ ;  /* 0xfffffe000d0d3890 */ /* 0x000fe6000ff3e03f */
[----:B----4-:R-:W-:Y:S01]  /*9020*/  @P1 IADD3.X R21, R58, UR12, RZ, P2, !PT ;  /* 0x0000000c3a151c10 */ /* 0x010fe200097fe4ff */
[----:B------:R-:W-:Y:S01]  /*9030*/  IMAD.U32 R58, RZ, RZ, UR25 ;  /* 0x00000019ff3a7e24 */ /* 0x000fe2000f8e00ff */
[----:B------:R-:W-:Y:S03]  /*9040*/  @UP3 UIADD3.X UR12, UR12, -0x1, URZ, UP1, !UPT ;  /* 0xffffffff0c0c3890 */ /* 0x000fe60008ffe43f */
[----:B-----5:R-:W2:Y:S04]  /*9050*/  @P1 LDG.E R57, desc[UR8][R20.64] ;  /* 0x0000000814391981 */ /* 0x020ea8000c1e1900 */
[----:B------:R-:W4:Y:S04]  /*9060*/  @P1 LDG.E R56, desc[UR8][R20.64+0x20] ;  /* 0x0000200814381981 */ /* 0x000f28000c1e1900 */
[----:B------:R-:W5:Y:S04]  /*9070*/  @P1 LDG.E R55, desc[UR8][R20.64+0x100] ;  /* 0x0001000814371981 */ /* 0x000f68000c1e1900 */
[----:B------:R1:W3:Y:S02]  /*9080*/  @P1 LDG.E R54, desc[UR8][R20.64+0x120] ;  /* 0x0001200814361981 */ /* 0x0002e4000c1e1900 */
        /* <DEDUP_REMOVED lines=35> */
[----:B----4-:R2:W-:Y:S04]  /*92c0*/  @P1 STL [R1+0x4c], R56 ;  /* 0x00004c3801001387 */ /* 0x0105e80000100800 */
[----:B-----5:R4:W-:Y:S04]  /*92d0*/  @P1 STL [R1+0x40], R55 ;  /* 0x0000403701001387 */ /* 0x0209e80000100800 */
[----:B---3--:R3:W-:Y:S01]  /*92e0*/  @P1 STL [R1+0x44], R54 ;  /* 0x0000443601001387 */ /* 0x0087e20000100800 */
        /* <DEDUP_REMOVED lines=13> */
[----:B----4-:R-:W-:Y:S02]  /*93c0*/  MOV R55, UR22 ;  /* 0x0000001600377c02 */ /* 0x010fe40008000f00 */
[-C--:B------:R-:W-:Y:S01]  /*93d0*/  LEA.HI.X.SX32 R31, R56, R21.reuse, 0x2, P4 ;  /* 0x00000015381f7211 */ /* 0x080fe200020f16ff */
[----:B------:R-:W-:Y:S01]  /*93e0*/  REDG.E.ADD.F32.FTZ.RN.STRONG.GPU desc[UR8][R32.64], R18 ;  /* 0x00000012200079a6 */ /* 0x000fe2000c10f388 */
[----:B---3--:R-:W-:Y:S01]  /*93f0*/  IMAD.U32 R54, RZ, RZ, UR21 ;  /* 0x00000015ff367e24 */ /* 0x008fe2000f8e00ff */
        /* <DEDUP_REMOVED lines=112> */
[----:B--2---:R-:W-:Y:S04]  /*9b00*/  STS [R61], R9 ;  /* 0x000000093d007388 */ /* 0x004fe80000000800 */
[----:B------:R-:W-:Y:S04]  /*9b10*/  STS [R61+0x200], R8 ;  /* 0x000200083d007388 */ /* 0x000fe80000000800 */
[----:B---3--:R-:W-:Y:S04]  /*9b20*/  STS [R60], R5 ;  /* 0x000000053c007388 */ /* 0x008fe80000000800 */
        /* <DEDUP_REMOVED lines=28> */
.L_x_220:
        /* <DEDUP_REMOVED lines=19> */
.L_x_221:
        /* <DEDUP_REMOVED lines=32> */
[----:B------:R-:W5:Y:S01]  /*a020*/  LDS.128 R16, [R59+0x6000] ;  /* 0x006000003b107984 */ /* 0x000f620000000c00 */
        /* <DEDUP_REMOVED lines=9> */
[----:B-----5:R1:W-:Y:S04]  /*a0c0*/  STG.E.128 desc[UR8][R10.64], R16 ;  /* 0x000000100a007986 */ /* 0x0203e8000c101d08 */
.L_x_223:
[----:B------:R-:W-:Y:S05]  /*a0d0*/  BSYNC B0 ;  /* 0x0000000000007941 */ /* 0x000fea0003800000 */
.L_x_222:
        /* <DEDUP_REMOVED lines=12> */
[----:B---3--:R1:W-:Y:S02]  /*a1a0*/  STG.E.128 desc[UR8][R6.64], R20 ;  /* 0x0000001406007986 */ /* 0x0083e4000c101d08 */
.L_x_225:
[----:B------:R-:W-:Y:S05]  /*a1b0*/  BSYNC B0 ;  /* 0x0000000000007941 */ /* 0x000fea0003800000 */
.L_x_224:
        /* <DEDUP_REMOVED lines=17> */
[----:B-1----:R-:W-:Y:S01]  /*a2d0*/  MOV R6, R4 ;  /* 0x0000000400067202 */ /* 0x002fe20000000f00 */
        /* <DEDUP_REMOVED lines=8> */
[----:B------:R1:W-:Y:S04]  /*a360*/  STG.E.128 desc[UR8][R8.64], R12 ;  /* 0x0000000c08007986 */ /* 0x0003e8000c101d08 */
.L_x_227:
[----:B------:R-:W-:Y:S05]  /*a370*/  BSYNC B0 ;  /* 0x0000000000007941 */ /* 0x000fea0003800000 */
.L_x_226:
[----:B------:R-:W-:Y:S05]  /*a380*/  @P1 BRA `(.L_x_200) ;  /* 0x0000000000301947 */ /* 0x000fea0003800000 */
[----:B------:R-:W-:Y:S01]  /*a390*/  IADD3 R0, P0, R0, 0x40, RZ ;  /* 0x0000004000007810 */ /* 0x000fe20007f1e0ff */
[----:B-1----:R-:W-:Y:S01]  /*a3a0*/  IMAD.MOV.U32 R6, RZ, RZ, R4 ;  /* 0x000000ffff067224 */ /* 0x002fe200078e0004 */
        /* <DEDUP_REMOVED lines=10> */
.L_x_200:
[----:B------:R-:W-:Y:S05]  /*a450*/  BSYNC B1 ;  /* 0x0000000000017941 */ /* 0x000fea0003800000 */
.L_x_186:
        /* <DEDUP_REMOVED lines=11> */
.L_x_228:
[----:B------:R-:W-:Y:S05]  /*a510*/  EXIT ;  /* 0x000000000000794d */ /* 0x000fea0003800000 */
.L_x_230:
        /* <DEDUP_REMOVED lines=14> */
.L_x_694:


//--------------------- .text._ZN5flash44flash_bwd_dq_dk_dv_loop_seqk_parallel_kernelI23Flash_bwd_kernel_traitsILi32ELi128ELi128ELi8ELi4ELi4ELi4ELb1ELb0EN7cutlass6half_tE19Flash_kernel_traitsILi32ELi128ELi128ELi8ES3_EELb1ELb1ELb0ELb0ELb1ELb1ELb0EEEvNS_16Flash_bwd_paramsE --------------------------
	.section	.text._ZN5flash44flash_bwd_dq_dk_dv_loop_seqk_parallel_kernelI23Flash_bwd_kernel_traitsILi32ELi128ELi128ELi8ELi4ELi4ELi4ELb1ELb0EN7cutlass6half_tE19Flash_kernel_traitsILi32ELi128ELi128ELi8ES3_EELb1ELb1ELb0ELb0ELb1ELb1ELb0EEEvNS_16Flash_bwd_paramsE,"ax",@progbits
	.align	128
        .global         _ZN5flash44flash_bwd_dq_dk_dv_loop_seqk_parallel_kernelI23Flash_bwd_kernel_traitsILi32ELi128ELi128ELi8ELi4ELi4ELi4ELb1ELb0EN7cutlass6half_tE19Flash_kernel_traitsILi32ELi128ELi128ELi8ES3_EELb1ELb1ELb0ELb0ELb1ELb1ELb0EEEvNS_16Flash_bwd_paramsE
        .type           _ZN5flash44flash_bwd_dq_dk_dv_loop_seqk_parallel_kernelI23Flash_bwd_kernel_traitsILi32ELi128ELi128ELi8ELi4ELi4ELi4ELb1ELb0EN7cutlass6half_tE19Flash_kernel_traitsILi32ELi128ELi128ELi8ES3_EELb1ELb1ELb0ELb0ELb1ELb1ELb0EEEvNS_16Flash_bwd_paramsE,@function
        .size           _ZN5flash44flash_bwd_dq_dk_dv_loop_seqk_parallel_kernelI23Flash_bwd_kernel_traitsILi32ELi128ELi128ELi8ELi4ELi4ELi4ELb1ELb0EN7cutlass6half_tE19Flash_kernel_traitsILi32ELi128ELi128ELi8ES3_EELb1ELb1ELb0ELb0ELb1ELb1ELb0EEEvNS_16Flash_bwd_paramsE,(.L_x_695 - _ZN5flash44flash_bwd_dq_dk_dv_loop_seqk_parallel_kernelI23Flash_bwd_kernel_traitsILi32ELi128ELi128ELi8ELi4ELi4ELi4ELb1ELb0EN7cutlass6half_tE19Flash_kernel_traitsILi32ELi128ELi128ELi8ES3_EELb1ELb1ELb0ELb0ELb1ELb1ELb0EEEvNS_16Flash_bwd_paramsE)
        .other          _ZN5flash44flash_bwd_dq_dk_dv_loop_seqk_parallel_kernelI23Flash_bwd_kernel_traitsILi32ELi128ELi128ELi8ELi4ELi4ELi4ELb1ELb0EN7cutlass6half_tE19Flash_kernel_traitsILi32ELi128ELi128ELi8ES3_EELb1ELb1ELb0ELb0ELb1ELb1ELb0EEEvNS_16Flash_bwd_paramsE,@"STO_CUDA_ENTRY STV_DEFAULT"
_ZN5flash44flash_bwd_dq_dk_dv_loop_seqk_parallel_kernelI23Flash_bwd_kernel_traitsILi32ELi128ELi128ELi8ELi4ELi4ELi4ELb1ELb0EN7cutlass6half_tE19Flash_kernel_traitsILi32ELi128ELi128ELi8ES3_EELb1ELb1ELb0ELb0ELb1ELb1ELb0EEEvNS_16Flash_bwd_paramsE:
.text._ZN5flash44flash_bwd_dq_dk_dv_loop_seqk_parallel_kernelI23Flash_bwd_kernel_traitsILi32ELi128ELi128ELi8ELi4ELi4ELi4ELb1ELb0EN7cutlass6half_tE19Flash_kernel_traitsILi32ELi128ELi128ELi8ES3_EELb1ELb1ELb0ELb0ELb1ELb1ELb0EEEvNS_16Flash_bwd_paramsE:
        /* <DEDUP_REMOVED lines=12> */
[----:B------:R-:W-:Y:S01]  /*00c0*/  IMAD.MOV.U32 R157, RZ, RZ, 0x20 ;  /* 0x00000020ff9d7424 */ /* 0x000fe200078e00ff */
[----:B------:R-:W-:Y:S01]  /*00d0*/  UMOV UR4, 0x400 ;  /* 0x0000040000047882 */ /* 0x000fe20000000000 */
[----:B------:R-:W-:Y:S01]  /*00e0*/  IMAD.MOV.U32 R173, RZ, RZ, -0x10 ;  /* 0xfffffff0ffad7424 */ /* 0x000fe200078e00ff */
[----:B------:R-:W-:Y:S01]  /*00f0*/  ULDC.64 UR58, c[0x0][0x208] ;  /* 0x00008200003a7ab9 */ /* 0x000fe20000000a00 */
[----:B------:R-:W-:-:S03]  /*0100*/  UMOV UR21, 0xffffe000 ;  /* 0xffffe00000157882 */ /* 0x000fc60000000000 */
[----:B------:R-:W3:Y:S08]  /*0110*/  S2UR UR8, SR_CTAID.Y ;  /* 0x00000000000879c3 */ /* 0x000ef00000002600 */
[----:B------:R-:W4:Y:S08]  /*0120*/  S2UR UR9, SR_CTAID.Z ;  /* 0x00000000000979c3 */ /* 0x000f300000002700 */
[----:B------:R-:W5:Y:S01]  /*0130*/  S2UR UR7, SR_CTAID.Z ;  /* 0x00000000000779c3 */ /* 0x000f620000002700 */
[----:B--2---:R-:W-:-:S04]  /*0140*/  ULEA UR5, UR5, UR4, 0x18 ;  /* 0x0000000405057291 */ /* 0x004fc8000f8ec03f */
[----:B------:R-:W-:Y:S01]  /*0150*/  UIADD3 UR4, UR5, 0x8000, URZ ;  /* 0x0000800005047890 */ /* 0x000fe2000fffe03f */
[----:B-1----:R-:W-:Y:S02]  /*0160*/  SHF.R.S32.HI R162, RZ, 0x1f, R166 ;  /* 0x0000001fffa27819 */ /* 0x002fe400000114a6 */
[----:B------:R-:W1:Y:S01]  /*0170*/  S2UR UR6, SR_CTAID.Y ;  /* 0x00000000000679c3 */ /* 0x000e620000002600 */
[----:B------:R-:W-:Y:S01]  /*0180*/  UIADD3 UR15, UR5, 0x6000, URZ ;  /* 0x00006000050f7890 */ /* 0x000fe2000fffe03f */
[CC--:B------:R-:W-:Y:S01]  /*0190*/  LEA.HI R158, R162.reuse, R166.reuse, RZ, 0x4 ;  /* 0x000000a6a29e7211 */ /* 0x0c0fe200078f20ff */
[----:B---3--:R-:W-:Y:S01]  /*01a0*/  USHF.R.S32.HI UR14, URZ, 0x1f, UR8 ;  /* 0x0000001f3f0e7899 */ /* 0x008fe20008011408 */
[----:B------:R-:W-:Y:S01]  /*01b0*/  LEA.HI R10, R162, R166, RZ, 0x3 ;  /* 0x000000a6a20a7211 */ /* 0x000fe200078f18ff */
[----:B------:R-:W-:Y:S01]  /*01c0*/  UIMAD.WIDE UR56, UR8, 0x80, URZ ;  /* 0x00000080083878a5 */ /* 0x000fe2000f8e023f */
[----:B------:R-:W-:Y:S01]  /*01d0*/  SHF.R.S32.HI R0, RZ, 0x4, R158 ;  /* 0x00000004ff007819 */ /* 0x000fe2000001149e */
[----:B----4-:R-:W-:Y:S01]  /*01e0*/  USHF.R.S32.HI UR13, URZ, 0x1f, UR9 ;  /* 0x0000001f3f0d7899 */ /* 0x010fe20008011409 */
[----:B------:R-:W-:-:S02]  /*01f0*/  LOP3.LUT R156, R10, 0xfffffff8, RZ, 0xc0, !PT ;  /* 0xfffffff80a9c7812 */ /* 0x000fc400078ec0ff */
[C---:B------:R-:W-:Y:S02]  /*0200*/  LOP3.LUT R8, R158.reuse, 0xfffffff0, RZ, 0xc0, !PT ;  /* 0xfffffff09e087812 */ /* 0x040fe400078ec0ff */
[----:B------:R-:W-:Y:S01]  /*0210*/  LEA.HI R158, R158, R0, RZ, 0x1 ;  /* 0x000000009e9e7211 */ /* 0x000fe200078f08ff */
[----:B------:R-:W-:Y:S01]  /*0220*/  IMAD.IADD R156, R166, 0x1, -R156 ;  /* 0x00000001a69c7824 */ /* 0x000fe200078e0a9c */
[-C--:B------:R-:W-:Y:S01]  /*0230*/  LEA.HI R161, R162, R166.reuse, RZ, 0x7 ;  /* 0x000000a6a2a17211 */ /* 0x080fe200078f38ff */
[----:B------:R-:W-:Y:S01]  /*0240*/  IMAD.IADD R8, R166, 0x1, -R8 ;  /* 0x00000001a6087824 */ /* 0x000fe200078e0a08 */
[----:B------:R-:W-:Y:S01]  /*0250*/  LOP3.LUT R158, R158, 0xfffffffe, RZ, 0xc0, !PT ;  /* 0xfffffffe9e9e7812 */ /* 0x000fe200078ec0ff */
[----:B-----5:R-:W-:Y:S01]  /*0260*/  USHF.R.S32.HI UR12, URZ, 0x1f, UR7 ;  /* 0x0000001f3f0c7899 */ /* 0x020fe20008011407 */
[----:B------:R-:W-:Y:S02]  /*0270*/  LEA.HI R11, R162, R166, RZ, 0x2 ;  /* 0x000000a6a20b7211 */ /* 0x000fe400078f10ff */
[----:B------:R-:W-:Y:S01]  /*0280*/  LEA.HI R4, R156, R156, RZ, 0x1 ;  /* 0x0000009c9c047211 */ /* 0x000fe200078f08ff */
[----:B------:R-:W-:Y:S01]  /*0290*/  IMAD.IADD R158, R0, 0x1, -R158 ;  /* 0x00000001009e7824 */ /* 0x000fe200078e0a9e */
[----:B------:R-:W-:Y:S01]  /*02a0*/  LEA.HI R162, R162, R166, RZ, 0x5 ;  /* 0x000000a6a2a27211 */ /* 0x000fe200078f28ff */
[----:B-1----:R-:W-:Y:S01]  /*02b0*/  USHF.R.S32.HI UR11, URZ, 0x1f, UR6 ;  /* 0x0000001f3f0b7899 */ /* 0x002fe20008011406 */
[----:B------:R-:W-:Y:S01]  /*02c0*/  LOP3.LUT R3, R11, 0xfffffffc, RZ, 0xc0, !PT ;  /* 0xfffffffc0b037812 */ /* 0x000fe200078ec0ff */
[----:B------:R-:W-:Y:S01]  /*02d0*/  IMAD.SHL.U32 R159, R158, 0x8, RZ ;  /* 0x000000089e9f7824 */ /* 0x000fe200078e00ff */
[----:B------:R-:W-:-:S02]  /*02e0*/  LOP3.LUT R0, R4, 0x7fffffe, RZ, 0xc0, !PT ;  /* 0x07fffffe04007812 */ /* 0x000fc400078ec0ff */
[----:B------:R-:W-:Y:S02]  /*02f0*/  SHF.R.S32.HI R161, RZ, 0x7, R161 ;  /* 0x00000007ffa17819 */ /* 0x000fe400000114a1 */
[--C-:B------:R-:W-:Y:S01]  /*0300*/  SHF.R.S32.HI R164, RZ, 0x2, R11.reuse ;  /* 0x00000002ffa47819 */ /* 0x100fe2000001140b */
[----:B------:R-:W-:Y:S01]  /*0310*/  IMAD.IADD R0, R156, 0x1, -R0 ;  /* 0x000000019c007824 */ /* 0x000fe200078e0a00 */
[----:B------:R-:W-:Y:S01]  /*0320*/  SHF.R.S32.HI R11, RZ, 0x1f, R11 ;  /* 0x0000001fff0b7819 */ /* 0x000fe2000001140b */
[----:B------:R-:W-:Y:S01]  /*0330*/  IMAD R150, R161, 0x8, R158 ;  /* 0x00000008a1967824 */ /* 0x000fe200078e029e */
[----:B------:R-:W-:Y:S01]  /*0340*/  LOP3.LUT R2, R162, 0xffffffe0, RZ, 0xc0, !PT ;  /* 0xffffffe0a2027812 */ /* 0x000fe200078ec0ff */
[----:B------:R-:W-:Y:S01]  /*0350*/  IMAD.SHL.U32 R156, R156, 0x40, RZ ;  /* 0x000000409c9c7824 */ /* 0x000fe200078e00ff */
[----:B------:R-:W-:Y:S01]  /*0360*/  LEA.HI R11, R11, R164, RZ, 0x3 ;  /* 0x000000a40b0b7211 */ /* 0x000fe200078f18ff */
[----:B------:R-:W-:Y:S01]  /*0370*/  IMAD R150, R150, 0x8, R0 ;  /* 0x0000000896967824 */ /* 0x000fe200078e0200 */
[----:B------:R-:W-:Y:S01]  /*0380*/  LEA.HI R0, R8, R8, RZ, 0x1 ;  /* 0x0000000808007211 */ /* 0x000fe200078f08ff */
[C---:B------:R-:W-:Y:S01]  /*0390*/  IMAD.IADD R2, R166.reuse, 0x1, -R2 ;  /* 0x00000001a6027824 */ /* 0x040fe200078e0a02 */
[----:B------:R-:W-:Y:S01]  /*03a0*/  LOP3.LUT R11, R11, 0xfffffff8, RZ, 0xc0, !PT ;  /* 0xfffffff80b0b7812 */ /* 0x000fe200078ec0ff */
[----:B------:R-:W-:Y:S01]  /*03b0*/  IMAD.IADD R166, R166, 0x1, -R3 ;  /* 0x00000001a6a67824 */ /* 0x000fe200078e0a03 */
[----:B------:R-:W-:-:S02]  /*03c0*/  SHF.R.S32.HI R163, RZ, 0x5, R162 ;  /* 0x00000005ffa37819 */ /* 0x000fc400000114a2 */
[----:B------:R-:W-:Y:S01]  /*03d0*/  SHF.R.S32.HI R160, RZ, 0x1f, R2 ;  /* 0x0000001fffa07819 */ /* 0x000fe20000011402 */
[----:B------:R-:W-:Y:S01]  /*03e0*/  IMAD.IADD R11, R164, 0x1, -R11 ;  /* 0x00000001a40b7824 */ /* 0x000fe200078e0a0b */
[----:B------:R-:W-:Y:S01]  /*03f0*/  SHF.R.S32.HI R162, RZ, 0x1f, R162 ;  /* 0x0000001fffa27819 */ /* 0x000fe200000114a2 */
[C---:B------:R-:W-:Y:S01]  /*0400*/  IMAD.SHL.U32 R175, R166.reuse, 0x2, RZ ;  /* 0x00000002a6af7824 */ /* 0x040fe200078e00ff */
[--C-:B------:R-:W-:Y:S01]  /*0410*/  SHF.R.S32.HI R7, RZ, 0x1, R0.reuse ;  /* 0x00000001ff077819 */ /* 0x100fe20000011400 */
[----:B------:R-:W-:Y:S01]  /*0420*/  IMAD.SHL.U32 R9, R11, 0x40, RZ ;  /* 0x000000400b097824 */ /* 0x000fe200078e00ff */
[----:B------:R-:W-:Y:S01]  /*0430*/  SHF.R.S32.HI R5, RZ, 0x1f, R0 ;  /* 0x0000001fff057819 */ /* 0x000fe20000011400 */
[----:B------:R-:W-:Y:S01]  /*0440*/  IMAD R165, R161, 0x2000, R175 ;  /* 0x00002000a1a57824 */ /* 0x000fe200078e02af */
[----:B------:R-:W-:Y:S01]  /*0450*/  SHF.R.S32.HI R3, RZ, 0x1f, R8 ;  /* 0x0000001fff037819 */ /* 0x000fe20000011408 */
[----:B------:R-:W-:Y:S01]  /*0460*/  IMAD.SHL.U32 R166, R166, 0x8, RZ ;  /* 0x00000008a6a67824 */ /* 0x000fe200078e00ff */
[----:B------:R-:W-:-:S02]  /*0470*/  LEA.HI R160, R160, R2, RZ, 0x2 ;  /* 0x00000002a0a07211 */ /* 0x000fc400078f10ff */
[----:B------:R-:W-:Y:S02]  /*0480*/  LEA.HI R162, R162, R163, RZ, 0x2 ;  /* 0x000000a3a2a27211 */ /* 0x000fe400078f10ff */
[----:B------:R-:W-:Y:S02]  /*0490*/  LEA.HI R5, R5, R7, RZ, 0x2 ;  /* 0x0000000705057211 */ /* 0x000fe400078f10ff */
[----:B------:R-:W-:Y:S02]  /*04a0*/  LOP3.LUT R2, R11, 0x1, RZ, 0xc0, !PT ;  /* 0x000000010b027812 */ /* 0x000fe400078ec0ff */
[----:B------:R-:W-:Y:S02]  /*04b0*/  LEA.HI R3, R3, R8, RZ, 0x3 ;  /* 0x0000000803037211 */ /* 0x000fe400078f18ff */
[----:B------:R-:W-:Y:S02]  /*04c0*/  LOP3.LUT R5, R5, 0xfffffffc, RZ, 0xc0, !PT ;  /* 0xfffffffc05057812 */ /* 0x000fe400078ec0ff */
[----:B------:R-:W-:-:S02]  /*04d0*/  LOP3.LUT R162, R162, 0xfffffffc, RZ, 0xc0, !PT ;  /* 0xfffffffca2a27812 */ /* 0x000fc400078ec0ff */
[----:B------:R-:W-:Y:S01]  /*04e0*/  ISETP.NE.U32.AND P6, PT, R2, 0x1, PT ;  /* 0x000000010200780c */ /* 0x000fe20003fc5070 */
[----:B------:R-:W-:Y:S01]  /*04f0*/  IMAD.IADD R5, R7, 0x1, -R5 ;  /* 0x0000000107057824 */ /* 0x000fe200078e0a05 */
[----:B------:R-:W-:Y:S01]  /*0500*/  LEA.HI R2, R11, R11, RZ, 0x1 ;  /* 0x0000000b0b027211 */ /* 0x000fe200078f08ff */
[----:B------:R-:W-:Y:S01]  /*0510*/  IMAD.IADD R162, R163, 0x1, -R162 ;  /* 0x00000001a3a27824 */ /* 0x000fe200078e0aa2 */
[----:B------:R-:W-:Y:S02]  /*0520*/  LOP3.LUT R0, R0, 0x7fffffe, RZ, 0xc0, !PT ;  /* 0x07fffffe00007812 */ /* 0x000fe400078ec0ff */
[----:B------:R-:W-:Y:S01]  /*0530*/  LOP3.LUT R6, R3, 0xfffffff8, RZ, 0xc0, !PT ;  /* 0xfffffff803067812 */ /* 0x000fe200078ec0ff */
[----:B------:R-:W-:Y:S01]  /*0540*/  IMAD R175, R162, 0x200, R175 ;  /* 0x00000200a2af7824 */ /* 0x000fe200078e02af */
[----:B------:R-:W-:Y:S01]  /*0550*/  SHF.R.S32.HI R4, RZ, 0x1, R4 ;  /* 0x00000001ff047819 */ /* 0x000fe20000011404 */
[----:B------:R-:W-:Y:S01]  /*0560*/  IMAD.IADD R0, R8, 0x1, -R0 ;  /* 0x0000000108007824 */ /* 0x000fe200078e0a00 */
[----:B------:R-:W-:Y:S01]  /*0570*/  LOP3.LUT R7, R2, 0x3fffffe, RZ, 0xc0, !PT ;  /* 0x03fffffe02077812 */ /* 0x000fe200078ec0ff */
[----:B------:R-:W-:Y:S01]  /*0580*/  IMAD.IADD R6, R8, 0x1, -R6 ;  /* 0x0000000108067824 */ /* 0x000fe200078e0a06 */
[----:B------:R-:W-:Y:S01]  /*0590*/  SHF.R.S32.HI R2, RZ, 0x1, R2 ;  /* 0x00000001ff027819 */ /* 0x000fe20000011402 */
[----:B------:R-:W-:Y:S01]  /*05a0*/  IMAD.SHL.U32 R8, R162, 0x10, RZ ;  /* 0x00000010a2087824 */ /* 0x000fe200078e00ff */
[C---:B------:R-:W-:Y:S01]  /*05b0*/  LOP3.LUT P0, RZ, R4.reuse, 0x2, RZ, 0xc0, !PT ;  /* 0x0000000204ff7812 */ /* 0x040fe2000780c0ff */
[----:B------:R-:W-:Y:S01]  /*05c0*/  IMAD.SHL.U32 R4, R4, 0x40, RZ ;  /* 0x0000004004047824 */ /* 0x000fe200078e00ff */
[----:B------:R-:W-:Y:S01]  /*05d0*/  LOP3.LUT R156, R156, 0x1c0, RZ, 0xc0, !PT ;  /* 0x000001c09c9c7812 */ /* 0x000fe200078ec0ff */
[C---:B------:R-:W-:Y:S01]  /*05e0*/  IMAD.IADD R7, R11.reuse, 0x1, -R7 ;  /* 0x000000010b077824 */ /* 0x040fe200078e0a07 */
[----:B------:R-:W-:-:S02]  /*05f0*/  LOP3.LUT P5, RZ, R11, 0x2, RZ, 0xc0, !PT ;  /* 0x000000020bff7812 */ /* 0x000fc400078ac0ff */
[----:B------:R-:W-:Y:S01]  /*0600*/  LOP3.LUT P4, RZ, R11, 0x4, RZ, 0xc0, !PT ;  /* 0x000000040bff7812 */ /* 0x000fe2000788c0ff */
[----:B------:R-:W-:Y:S01]  /*0610*/  IMAD R175, R7, 0x20, R175 ;  /* 0x0000002007af7824 */ /* 0x000fe200078e02af */
[C---:B------:R-:W-:Y:S01]  /*0620*/  LOP3.LUT P3, RZ, R2.reuse, 0x2, RZ, 0xc0, !PT ;  /* 0x0000000202ff7812 */ /* 0x040fe2000786c0ff */
[----:B------:R-:W-:Y:S01]  /*0630*/  IMAD.SHL.U32 R7, R2, 0x40, RZ ;  /* 0x0000004002077824 */ /* 0x000fe200078e00ff */
[----:B------:R-:W-:Y:S02]  /*0640*/  LEA.HI.SX32 R160, R160, R8, 0x1e ;  /* 0x00000008a0a07211 */ /* 0x000fe400078ff2ff */
[----:B------:R-:W-:Y:S02]  /*0650*/  LOP3.LUT R8, R156, 0x30, R8, 0xf8, !PT ;  /* 0x000000309c087812 */ /* 0x000fe400078ef808 */
[C---:B------:R-:W-:Y:S01]  /*0660*/  R2P PR, R6.reuse, 0x6 ;  /* 0x0000000606007804 */ /* 0x040fe20000000000 */
[----:B------:R-:W-:Y:S01]  /*0670*/  IMAD.SHL.U32 R6, R6, 0x40, RZ ;  /* 0x0000004006067824 */ /* 0x000fe200078e00ff */
[----:B------:R-:W-:-:S02]  /*0680*/  LOP3.LUT R4, R4, 0xc0, RZ, 0xc0, !PT ;  /* 0x000000c004047812 */ /* 0x000fc400078ec0ff */
[----:B------:R-:W-:Y:S02]  /*0690*/  LOP3.LUT R8, R8, 0x8, R10, 0xf8, !PT ;  /* 0x0000000808087812 */ /* 0x000fe400078ef80a */
[----:B------:R-:W-:Y:S02]  /*06a0*/  SHF.R.U32.HI R156, RZ, 0x3, R156 ;  /* 0x00000003ff9c7819 */ /* 0x000fe4000001169c */
[----:B------:R-:W-:Y:S02]  /*06b0*/  LOP3.LUT R10, R4, 0x8, R10, 0xf8, !PT ;  /* 0x00000008040a7812 */ /* 0x000fe400078ef80a */
[----:B------:R-:W-:Y:S02]  /*06c0*/  SHF.R.U32.HI R4, RZ, 0x3, R4 ;  /* 0x00000003ff047819 */ /* 0x000fe40000011604 */
[----:B------:R-:W-:Y:S02]  /*06d0*/  LOP3.LUT R6, R6, 0x1c0, RZ, 0xc0, !PT ;  /* 0x000001c006067812 */ /* 0x000fe400078ec0ff */
[----:B------:R-:W-:-:S02]  /*06e0*/  LOP3.LUT R9, R9, 0x1c0, RZ, 0xc0, !PT ;  /* 0x000001c009097812 */ /* 0x000fc400078ec0ff */
[----:B------:R-:W-:Y:S01]  /*06f0*/  LOP3.LUT R156, R8, R156, RZ, 0x3c, !PT ;  /* 0x0000009c089c7212 */ /* 0x000fe200078e3cff */
[----:B------:R-:W-:Y:S01]  /*0700*/  IMAD.SHL.U32 R8, R161, 0x8, RZ ;  /* 0x00000008a1087824 */ /* 0x000fe200078e00ff */
[----:B------:R-:W-:Y:S02]  /*0710*/  SHF.R.S32.HI R3, RZ, 0x3, R3 ;  /* 0x00000003ff037819 */ /* 0x000fe40000011403 */
[----:B------:R-:W-:Y:S01]  /*0720*/  LOP3.LUT R4, R10, R4, RZ, 0x3c, !PT ;  /* 0x000000040a047212 */ /* 0x000fe200078e3cff */
[----:B------:R-:W-:Y:S01]  /*0730*/  IMAD.SHL.U32 R10, R162, 0x400, RZ ;  /* 0x00000400a20a7824 */ /* 0x000fe200078e00ff */
[----:B------:R-:W-:Y:S01]  /*0740*/  LOP3.LUT R7, R7, 0xc0, RZ, 0xc0, !PT ;  /* 0x000000c007077812 */ /* 0x000fe200078ec0ff */
[----:B------:R-:W-:Y:S01]  /*0750*/  IMAD R0, R3, 0x8, R0 ;  /* 0x0000000803007824 */ /* 0x000fe200078e0200 */
[----:B------:R-:W-:Y:S01]  /*0760*/  LOP3.LUT R159, R159, 0x8, RZ, 0xc0, !PT ;  /* 0x000000089f9f7812 */ /* 0x000fe200078ec0ff */
[----:B------:R-:W-:Y:S01]  /*0770*/  IMAD R3, R3, 0x200, R10 ;  /* 0x0000020003037824 */ /* 0x000fe200078e020a */
[----:B------:R-:W-:Y:S01]  /*0780*/  SHF.R.U32.HI R155, RZ, 0x3, R6 ;  /* 0x00000003ff9b7819 */ /* 0x000fe20000011606 */
[C---:B------:R-:W-:Y:S01]  /*0790*/  IMAD R156, R158.reuse, 0x200, R156 ;  /* 0x000002009e9c7824 */ /* 0x040fe200078e029c */
[----:B------:R-:W-:Y:S01]  /*07a0*/  LEA.HI R9, R9, R9, RZ, 0x1d ;  /* 0x0000000909097211 */ /* 0x000fe200078fe8ff */
[----:B------:R-:W-:Y:S01]  /*07b0*/  IMAD.SHL.U32 R158, R158, 0x10, RZ ;  /* 0x000000109e9e7824 */ /* 0x000fe200078e00ff */
[----:B------:R-:W-:Y:S01]  /*07c0*/  SEL R149, R157, 0xffffffe0, !P0 ;  /* 0xffffffe09d957807 */ /* 0x000fe20004000000 */
[----:B------:R-:W-:Y:S01]  /*07d0*/  IMAD.U32 R150, R150, 0x20, R4 ;  /* 0x0000002096967824 */ /* 0x000fe200078e0004 */
[----:B------:R-:W-:Y:S01]  /*07e0*/  LOP3.LUT R8, R8, 0x8, RZ, 0xc0, !PT ;  /* 0x0000000808087812 */ /* 0x000fe200078ec0ff */
[----:B------:R-:W-:Y:S01]  /*07f0*/  IMAD.SHL.U32 R0, R0, 0x20, RZ ;  /* 0x0000002000007824 */ /* 0x000fe200078e00ff */
[C---:B------:R-:W-:Y:S01]  /*0800*/  LOP3.LUT P0, RZ, R5.reuse, 0x2, RZ, 0xc0, !PT ;  /* 0x0000000205ff7812 */ /* 0x040fe2000780c0ff */
[----:B------:R-:W-:Y:S01]  /*0810*/  IMAD.SHL.U32 R5, R5, 0x40, RZ ;  /* 0x0000004005057824 */ /* 0x000fe200078e00ff */
[----:B------:R-:W-:-:S02]  /*0820*/  SHF.R.U32.HI R2, RZ, 0x3, R7 ;  /* 0x00000003ff027819 */ /* 0x000fc40000011607 */
[----:B------:R-:W-:Y:S02]  /*0830*/  LOP3.LUT R155, R155, R6, R159, 0x1e, !PT ;  /* 0x000000069b9b7212 */ /* 0x000fe400078e1e9f */
[----:B------:R-:W-:Y:S02]  /*0840*/  IADD3 R165, R9, R165, R10 ;  /* 0x000000a509a57210 */ /* 0x000fe40007ffe00a */
[----:B------:R-:W-:Y:S01]  /*0850*/  LOP3.LUT R2, R2, R7, R8, 0x1e, !PT ;  /* 0x0000000702027212 */ /* 0x000fe200078e1e08 */
[----:B------:R-:W-:Y:S01]  /*0860*/  IMAD.IADD R155, R3, 0x1, R155 ;  /* 0x00000001039b7824 */ /* 0x000fe200078e029b */
[----:B------:R-:W-:Y:S01]  /*0870*/  LOP3.LUT R5, R5, 0xc0, RZ, 0xc0, !PT ;  /* 0x000000c005057812 */ /* 0x000fe200078ec0ff */
[----:B------:R-:W-:Y:S01]  /*0880*/  IMAD.MOV.U32 R3, RZ, RZ, 0x40 ;  /* 0x00000040ff037424 */ /* 0x000fe200078e00ff */
[----:B------:R-:W-:Y:S01]  /*0890*/  LEA R165, R165, UR5, 0x1 ;  /* 0x00000005a5a57c11 */ /* 0x000fe2000f8e08ff */
[----:B------:R-:W-:Y:S01]  /*08a0*/  IMAD.IADD R175, R2, 0x1, R175 ;  /* 0x0000000102af7824 */ /* 0x000fe200078e02af */
[----:B------:R-:W-:Y:S01]  /*08b0*/  SHF.R.U32.HI R4, RZ, 0x3, R5 ;  /* 0x00000003ff047819 */ /* 0x000fe20000011605 */
[----:B------:R-:W-:Y:S01]  /*08c0*/  IMAD R2, R162, 0x200, R0 ;  /* 0x00000200a2027824 */ /* 0x000fe200078e0200 */
[----:B------:R-:W-:Y:S01]  /*08d0*/  LOP3.LUT R158, R8, 0x10, R158, 0xf8, !PT ;  /* 0x00000010089e7812 */ /* 0x000fe200078ef89e */
[----:B------:R-:W-:Y:S01]  /*08e0*/  VIADD R168, R165, 0x40 ;  /* 0x00000040a5a87836 */ /* 0x000fe20000000000 */
[----:B------:R-:W-:Y:S01]  /*08f0*/  SEL R173, R173, 0x10, !P6 ;  /* 0x00000010adad7807 */ /* 0x000fe20007000000 */
[----:B------:R-:W-:Y:S01]  /*0900*/  @P4 VIADD R168, R165, 0xffffffc0 ;  /* 0xffffffc0a5a84836 */ /* 0x000fe20000000000 */
[----:B------:R-:W-:-:S02]  /*0910*/  LEA R155, R155, UR4, 0x1 ;  /* 0x000000049b9b7c11 */ /* 0x000fc4000f8e08ff */
        /* <DEDUP_REMOVED lines=12> */
[----:B------:R-:W-:Y:S01]  /*09e0*/  SEL R157, R157, 0xffffffe0, !P0 ;  /* 0xffffffe09d9d7807 */ /* 0x000fe20004000000 */
[--C-:B------:R-:W-:Y:S01]  /*09f0*/  IMAD.IADD R169, R165, 0x1, R171.reuse ;  /* 0x00000001a5a97824 */ /* 0x100fe200078e02ab */
[----:B------:R-:W-:Y:S01]  /*0a00*/  LEA R156, R156, UR5, 0x1 ;  /* 0x000000059c9c7c11 */ /* 0x000fe2000f8e08ff */
[----:B------:R-:W-:-:S02]  /*0a10*/  IMAD.IADD R176, R170, 0x1, R171 ;  /* 0x00000001aab07824 */ /* 0x000fc400078e02ab */
[----:B------:R-:W-:Y:S02]  /*0a20*/  IMAD.IADD R172, R171, 0x1, R168 ;  /* 0x00000001abac7824 */ /* 0x000fe400078e02a8 */
[----:B------:R-:W-:Y:S02]  /*0a30*/  VIADD R174, R175, 0x20 ;  /* 0x00000020afae7836 */ /* 0x000fe40000000000 */
[----:B------:R-:W-:Y:S02]  /*0a40*/  IMAD.IADD R153, R155, 0x1, R3 ;  /* 0x000000019b997824 */ /* 0x000fe400078e0203 */
[----:B------:R-:W-:Y:S02]  /*0a50*/  IMAD.IADD R149, R149, 0x1, R150 ;  /* 0x0000000195957824 */ /* 0x000fe400078e0296 */
[----:B------:R-:W-:Y:S02]  /*0a60*/  IMAD.IADD R171, R171, 0x1, R173 ;  /* 0x00000001abab7824 */ /* 0x000fe400078e02ad */
[----:B------:R-:W-:-:S02]  /*0a70*/  @P3 VIADD R174, R175, 0xffffffe0 ;  /* 0xffffffe0afae3836 */ /* 0x000fc40000000000 */
[----:B------:R-:W-:Y:S02]  /*0a80*/  IMAD.IADD R3, R3, 0x1, R154 ;  /* 0x0000000103037824 */ /* 0x000fe400078e029a */
[C---:B------:R-:W-:Y:S02]  /*0a90*/  VIADD R148, R154.reuse, 0x2000 ;  /* 0x000020009a947836 */ /* 0x040fe40000000000 */
[C---:B------:R-:W-:Y:S02]  /*0aa0*/  VIADD R2, R154.reuse, 0x4000 ;  /* 0x000040009a027836 */ /* 0x040fe40000000000 */
[----:B------:R-:W-:-:S07]  /*0ab0*/  VIADD R0, R154, 0x6000 ;  /* 0x000060009a007836 */ /* 0x000fce0000000000 */
.L_x_239:
        /* <DEDUP_REMOVED lines=8> */
[----:B------:R-:W1:Y:S02]  /*0b40*/  @P0 S2R R4, SR_CTAID.Y ;  /* 0x0000000000040919 */ /* 0x000e640000002600 */
[----:B--2---:R-:W2:Y:S01]  /*0b50*/  @P1 LDC.64 R6, c[0x0][0x300] ;  /* 0x0000c000ff061b82 */ /* 0x004ea20000000a00 */
        /* <DEDUP_REMOVED lines=93> */
.L_x_232:
[----:B------:R-:W-:Y:S01]  /*1130*/  UIMAD UR20, UR8, UR4, UR9 ;  /* 0x00000004081472a4 */ /* 0x000fe2000f8e0209 */
[----:B------:R-:W-:-:S03]  /*1140*/  ULDC UR29, c[0x0][0x2d4] ;  /* 0x0000b500001d7ab9 */ /* 0x000fc60000000800 */
[----:B------:R-:W-:-:S12]  /*1150*/  UIMAD UR20, UR20, UR29, URZ ;  /* 0x0000001d141472a4 */ /* 0x000fd8000f8e023f */
.L_x_233:
[----:B------:R-:W1:Y:S01]  /*1160*/  LDC.64 R4, c[0x0][0x238] ;  /* 0x00008e00ff047b82 */ /* 0x000e620000000a00 */
[----:B------:R-:W2:Y:S01]  /*1170*/  S2R R188, SR_TID.X ;  /* 0x0000000000bc7919 */ /* 0x000ea20000002100 */
[----:B------:R-:W-:Y:S01]  /*1180*/  SHF.R.S32.HI R17, RZ, 0x1f, R164 ;  /* 0x0000001fff117819 */ /* 0x000fe200000114a4 */
[----:B------:R-:W-:Y:S01]  /*1190*/  UIADD3 UR19, UP0, UR27, UR19, URZ ;  /* 0x000000131b137290 */ /* 0x000fe2000ff1e03f */
[----:B------:R-:W-:Y:S01]  /*11a0*/  SHF.R.S32.HI R167, RZ, 0x1f, R166 ;  /* 0x0000001fffa77819 */ /* 0x000fe200000114a6 */
[----:B------:R-:W-:Y:S01]  /*11b0*/  ULDC.64 UR16, c[0x0][0x268] ;  /* 0x00009a0000107ab9 */ /* 0x000fe20000000a00 */
[----:B------:R-:W-:Y:S01]  /*11c0*/  UIADD3 UR54, UR28, -0x1, URZ ;  /* 0xffffffff1c367890 */ /* 0x000fe2000fffe03f */
[----:B------:R-:W-:Y:S01]  /*11d0*/  IMAD R8, R18, UR16, RZ ;  /* 0x0000001012087c24 */ /* 0x000fe2000f8e02ff */
[----:B------:R-:W3:Y:S01]  /*11e0*/  LDC.64 R10, c[0x0][0x250] ;  /* 0x00009400ff0a7b82 */ /* 0x000ee20000000a00 */
[----:B------:R-:W-:Y:S02]  /*11f0*/  UIADD3.X UR18, UR22, UR18, URZ, UP0, !UPT ;  /* 0x0000001216127290 */ /* 0x000fe400087fe43f */
[----:B------:R-:W-:Y:S01]  /*1200*/  IMAD R8, R19, UR17, R8 ;  /* 0x0000001113087c24 */ /* 0x000fe2000f8e0208 */
[----:B------:R-:W-:Y:S01]  /*1210*/  ULDC.64 UR24, c[0x0][0x428] ;  /* 0x00010a0000187ab9 */ /* 0x000fe20000000a00 */
[----:B------:R-:W-:Y:S01]  /*1220*/  ULDC.64 UR22, c[0x0][0x258] ;  /* 0x0000960000167ab9 */ /* 0x000fe20000000a00 */
[----:B------:R-:W-:Y:S01]  /*1230*/  UIADD3 UR26, UR36, UR26, URZ ;  /* 0x0000001a241a7290 */ /* 0x000fe2000fffe03f */
[----:B------:R-:W-:-:S03]  /*1240*/  ULDC.64 UR60, c[0x0][0x2b0] ;  /* 0x0000ac00003c7ab9 */ /* 0x000fc60000000a00 */
[----:B------:R-:W-:Y:S01]  /*1250*/  UIMAD.WIDE UR60, UR26, 0x4, UR60 ;  /* 0x000000041a3c78a5 */ /* 0x000fe2000f8e023c */
[C---:B-1----:R-:W-:Y:S02]  /*1260*/  IMAD R6, R4.reuse, UR14, RZ ;  /* 0x0000000e04067c24 */ /* 0x042fe4000f8e02ff */
[----:B------:R-:W-:-:S04]  /*1270*/  IMAD.WIDE.U32 R20, R4, UR8, R166 ;  /* 0x0000000804147c25 */ /* 0x000fc8000f8e00a6 */
[----:B------:R-:W-:Y:S02]  /*1280*/  IMAD R5, R5, UR8, R6 ;  /* 0x0000000805057c24 */ /* 0x000fe4000f8e0206 */
[-C--:B---3--:R-:W-:Y:S01]  /*1290*/  IMAD R12, R17, R10.reuse, RZ ;  /* 0x0000000a110c7224 */ /* 0x088fe200078e02ff */
[----:B--2---:R-:W-:Y:S01]  /*12a0*/  SHF.R.S32.HI R16, RZ, 0x1f, R188 ;  /* 0x0000001fff107819 */ /* 0x004fe200000114bc */
[----:B------:R-:W-:-:S03]  /*12b0*/  IMAD.WIDE.U32 R6, R164, R10, RZ ;  /* 0x0000000aa4067225 */ /* 0x000fc600078e00ff */
[----:B------:R-:W-:Y:S01]  /*12c0*/  LEA.HI R23, R16, R188, RZ, 0x2 ;  /* 0x000000bc10177211 */ /* 0x000fe200078f10ff */
[C---:B------:R-:W-:Y:S02]  /*12d0*/  IMAD R12, R164.reuse, R11, R12 ;  /* 0x0000000ba40c7224 */ /* 0x040fe400078e020c */
[----:B------:R-:W-:Y:S01]  /*12e0*/  IMAD.IADD R5, R21, 0x1, R5 ;  /* 0x0000000115057824 */ /* 0x000fe200078e0205 */
[----:B------:R-:W-:Y:S01]  /*12f0*/  LEA.HI R23, R23, R164, RZ, 0x1 ;  /* 0x000000a417177211 */ /* 0x000fe200078f08ff */
[----:B------:R-:W-:Y:S01]  /*1300*/  IMAD.IADD R13, R7, 0x1, R12 ;  /* 0x00000001070d7824 */ /* 0x000fe200078e020c */
[----:B------:R-:W-:Y:S01]  /*1310*/  IADD3 R21, P2, R164, UR36, RZ ;  /* 0x00000024a4157c10 */ /* 0x000fe2000ff5e0ff */
[----:B------:R-:W-:Y:S01]  /*1320*/  IMAD.MOV.U32 R4, RZ, RZ, R20 ;  /* 0x000000ffff047224 */ /* 0x000fe200078e0014 */
[----:B------:R-:W-:Y:S01]  /*1330*/  LEA.HI R20, R16, R188, RZ, 0x3 ;  /* 0x000000bc10147211 */ /* 0x000fe200078f18ff */
[----:B------:R-:W-:Y:S01]  /*1340*/  IMAD.MOV.U32 R12, RZ, RZ, R6 ;  /* 0x000000ffff0c7224 */ /* 0x000fe200078e0006 */
[----:B------:R-:W-:Y:S01]  /*1350*/  LOP3.LUT R23, R23, 0x7fffffe, RZ, 0xc0, !PT ;  /* 0x07fffffe17177812 */ /* 0x000fe200078ec0ff */
[----:B------:R-:W-:Y:S01]  /*1360*/  IMAD.WIDE.U32 R4, R19, UR16, R4 ;  /* 0x0000001013047c25 */ /* 0x000fe2000f8e0004 */
[----:B------:R-:W-:Y:S01]  /*1370*/  SHF.R.S32.HI R20, RZ, 0x3, R20 ;  /* 0x00000003ff147819 */ /* 0x000fe20000011414 */
[----:B------:R-:W-:-:S02]  /*1380*/  ULDC.64 UR16, c[0x0][0x220] ;  /* 0x0000880000107ab9 */ /* 0x000fc40000000a00 */
[----:B------:R-:W-:Y:S01]  /*1390*/  IMAD.WIDE.U32 R12, R10, UR19, R12 ;  /* 0x000000130a0c7c25 */ /* 0x000fe2000f8e000c */
[----:B------:R-:W-:-:S03]  /*13a0*/  IADD3 R8, R5, R8, RZ ;  /* 0x0000000805087210 */ /* 0x000fc60007ffe0ff */
[----:B------:R-:W-:Y:S01]  /*13b0*/  IMAD R6, R10, UR18, RZ ;  /* 0x000000120a067c24 */ /* 0x000fe2000f8e02ff */
[----:B------:R-:W-:Y:S01]  /*13c0*/  IADD3 R7, P0, R4, R12, RZ ;  /* 0x0000000c04077210 */ /* 0x000fe20007f1e0ff */
[----:B------:R-:W-:Y:S01]  /*13d0*/  IMAD.SHL.U32 R20, R20, 0x40, RZ ;  /* 0x0000004014147824 */ /* 0x000fe200078e00ff */
[----:B------:R-:W1:Y:S01]  /*13e0*/  LDC.64 R4, c[0x0][0x418] ;  /* 0x00010600ff047b82 */ /* 0x000e620000000a00 */
[----:B------:R-:W-:Y:S02]  /*13f0*/  IMAD R6, R11, UR19, R6 ;  /* 0x000000130b067c24 */ /* 0x000fe4000f8e0206 */
[----:B------:R-:W-:Y:S01]  /*1400*/  IMAD.IADD R23, R164, 0x1, -R23 ;  /* 0x00000001a4177824 */ /* 0x000fe200078e0a17 */
[----:B------:R-:W-:Y:S02]  /*1410*/  LOP3.LUT R20, R20, 0xc0, RZ, 0xc0, !PT ;  /* 0x000000c014147812 */ /* 0x000fe400078ec0ff */
[----:B------:R-:W-:Y:S01]  /*1420*/  IADD3.X R6, R8, R13, R6, P0, !PT ;  /* 0x0000000d08067210 */ /* 0x000fe200007fe406 */
[----:B------:R-:W-:Y:S01]  /*1430*/  IMAD R23, R163, 0x8, R23 ;  /* 0x00000008a3177824 */ /* 0x000fe200078e0217 */
[----:B------:R-:W2:Y:S01]  /*1440*/  LDC.64 R8, c[0x0][0x240] ;  /* 0x00009000ff087b82 */ /* 0x000ea20000000a00 */
[----:B------:R-:W-:-:S02]  /*1450*/  LOP3.LUT R12, R20, 0x18, R166, 0xf8, !PT ;  /* 0x00000018140c7812 */ /* 0x000fc400078ef8a6 */
[C---:B------:R-:W-:Y:S01]  /*1460*/  LEA R24, P0, R7.reuse, UR16, 0x1 ;  /* 0x0000001007187c11 */ /* 0x040fe2000f8008ff */
[----:B------:R-:W-:Y:S01]  /*1470*/  ULEA.HI UR16, UR54, UR54, URZ, 0x1 ;  /* 0x0000003636107291 */ /* 0x000fe2000f8f083f */
[----:B------:R-:W-:Y:S02]  /*1480*/  SHF.R.U32.HI R20, RZ, 0x3, R20 ;  /* 0x00000003ff147819 */ /* 0x000fe40000011614 */
[----:B------:R-:W-:Y:S01]  /*1490*/  LEA.HI.X R25, R7, UR17, R6, 0x1, P0 ;  /* 0x0000001107197c11 */ /* 0x000fe200080f0c06 */
[----:B------:R-:W-:Y:S01]  /*14a0*/  ULOP3.LUT UR16, UR16, 0xfffffffe, URZ, 0xc0, !UPT ;  /* 0xfffffffe10107892 */ /* 0x000fe2000f8ec03f */
[----:B------:R-:W-:Y:S01]  /*14b0*/  LOP3.LUT R20, R12, R20, RZ, 0x3c, !PT ;  /* 0x000000140c147212 */ /* 0x000fe200078e3cff */
[----:B------:R-:W3:Y:S01]  /*14c0*/  LDC.64 R6, c[0x0][0x420] ;  /* 0x00010800ff067b82 */ /* 0x000ee20000000a00 */
[C---:B------:R-:W-:Y:S01]  /*14d0*/  LEA R22, P0, R10.reuse, R24, 0x7 ;  /* 0x000000180a167211 */ /* 0x040fe200078038ff */
[----:B------:R-:W-:Y:S02]  /*14e0*/  UIADD3 UR16, UR54, -UR16, URZ ;  /* 0x8000001036107290 */ /* 0x000fe4000fffe03f */
[----:B------:R-:W-:Y:S01]  /*14f0*/  IMAD.U32 R20, R23, 0x20, R20 ;  /* 0x0000002017147824 */ /* 0x000fe200078e0014 */
[----:B------:R-:W-:Y:S01]  /*1500*/  LEA.HI.X R23, R10, R25, R11, 0x7, P0 ;  /* 0x000000190a177211 */ /* 0x000fe200000f3c0b */
[C---:B-1----:R-:W-:Y:S01]  /*1510*/  IMAD R26, R4.reuse, UR14, RZ ;  /* 0x0000000e041a7c24 */ /* 0x042fe2000f8e02ff */
[----:B------:R-:W-:Y:S01]  /*1520*/  UISETP.NE.AND UP0, UPT, UR16, 0x1, UPT ;  /* 0x000000011000788c */ /* 0x000fe2000bf05270 */
[----:B------:R-:W1:Y:S01]  /*1530*/  LDC.64 R12, c[0x0][0x228] ;  /* 0x00008a00ff0c7b82 */ /* 0x000e620000000a00 */
[----:B------:R-:W-:Y:S01]  /*1540*/  IMAD.WIDE.U32 R28, R4, UR8, R166 ;  /* 0x00000008041c7c25 */ /* 0x000fe2000f8e00a6 */
[----:B------:R-:W-:-:S03]  /*1550*/  ULDC.64 UR16, c[0x0][0x260] ;  /* 0x0000980000107ab9 */ /* 0x000fc60000000a00 */
[----:B------:R-:W-:Y:S01]  /*1560*/  IMAD R5, R5, UR8, R26 ;  /* 0x0000000805057c24 */ /* 0x000fe2000f8e021a */
[----:B------:R-:W-:Y:S01]  /*1570*/  IADD3.X R26, R17, UR37, RZ, P2, !PT ;  /* 0x00000025111a7c10 */ /* 0x000fe200097fe4ff */
[-C--:B--2---:R-:W-:Y:S01]  /*1580*/  IMAD.WIDE.U32 R30, R21, R8.reuse, R166 ;  /* 0x00000008151e7225 */ /* 0x084fe200078e00a6 */
[----:B------:R-:W2:Y:S01]  /*1590*/  LDC.64 R10, c[0x0][0x230] ;  /* 0x00008c00ff0a7b82 */ /* 0x000ea20000000a00 */
[----:B------:R-:W-:Y:S02]  /*15a0*/  PLOP3.LUT P0, PT, PT, PT, UP0, 0x80, 0x0 ;  /* 0x000000000000781c */ /* 0x000fe40003f0f008 */
[----:B------:R-:W-:Y:S01]  /*15b0*/  IMAD R4, R26, R8, RZ ;  /* 0x000000081a047224 */ /* 0x000fe200078e02ff */
[----:B------:R-:W-:Y:S01]  /*15c0*/  IADD3 R29, R29, R5, RZ ;  /* 0x000000051d1d7210 */ /* 0x000fe20007ffe0ff */
[----:B------:R-:W-:Y:S02]  /*15d0*/  VIADD R187, R20, 0x1000 ;  /* 0x0000100014bb7836 */ /* 0x000fe40000000000 */
[----:B------:R-:W-:-:S02]  /*15e0*/  IMAD R4, R21, R9, R4 ;  /* 0x0000000915047224 */ /* 0x000fc400078e0204 */
[----:B---3--:R-:W-:Y:S01]  /*15f0*/  IMAD R26, R26, R6, RZ ;  /* 0x000000061a1a7224 */ /* 0x008fe200078e02ff */
[----:B------:R-:W-:Y:S01]  /*1600*/  SEL R187, R187, R20, !P0 ;  /* 0x00000014bbbb7207 */ /* 0x000fe20004000000 */
[----:B------:R-:W-:Y:S01]  /*1610*/  IMAD.IADD R31, R31, 0x1, R4 ;  /* 0x000000011f1f7824 */ /* 0x000fe200078e0204 */
[----:B------:R-:W-:Y:S01]  /*1620*/  LEA R20, R20, UR5, 0x1 ;  /* 0x0000000514147c11 */ /* 0x000fe2000f8e08ff */
[----:B------:R-:W-:Y:S01]  /*1630*/  @P1 BAR.SYNC.DEFER_BLOCKING 0x0 ;  /* 0x0000000000001b1d */ /* 0x000fe20000010000 */
[----:B------:R-:W-:Y:S01]  /*1640*/  IMAD R26, R21, R7, R26 ;  /* 0x00000007151a7224 */ /* 0x000fe200078e021a */
[----:B------:R-:W-:Y:S01]  /*1650*/  UIMAD UR26, UR4, UR30, URZ ;  /* 0x0000001e041a72a4 */ /* 0x000fe2000f8e023f */
[----:B-1----:R-:W-:Y:S01]  /*1660*/  IMAD.WIDE.U32 R30, R12, UR8, R30 ;  /* 0x000000080c1e7c25 */ /* 0x002fe2000f8e001e */
[----:B------:R-:W-:Y:S01]  /*1670*/  UIMAD.WIDE.U32 UR38, UR30, UR4, URZ ;  /* 0x000000041e2672a5 */ /* 0x000fe2000f8e003f */
[----:B------:R-:W-:-:S03]  /*1680*/  LEA R187, R187, UR5, 0x1 ;  /* 0x00000005bbbb7c11 */ /* 0x000fc6000f8e08ff */
[----:B------:R-:W1:Y:S01]  /*1690*/  LDC.64 R4, c[0x0][0x248] ;  /* 0x00009200ff047b82 */ /* 0x000e620000000a00 */
[----:B------:R-:W-:Y:S01]  /*16a0*/  IMAD.WIDE.U32 R28, R21, R6, R28 ;  /* 0x00000006151c7225 */ /* 0x000fe200078e001c */
[----:B------:R-:W-:Y:S01]  /*16b0*/  @!PT LDS RZ, [RZ] ;  /* 0x00000000fffff984 */ /* 0x000fe20000000800 */
[----:B------:R-:W-:Y:S01]  /*16c0*/  @!PT LDS RZ, [RZ] ;  /* 0x00000000fffff984 */ /* 0x000fe20000000800 */
[----:B------:R-:W-:Y:S01]  /*16d0*/  @!PT LDS RZ, [RZ] ;  /* 0x00000000fffff984 */ /* 0x000fe20000000800 */
[----:B------:R3:W-:Y:S04]  /*16e0*/  LDGSTS.E.BYPASS.LTC128B.128 [R20+0x8000], desc[UR58][R24.64] ;  /* 0x0800000018147fae */ /* 0x0007e8000b901d7a */
[----:B------:R4:W-:Y:S01]  /*16f0*/  LDGSTS.E.BYPASS.LTC128B.128 [R20+0x9000], desc[UR58][R22.64] ;  /* 0x0900000016147fae */ /* 0x0009e2000b901d7a */
[----:B-1----:R-:W-:-:S03]  /*1700*/  IMAD R17, R17, R4, RZ ;  /* 0x0000000411117224 */ /* 0x002fc600078e02ff */
[----:B------:R-:W0:Y:S01]  /*1710*/  LDGDEPBAR ;  /* 0x00000000000079af */ /* 0x000e220000000000 */
[----:B------:R-:W-:Y:S02]  /*1720*/  IMAD R17, R164, R5, R17 ;  /* 0x00000005a4117224 */ /* 0x000fe400078e0211 */
[----:B---3--:R-:W-:Y:S01]  /*1730*/  IMAD.IADD R25, R29, 0x1, R26 ;  /* 0x000000011d197824 */ /* 0x008fe200078e021a */
[----:B------:R-:W-:Y:S01]  /*1740*/  MOV R24, R28 ;  /* 0x0000001c00187202 */ /* 0x000fe20000000f00 */
[----:B------:R-:W-:Y:S02]  /*1750*/  IMAD.MOV.U32 R26, RZ, RZ, R30 ;  /* 0x000000ffff1a7224 */ /* 0x000fe400078e001e */
[----:B----4-:R-:W-:Y:S02]  /*1760*/  IMAD R22, R12, UR14, RZ ;  /* 0x0000000e0c167c24 */ /* 0x010fe4000f8e02ff */
[----:B--2---:R-:W-:Y:S02]  /*1770*/  IMAD R12, R10, UR14, RZ ;  /* 0x0000000e0a0c7c24 */ /* 0x004fe4000f8e02ff */
[----:B------:R-:W-:-:S02]  /*1780*/  IMAD R13, R13, UR8, R22 ;  /* 0x000000080d0d7c24 */ /* 0x000fc4000f8e0216 */
[----:B------:R-:W-:-:S04]  /*1790*/  IMAD.WIDE.U32 R22, R10, UR8, R166 ;  /* 0x000000080a167c25 */ /* 0x000fc8000f8e00a6 */
[----:B------:R-:W-:Y:S01]  /*17a0*/  IMAD.U32 R10, RZ, RZ, UR24 ;  /* 0x00000018ff0a7e24 */ /* 0x000fe2000f8e00ff */
[----:B------:R-:W-:Y:S01]  /*17b0*/  UIMAD UR24, UR13, UR24, URZ ;  /* 0x000000180d1872a4 */ /* 0x000fe2000f8e023f */
[----:B------:R-:W-:Y:S02]  /*17c0*/  IMAD R11, R11, UR8, R12 ;  /* 0x000000080b0b7c24 */ /* 0x000fe4000f8e020c */
[----:B------:R-:W-:Y:S01]  /*17d0*/  IMAD.IADD R27, R31, 0x1, R13 ;  /* 0x000000011f1b7824 */ /* 0x000fe200078e020d */
[----:B------:R-:W-:Y:S01]  /*17e0*/  UIMAD UR25, UR9, UR25, UR24 ;  /* 0x00000019091972a4 */ /* 0x000fe2000f8e0218 */
[----:B------:R-:W-:Y:S01]  /*17f0*/  IMAD.U32 R12, RZ, RZ, UR22 ;  /* 0x00000016ff0c7e24 */ /* 0x000fe2000f8e00ff */
[----:B------:R-:W-:Y:S01]  /*1800*/  UIMAD UR24, UR13, UR22, URZ ;  /* 0x000000160d1872a4 */ /* 0x000fe2000f8e023f */
[----:B------:R-:W-:Y:S02]  /*1810*/  IMAD.IADD R13, R23, 0x1, R11 ;  /* 0x00000001170d7824 */ /* 0x000fe400078e020b */
[----:B------:R-:W-:Y:S01]  /*1820*/  IMAD.WIDE.U32 R26, R12, UR9, R26 ;  /* 0x000000090c1a7c25 */ /* 0x000fe2000f8e001a */
[----:B------:R-:W-:-:S03]  /*1830*/  UIMAD UR24, UR9, UR23, UR24 ;  /* 0x00000017091872a4 */ /* 0x000fc6000f8e0218 */
[----:B------:R-:W-:Y:S01]  /*1840*/  IMAD.MOV.U32 R12, RZ, RZ, R22 ;  /* 0x000000ffff0c7224 */ /* 0x000fe200078e0016 */
[----:B------:R-:W-:Y:S01]  /*1850*/  ULDC.64 UR22, c[0x0][0x210] ;  /* 0x0000840000167ab9 */ /* 0x000fe20000000a00 */
[----:B------:R-:W-:Y:S01]  /*1860*/  IMAD.WIDE.U32 R22, R164, R4, RZ ;  /* 0x00000004a4167225 */ /* 0x000fe200078e00ff */
[----:B------:R-:W-:-:S03]  /*1870*/  LEA R194, P2, R26, UR22, 0x1 ;  /* 0x000000161ac27c11 */ /* 0x000fc6000f8408ff */
[----:B------:R-:W-:Y:S01]  /*1880*/  IMAD.WIDE.U32 R24, R10, UR9, R24 ;  /* 0x000000090a187c25 */ /* 0x000fe2000f8e0018 */
[----:B------:R-:W-:-:S03]  /*1890*/  IADD3 R23, R23, R17, RZ ;  /* 0x0000001117177210 */ /* 0x000fc60007ffe0ff */
[----:B------:R-:W-:Y:S02]  /*18a0*/  IMAD R10, R18, UR16, RZ ;  /* 0x00000010120a7c24 */ /* 0x000fe4000f8e02ff */
[----:B------:R-:W-:Y:S02]  /*18b0*/  VIADD R11, R27, UR24 ;  /* 0x000000181b0b7c36 */ /* 0x000fe40008000000 */
[C---:B------:R-:W-:Y:S02]  /*18c0*/  IMAD R10, R19.reuse, UR17, R10 ;  /* 0x00000011130a7c24 */ /* 0x040fe4000f8e020a */
[----:B------:R-:W-:Y:S01]  /*18d0*/  IMAD.WIDE.U32 R18, R19, UR16, R12 ;  /* 0x0000001013127c25 */ /* 0x000fe2000f8e000c */
[----:B------:R-:W-:Y:S01]  /*18e0*/  ULDC.64 UR16, c[0x0][0x3e0] ;  /* 0x0000f80000107ab9 */ /* 0x000fe20000000a00 */
[----:B------:R-:W-:Y:S02]  /*18f0*/  LEA.HI.X R195, R26, UR23, R11, 0x1, P2 ;  /* 0x000000171ac37c11 */ /* 0x000fe400090f0c0b */
[----:B------:R-:W-:Y:S01]  /*1900*/  VIADD R12, R25, UR25 ;  /* 0x00000019190c7c36 */ /* 0x000fe20008000000 */
[----:B------:R-:W-:Y:S01]  /*1910*/  LEA R192, P1, R24, UR16, 0x1 ;  /* 0x0000001018c07c11 */ /* 0x000fe2000f8208ff */
[----:B------:R-:W-:-:S03]  /*1920*/  IMAD.WIDE.U32 R22, R4, UR19, R22 ;  /* 0x0000001304167c25 */ /* 0x000fc6000f8e0016 */
[----:B------:R-:W-:Y:S01]  /*1930*/  LEA.HI.X R193, R24, UR17, R12, 0x1, P1 ;  /* 0x0000001118c17c11 */ /* 0x000fe200088f0c0c */
[----:B------:R-:W-:Y:S01]  /*1940*/  IMAD R11, R4, UR18, RZ ;  /* 0x00000012040b7c24 */ /* 0x000fe2000f8e02ff */
[----:B------:R-:W-:Y:S01]  /*1950*/  IADD3 R18, P1, R18, R22, RZ ;  /* 0x0000001612127210 */ /* 0x000fe20007f3e0ff */
[----:B------:R-:W-:Y:S01]  /*1960*/  IMAD.IADD R10, R19, 0x1, R10 ;  /* 0x00000001130a7824 */ /* 0x000fe200078e020a */
[----:B------:R-:W-:Y:S01]  /*1970*/  ULDC.64 UR16, c[0x0][0x218] ;  /* 0x0000860000107ab9 */ /* 0x000fe20000000a00 */
[----:B------:R-:W-:Y:S01]  /*1980*/  IMAD R11, R5, UR19, R11 ;  /* 0x00000013050b7c24 */ /* 0x000fe2000f8e020b */
[----:B------:R-:W-:Y:S01]  /*1990*/  LEA R12, P2, R8, R194, 0x7 ;  /* 0x000000c2080c7211 */ /* 0x000fe200078438ff */
[----:B------:R-:W-:Y:S01]  /*19a0*/  UIMAD.WIDE UR24, UR8, UR29, UR36 ;  /* 0x0000001d081872a5 */ /* 0x000fe2000f8e0224 */
[----:B------:R-:W-:Y:S01]  /*19b0*/  LEA R22, P3, R6, R192, 0x7 ;  /* 0x000000c006167211 */ /* 0x000fe200078638ff */
[----:B------:R-:W-:Y:S01]  /*19c0*/  LDGSTS.E.BYPASS.LTC128B.128 [R20+0x4000], desc[UR58][R192.64] ;  /* 0x04000000c0147fae */ /* 0x000fe2000b901d7a */
[----:B------:R-:W-:-:S02]  /*19d0*/  IADD3.X R10, R10, R23, R11, P1, !PT ;  /* 0x000000170a0a7210 */ /* 0x000fc40000ffe40b */
[----:B------:R-:W-:Y:S02]  /*19e0*/  LEA R24, P1, R18, UR16, 0x1 ;  /* 0x0000001012187c11 */ /* 0x000fe4000f8208ff */
[----:B------:R-:W-:Y:S02]  /*19f0*/  LEA.HI.X R13, R8, R195, R9, 0x7, P2 ;  /* 0x000000c3080d7211 */ /* 0x000fe400010f3c09 */
[----:B------:R-:W-:Y:S02]  /*1a00*/  LEA.HI.X R25, R18, UR17, R10, 0x1, P1 ;  /* 0x0000001112197c11 */ /* 0x000fe400088f0c0a */
[----:B------:R-:W-:Y:S02]  /*1a10*/  LEA R8, P1, R4, R24, 0x7 ;  /* 0x0000001804087211 */ /* 0x000fe400078238ff */
[----:B------:R-:W-:Y:S01]  /*1a20*/  LEA.HI.X R23, R6, R193, R7, 0x7, P3 ;  /* 0x000000c106177211 */ /* 0x000fe200018f3c07 */
[----:B------:R-:W-:Y:S01]  /*1a30*/  IMAD.MOV.U32 R6, RZ, RZ, 0x4 ;  /* 0x00000004ff067424 */ /* 0x000fe200078e00ff */
[----:B------:R-:W-:-:S02]  /*1a40*/  LEA.HI.X R9, R4, R25, R5, 0x7, P1 ;  /* 0x0000001904097211 */ /* 0x000fc400008f3c05 */
[----:B------:R-:W-:Y:S01]  /*1a50*/  LEA.HI R4, R16, R188, RZ, 0x5 ;  /* 0x000000bc10047211 */ /* 0x000fe200078f28ff */
[----:B------:R-:W-:Y:S01]  /*1a60*/  IMAD.WIDE R6, R160, R6, UR60 ;  /* 0x0000003ca0067e25 */ /* 0x000fe2000f8e0206 */
[----:B------:R-:W-:Y:S01]  /*1a70*/  USHF.L.U32 UR17, UR26, 0x7, URZ ;  /* 0x000000071a117899 */ /* 0x000fe2000800063f */
[----:B------:R-:W-:Y:S03]  /*1a80*/  LDGSTS.E.BYPASS.LTC128B.128 [R20+0x5000], desc[UR58][R22.64] ;  /* 0x0500000016147fae */ /* 0x000fe6000b901d7a */
[----:B------:R-:W-:Y:S01]  /*1a90*/  USHF.R.S32.HI UR22, URZ, 0x1f, UR17 ;  /* 0x0000001f3f167899 */ /* 0x000fe20008011411 */
[----:B------:R-:W-:Y:S04]  /*1aa0*/  LDGSTS.E.BYPASS.LTC128B.128 [R187], desc[UR58][R194.64] ;  /* 0x00000000c2bb7fae */ /* 0x000fe8000b901d7a */
[----:B------:R-:W-:Y:S04]  /*1ab0*/  LDGSTS.E.BYPASS.LTC128B.128 [R187+0x1000], desc[UR58][R12.64] ;  /* 0x010000000cbb7fae */ /* 0x000fe8000b901d7a */
[----:B------:R-:W-:Y:S04]  /*1ac0*/  LDGSTS.E.BYPASS.LTC128B.128 [R20+0x6000], desc[UR58][R24.64] ;  /* 0x0600000018147fae */ /* 0x000fe8000b901d7a */
[----:B------:R-:W-:Y:S04]  /*1ad0*/  LDGSTS.E.BYPASS.LTC128B.128 [R20+0x7000], desc[UR58][R8.64] ;  /* 0x0700000008147fae */ /* 0x000fe8000b901d7a */
[----:B------:R-:W0:Y:S01]  /*1ae0*/  LDGDEPBAR ;  /* 0x00000000000079af */ /* 0x000e220000000000 */
[----:B------:R-:W-:Y:S01]  /*1af0*/  LOP3.LUT R4, R4, 0xffffffe0, RZ, 0xc0, !PT ;  /* 0xffffffe004047812 */ /* 0x000fe200078ec0ff */
[----:B------:R-:W-:Y:S01]  /*1b00*/  USHF.R.S32.HI UR16, URZ, 0x1f, UR30 ;  /* 0x0000001f3f107899 */ /* 0x000fe2000801141e */
[----:B------:R-:W-:Y:S01]  /*1b10*/  IMAD.U32 R5, RZ, RZ, UR35 ;  /* 0x00000023ff057e24 */ /* 0x000fe2000f8e00ff */
[----:B------:R-:W5:Y:S01]  /*1b20*/  LDG.E R186, desc[UR58][R6.64] ;  /* 0x0000003a06ba7981 */ /* 0x000f62000c1e1900 */
[----:B------:R-:W-:-:S03]  /*1b30*/  IADD3 R188, -R4, R188, RZ ;  /* 0x000000bc04bc7210 */ /* 0x000fc60007ffe1ff */
[----:B------:R-:W5:Y:S04]  /*1b40*/  LDG.E R185, desc[UR58][R6.64+0x20] ;  /* 0x0000203a06b97981 */ /* 0x000f68000c1e1900 */
[----:B------:R-:W5:Y:S04]  /*1b50*/  LDG.E R184, desc[UR58][R6.64+0x100] ;  /* 0x0001003a06b87981 */ /* 0x000f68000c1e1900 */
[----:B------:R1:W5:Y:S01]  /*1b60*/  LDG.E R183, desc[UR58][R6.64+0x120] ;  /* 0x0001203a06b77981 */ /* 0x000362000c1e1900 */
[----:B------:R-:W-:Y:S01]  /*1b70*/  UIMAD UR16, UR16, UR4, URZ ;  /* 0x00000004101072a4 */ /* 0x000fe2000f8e023f */
[----:B------:R-:W-:Y:S01]  /*1b80*/  IMAD.U32 R4, RZ, RZ, UR33 ;  /* 0x00000021ff047e24 */ /* 0x000fe2000f8e00ff */
[----:B------:R-:W-:Y:S01]  /*1b90*/  UIADD3 UR32, UP0, UR24, UR32, URZ ;  /* 0x0000002018207290 */ /* 0x000fe2000ff1e03f */
[----:B------:R-:W-:Y:S01]  /*1ba0*/  CS2R R94, SRZ ;  /* 0x00000000005e7805 */ /* 0x000fe2000001ff00 */
[----:B------:R-:W-:Y:S01]  /*1bb0*/  UIMAD UR16, UR34, UR30, UR16 ;  /* 0x0000001e221072a4 */ /* 0x000fe2000f8e0210 */
[----:B------:R-:W-:Y:S01]  /*1bc0*/  CS2R R92, SRZ ;  /* 0x00000000005c7805 */ /* 0x000fe2000001ff00 */
[----:B------:R-:W-:Y:S01]  /*1bd0*/  UIADD3.X UR31, UR25, UR31, URZ, UP0, !UPT ;  /* 0x0000001f191f7290 */ /* 0x000fe200087fe43f */
[----:B------:R-:W-:-:S04]  /*1be0*/  DEPBAR.LE SB0, 0x1 ;  /* 0x000080400000791a */ /* 0x000fc80000000000 */
[----:B------:R-:W-:Y:S01]  /*1bf0*/  UIADD3 UR16, UR39, UR16, URZ ;  /* 0x0000001027107290 */ /* 0x000fe2000fffe03f */
[----:B------:R-:W-:Y:S01]  /*1c00*/  BAR.SYNC.DEFER_BLOCKING 0x0 ;  /* 0x0000000000007b1d */ /* 0x000fe20000010000 */
[----:B------:R-:W-:Y:S01]  /*1c10*/  UIADD3 UR36, UR36, UR20, URZ ;  /* 0x0000001424247290 */ /* 0x000fe2000fffe03f */
[----:B------:R-:W-:Y:S01]  /*1c20*/  CS2R R98, SRZ ;  /* 0x0000000000627805 */ /* 0x000fe2000001ff00 */
[----:B------:R-:W-:Y:S01]  /*1c30*/  UIMAD UR16, UR16, UR32, URZ ;  /* 0x00000020101072a4 */ /* 0x000fe2000f8e023f */
[----:B------:R-:W-:Y:S02]  /*1c40*/  CS2R R96, SRZ ;  /* 0x0000000000607805 */ /* 0x000fe4000001ff00 */
[----:B------:R-:W-:Y:S02]  /*1c50*/  CS2R R90, SRZ ;  /* 0x00000000005a7805 */ /* 0x000fe4000001ff00 */
[----:B------:R-:W-:Y:S01]  /*1c60*/  CS2R R88, SRZ ;  /* 0x0000000000587805 */ /* 0x000fe2000001ff00 */
[----:B------:R-:W-:Y:S01]  /*1c70*/  UIMAD UR31, UR31, UR38, UR16 ;  /* 0x000000261f1f72a4 */ /* 0x000fe2000f8e0210 */
[----:B------:R-:W-:-:S02]  /*1c80*/  CS2R R86, SRZ ;  /* 0x0000000000567805 */ /* 0x000fc4000001ff00 */
[----:B------:R-:W-:Y:S02]  /*1c90*/  CS2R R84, SRZ ;  /* 0x0000000000547805 */ /* 0x000fe4000001ff00 */
[----:B------:R-:W-:Y:S02]  /*1ca0*/  CS2R R78, SRZ ;  /* 0x00000000004e7805 */ /* 0x000fe4000001ff00 */
[----:B------:R-:W-:Y:S01]  /*1cb0*/  CS2R R76, SRZ ;  /* 0x00000000004c7805 */ /* 0x000fe2000001ff00 */
[----:B-1----:R-:W-:Y:S01]  /*1cc0*/  IMAD R6, R163, UR26, R188 ;  /* 0x0000001aa3067c24 */ /* 0x002fe2000f8e02bc */
[----:B------:R-:W-:Y:S02]  /*1cd0*/  CS2R R82, SRZ ;  /* 0x0000000000527805 */ /* 0x000fe4000001ff00 */
[----:B------:R-:W-:Y:S02]  /*1ce0*/  CS2R R80, SRZ ;  /* 0x0000000000507805 */ /* 0x000fe4000001ff00 */
[----:B------:R-:W-:-:S02]  /*1cf0*/  CS2R R74, SRZ ;  /* 0x00000000004a7805 */ /* 0x000fc4000001ff00 */
[----:B------:R-:W-:Y:S02]  /*1d00*/  CS2R R72, SRZ ;  /* 0x0000000000487805 */ /* 0x000fe4000001ff00 */
[----:B------:R-:W-:Y:S01]  /*1d10*/  IADD3 R5, P2, P1, R6, UR17, R5 ;  /* 0x0000001106057c10 */ /* 0x000fe2000f95e005 */
[----:B------:R-:W-:Y:S01]  /*1d20*/  ULDC.64 UR16, c[0x0][0x400] ;  /* 0x0001000000107ab9 */ /* 0x000fe20000000a00 */
[----:B------:R-:W-:Y:S02]  /*1d30*/  SHF.R.S32.HI R6, RZ, 0x1f, R6 ;  /* 0x0000001fff067819 */ /* 0x000fe40000011406 */
[----:B------:R-:W-:Y:S02]  /*1d40*/  CS2R R70, SRZ ;  /* 0x0000000000467805 */ /* 0x000fe4000001ff00 */
[----:B------:R-:W-:Y:S02]  /*1d50*/  CS2R R68, SRZ ;  /* 0x0000000000447805 */ /* 0x000fe4000001ff00 */
[----:B------:R-:W-:Y:S01]  /*1d60*/  IADD3.X R4, R6, UR22, R4, P2, P1 ;  /* 0x0000001606047c10 */ /* 0x000fe200097e2404 */
[----:B------:R-:W-:Y:S01]  /*1d70*/  ULDC.64 UR22, c[0x0][0x478] ;  /* 0x00011e0000167ab9 */ /* 0x000fe20000000a00 */
[----:B------:R-:W-:Y:S01]  /*1d80*/  IADD3 R6, P1, R5, R15, RZ ;  /* 0x0000000f05067210 */ /* 0x000fe20007f3e0ff */
[----:B------:R-:W-:Y:S01]  /*1d90*/  IMAD.U32 R5, RZ, RZ, UR39 ;  /* 0x00000027ff057e24 */ /* 0x000fe2000f8e00ff */
[----:B------:R1:W2:Y:S01]  /*1da0*/  LDSM.16.M88.4 R116, [R150+0x8000] ;  /* 0x008000009674783b */ /* 0x0002a20000000200 */
[----:B------:R-:W-:-:S02]  /*1db0*/  UIMAD.WIDE UR24, UR36, 0x4, UR22 ;  /* 0x00000004241878a5 */ /* 0x000fc4000f8e0216 */
[----:B------:R-:W-:Y:S01]  /*1dc0*/  IMAD.X R7, R4, 0x1, R14, P1 ;  /* 0x0000000104077824 */ /* 0x000fe200008e060e */
[----:B------:R-:W-:Y:S01]  /*1dd0*/  MOV R4, UR38 ;  /* 0x0000002600047c02 */ /* 0x000fe20008000f00 */
[----:B------:R1:W3:Y:S04]  /*1de0*/  LDSM.16.M88.4 R120, [R150+0x8400] ;  /* 0x008400009678783b */ /* 0x0002e80000000200 */
[----:B------:R-:W-:Y:S01]  /*1df0*/  IMAD.WIDE.U32 R6, R4, UR32, R6 ;  /* 0x0000002004067c25 */ /* 0x000fe2000f8e0006 */
[----:B------:R1:W4:Y:S03]  /*1e00*/  LDSM.16.M88.4 R124, [R150+0x8800] ;  /* 0x00880000967c783b */ /* 0x0003260000000200 */
[----:B------:R-:W-:Y:S01]  /*1e10*/  VIADD R4, R7, UR31 ;  /* 0x0000001f07047c36 */ /* 0x000fe20008000000 */
[C---:B------:R-:W-:Y:S01]  /*1e20*/  LEA R190, P1, R6.reuse, UR16, 0x2 ;  /* 0x0000001006be7c11 */ /* 0x040fe2000f8210ff */
[----:B------:R-:W-:Y:S01]  /*1e30*/  UIADD3 UR16, -UR55, UR15, UR27 ;  /* 0x0000000f37107290 */ /* 0x000fe2000fffe11b */
[----:B------:R1:W1:Y:S02]  /*1e40*/  LDSM.16.M88.4 R128, [R150+0x8c00] ;  /* 0x008c00009680783b */ /* 0x0002640000000200 */
[----:B------:R-:W-:Y:S01]  /*1e50*/  LEA.HI.X R191, R6, UR17, R4, 0x2, P1 ;  /* 0x0000001106bf7c11 */ /* 0x000fe200088f1404 */
[----:B------:R-:W-:Y:S01]  /*1e60*/  ULDC UR17, c[0x0][0x398] ;  /* 0x0000e60000117ab9 */ /* 0x000fe20000000800 */
[----:B------:R1:W1:Y:S01]  /*1e70*/  LDSM.16.M88.4 R132, [R149+0x8000] ;  /* 0x008000009584783b */ /* 0x0002620000000200 */
[----:B------:R-:W-:-:S03]  /*1e80*/  UIADD3 UR17, UR16, -UR17, URZ ;  /* 0x8000001110117290 */ /* 0x000fc6000fffe03f */
[----:B------:R1:W1:Y:S01]  /*1e90*/  LDSM.16.M88.4 R136, [R149+0x8400] ;  /* 0x008400009588783b */ /* 0x0002620000000200 */
[----:B------:R-:W-:-:S03]  /*1ea0*/  USHF.R.S32.HI UR16, URZ, 0x1f, UR17 ;  /* 0x0000001f3f107899 */ /* 0x000fc60008011411 */
[----:B------:R1:W1:Y:S01]  /*1eb0*/  LDSM.16.M88.4 R140, [R149+0x8800] ;  /* 0x00880000958c783b */ /* 0x0002620000000200 */
[----:B------:R-:W-:-:S03]  /*1ec0*/  ULEA.HI UR16, UR16, UR17, URZ, 0x7 ;  /* 0x0000001110107291 */ /* 0x000fc6000f8f383f */
[----:B------:R1:W1:Y:S01]  /*1ed0*/  LDSM.16.M88.4 R144, [R149+0x8c00] ;  /* 0x008c00009590783b */ /* 0x0002620000000200 */
[----:B------:R-:W-:-:S04]  /*1ee0*/  USHF.R.S32.HI UR20, URZ, 0x7, UR16 ;  /* 0x000000073f147899 */ /* 0x000fc80008011410 */
[----:B------:R-:W-:-:S04]  /*1ef0*/  UISETP.LT.AND UP0, UPT, URZ, UR20, UPT ;  /* 0x000000143f00728c */ /* 0x000fc8000bf01270 */
[----:B------:R-:W-:-:S04]  /*1f00*/  USEL UR20, URZ, UR20, !UP0 ;  /* 0x000000143f147287 */ /* 0x000fc8000c000000 */
[----:B------:R-:W-:-:S06]  /*1f10*/  UISETP.GT.AND UP0, UPT, UR28, UR20, UPT ;  /* 0x000000141c00728c */ /* 0x000fcc000bf04270 */
[----:B------:R-:W-:-:S13]  /*1f20*/  PLOP3.LUT P1, PT, PT, PT, UP0, 0x80, 0x0 ;  /* 0x000000000000781c */ /* 0x000fda0003f2f008 */
[----:B--234-:R-:W-:Y:S05]  /*1f30*/  @!P1 BRA `(.L_x_234) ;  /* 0x0000005c00749947 */ /* 0x01cfea0003800000 */
[----:B------:R-:W2:Y:S01]  /*1f40*/  LDC.64 R6, c[0x0][0x3b8] ;  /* 0x0000ee00ff067b82 */ /* 0x000ea20000000a00 */
[----:B------:R-:W-:Y:S02]  /*1f50*/  UIMAD UR4, UR8, UR4, UR9 ;  /* 0x00000004080472a4 */ /* 0x000fe4000f8e0209 */
[----:B------:R-:W-:-:S05]  /*1f60*/  UIADD3 UR17, UR27, UR15, URZ ;  /* 0x0000000f1b117290 */ /* 0x000fca000fffe03f */
[----:B------:R-:W3:Y:S01]  /*1f70*/  LDC R181, c[0x0][0x2dc] ;  /* 0x0000b700ffb57b82 */ /* 0x000ee20000000800 */
[----:B--2---:R-:W2:Y:S04]  /*1f80*/  LDG.E.64 R4, desc[UR58][R6.64] ;  /* 0x0000003a06047981 */ /* 0x004ea8000c1e1b00 */
[----:B------:R-:W4:Y:S01]  /*1f90*/  LDG.E.64 R6, desc[UR58][R6.64+0x8] ;  /* 0x0000083a06067981 */ /* 0x000f22000c1e1b00 */
[----:B------:R-:W-:Y:S01]  /*1fa0*/  USHF.L.U32 UR15, UR4, 0x5, URZ ;  /* 0x00000005040f7899 */ /* 0x000fe2000800063f */
[----:B------:R-:W-:Y:S01]  /*1fb0*/  SHF.R.S32.HI R182, RZ, 0x1f, R188 ;  /* 0x0000001fffb67819 */ /* 0x000fe200000114bc */
[----:B------:R-:W-:Y:S01]  /*1fc0*/  VIADD R152, R158, 0x1000 ;  /* 0x000010009e987836 */ /* 0x000fe20000000000 */
[----:B------:R-:W-:Y:S01]  /*1fd0*/  USHF.L.U32 UR40, UR26, 0x3, URZ ;  /* 0x000000031a287899 */ /* 0x000fe2000800063f */
[----:B------:R-:W-:Y:S01]  /*1fe0*/  VIADD R151, R159, 0x1000 ;  /* 0x000010009f977836 */ /* 0x000fe20000000000 */
[----:B------:R-:W-:Y:S01]  /*1ff0*/  USHF.R.S32.HI UR4, URZ, 0x1f, UR15 ;  /* 0x0000001f3f047899 */ /* 0x000fe2000801140f */
[----:B------:R-:W-:Y:S01]  /*2000*/  IMAD.MOV.U32 R180, RZ, RZ, 0x8 ;  /* 0x00000008ffb47424 */ /* 0x000fe200078e00ff */
[----:B------:R-:W-:Y:S01]  /*2010*/  SEL R152, R152, R158, !P0 ;  /* 0x0000009e98987207 */ /* 0x000fe20004000000 */
[----:B------:R-:W-:Y:S01]  /*2020*/  IMAD.MOV.U32 R179, RZ, RZ, 0x40 ;  /* 0x00000040ffb37424 */ /* 0x000fe200078e00ff */
[----:B------:R-:W-:Y:S01]  /*2030*/  SEL R151, R151, R159, !P0 ;  /* 0x0000009f97977207 */ /* 0x000fe20004000000 */
[----:B------:R-:W-:Y:S01]  /*2040*/  IMAD.MOV.U32 R178, RZ, RZ, 0x48 ;  /* 0x00000048ffb27424 */ /* 0x000fe200078e00ff */
[----:B------:R-:W-:Y:S01]  /*2050*/  USHF.L.U32 UR39, UR26, 0x4, URZ ;  /* 0x000000041a277899 */ /* 0x000fe2000800063f */
[----:B------:R-:W-:Y:S01]  /*2060*/  IMAD.MOV.U32 R177, RZ, RZ, 0x4 ;  /* 0x00000004ffb17424 */ /* 0x000fe200078e00ff */
[----:B------:R-:W-:Y:S01]  /*2070*/  UIMAD UR38, UR26, 0x18, URZ ;  /* 0x000000181a2678a4 */ /* 0x000fe2000f8e023f */
[----:B------:R-:W-:Y:S01]  /*2080*/  IMAD.MOV.U32 R95, RZ, RZ, RZ ;  /* 0x000000ffff5f7224 */ /* 0x000fe200078e00ff */
[----:B------:R-:W-:-:S02]  /*2090*/  USHF.L.U32 UR37, UR26, 0x5, URZ ;  /* 0x000000051a257899 */ /* 0x000fc4000800063f */
[----:B------:R-:W-:Y:S02]  /*20a0*/  UIMAD UR36, UR26, 0x28, URZ ;  /* 0x000000281a2478a4 */ /* 0x000fe4000f8e023f */
[----:B------:R-:W-:Y:S02]  /*20b0*/  UIMAD UR35, UR26, 0x30, URZ ;  /* 0x000000301a2378a4 */ /* 0x000fe4000f8e023f */
[----:B------:R-:W-:Y:S02]  /*20c0*/  UIMAD UR34, UR26, 0x38, URZ ;  /* 0x000000381a2278a4 */ /* 0x000fe4000f8e023f */
[----:B------:R-:W-:Y:S02]  /*20d0*/  USHF.L.U32 UR33, UR26, 0x6, URZ ;  /* 0x000000061a217899 */ /* 0x000fe4000800063f */
[----:B------:R-:W-:Y:S02]  /*20e0*/  UIMAD UR32, UR26, 0x48, URZ ;  /* 0x000000481a2078a4 */ /* 0x000fe4000f8e023f */
[----:B------:R-:W-:-:S02]  /*20f0*/  UIMAD UR31, UR26, 0x50, URZ ;  /* 0x000000501a1f78a4 */ /* 0x000fc4000f8e023f */
[----:B------:R-:W-:Y:S02]  /*2100*/  UIMAD UR30, UR26, 0x58, URZ ;  /* 0x000000581a1e78a4 */ /* 0x000fe4000f8e023f */
[----:B------:R-:W-:Y:S02]  /*2110*/  UIMAD UR29, UR26, 0x60, URZ ;  /* 0x000000601a1d78a4 */ /* 0x000fe4000f8e023f */
[----:B------:R-:W-:Y:S02]  /*2120*/  UIMAD UR28, UR26, 0x68, URZ ;  /* 0x000000681a1c78a4 */ /* 0x000fe4000f8e023f */
[----:B------:R-:W-:Y:S02]  /*2130*/  UIMAD UR27, UR26, 0x70, URZ ;  /* 0x000000701a1b78a4 */ /* 0x000fe4000f8e023f */
[----:B------:R-:W-:Y:S02]  /*2140*/  UIMAD UR26, UR26, 0x78, URZ ;  /* 0x000000781a1a78a4 */ /* 0x000fe4000f8e023f */
[----:B------:R-:W-:Y:S01]  /*2150*/  UIADD3 UR17, -UR55, 0x80, UR17 ;  /* 0x0000008037117890 */ /* 0x000fe2000fffe111 */
[----:B--2---:R-:W-:-:S13]  /*2160*/  R2UR UR53, R5 ;  /* 0x00000000053572ca */ /* 0x004fda00000e0000 */
[----:B------:R-:W-:Y:S02]  /*2170*/  UIADD3 UR51, UR53, -0x4498517b, URZ ;  /* 0xbb67ae8535337890 */ /* 0x000fe4000fffe03f */
[----:B------:R-:W-:Y:S02]  /*2180*/  UIADD3 UR49, UR53, 0x76cf5d0a, URZ ;  /* 0x76cf5d0a35317890 */ /* 0x000fe4000fffe03f */
[----:B------:R-:W-:Y:S02]  /*2190*/  UIADD3 UR47, UR53, 0x32370b8f, URZ ;  /* 0x32370b8f352f7890 */ /* 0x000fe4000fffe03f */
[----:B------:R-:W-:Y:S02]  /*21a0*/  UIADD3 UR45, UR53, -0x126145ec, URZ ;  /* 0xed9eba14352d7890 */ /* 0x000fe4000fffe03f */
[----:B------:R-:W-:Y:S02]  /*21b0*/  UIADD3 UR43, UR53, -0x56f99767, URZ ;  /* 0xa9066899352b7890 */ /* 0x000fe4000fffe03f */
[----:B------:R-:W-:Y:S01]  /*21c0*/  UIADD3 UR41, UR53, 0x646e171e, URZ ;  /* 0x646e171e35297890 */ /* 0x000fe2000fffe03f */
[----:B----4-:R-:W-:-:S02]  /*21d0*/  IADD3 R188, P2, P1, R6, UR15, R188 ;  /* 0x0000000f06bc7c10 */ /* 0x010fc4000f95e0bc */
[----:B------:R-:W-:Y:S02]  /*21e0*/  R2UR UR15, R4 ;  /* 0x00000000040f72ca */ /* 0x000fe400000e0000 */
[----:B------:R-:W-:Y:S01]  /*21f0*/  IADD3.X R182, R7, UR4, R182, P2, P1 ;  /* 0x0000000407b67c10 */ /* 0x000fe200097e24b6 */
[----:B------:R-:W-:-:S10]  /*2200*/  ULDC UR4, c[0x0][0x270] ;  /* 0x00009c0000047ab9 */ /* 0x000fd40000000800 */
[----:B------:R-:W-:Y:S02]  /*2210*/  UIADD3 UR52, UR15, -0x61c88647, URZ ;  /* 0x9e3779b90f347890 */ /* 0x000fe4000fffe03f */
[----:B------:R-:W-:Y:S02]  /*2220*/  UIADD3 UR50, UR15, 0x3c6ef372, URZ ;  /* 0x3c6ef3720f327890 */ /* 0x000fe4000fffe03f */
[----:B------:R-:W-:Y:S02]  /*2230*/  UIADD3 UR48, UR15, -0x255992d5, URZ ;  /* 0xdaa66d2b0f307890 */ /* 0x000fe4000fffe03f */
[----:B------:R-:W-:Y:S02]  /*2240*/  UIADD3 UR46, UR15, 0x78dde6e4, URZ ;  /* 0x78dde6e40f2e7890 */ /* 0x000fe4000fffe03f */
[----:B------:R-:W-:Y:S02]  /*2250*/  UIADD3 UR44, UR15, 0x1715609d, URZ ;  /* 0x1715609d0f2c7890 */ /* 0x000fe4000fffe03f */
[----:B------:R-:W-:Y:S01]  /*2260*/  UIADD3 UR42, UR15, -0x4ab325aa, URZ ;  /* 0xb54cda560f2a7890 */ /* 0x000fe2000fffe03f */
[----:B------:R-:W-:Y:S01]  /*2270*/  LEA R152, R152, UR5, 0x1 ;  /* 0x0000000598987c11 */ /* 0x000fe2000f8e08ff */
[----:B------:R-:W-:Y:S01]  /*2280*/  IMAD.WIDE.U32 R188, R188, -0x2daee0ad, RZ ;  /* 0xd2511f53bcbc7825 */ /* 0x000fe200078e00ff */
[----:B------:R-:W-:Y:S01]  /*2290*/  LEA R151, R151, UR5, 0x1 ;  /* 0x0000000597977c11 */ /* 0x000fe2000f8e08ff */
[----:B------:R-:W-:Y:S01]  /*22a0*/  ULDC.U8 UR23, c[0x0][0x388] ;  /* 0x0000e20000177ab9 */ /* 0x000fe20000000000 */
[----:B------:R-:W-:Y:S01]  /*22b0*/  LOP3.LUT R182, R182, UR15, RZ, 0x3c, !PT ;  /* 0x0000000fb6b67c12 */ /* 0x000fe2000f8e3cff */
[----:B---3--:R-:W-:-:S06]  /*22c0*/  ULDC UR22, c[0x0][0x2ec] ;  /* 0x0000bb0000167ab9 */ /* 0x008fcc0000000800 */
.L_x_237:
[----:B------:R-:W-:Y:S01]  /*22d0*/  LOP3.LUT R200, R188, UR51, RZ, 0x3c, !PT ;  /* 0x00000033bcc87c12 */ /* 0x000fe2000f8e3cff */
[----:B------:R-:W0:Y:S01]  /*22e0*/  LDGDEPBAR ;  /* 0x00000000000079af */ /* 0x000e220000000000 */
[C---:B-----5:R-:W-:Y:S01]  /*22f0*/  FSETP.NEU.FTZ.AND P3, PT, R186.reuse, -INF , PT ;  /* 0xff800000ba00780b */ /* 0x060fe20003f7d000 */
[----:B------:R-:W-:Y:S01]  /*2300*/  USHF.L.U32 UR16, UR54, 0x7, URZ ;  /* 0x0000000736107899 */ /* 0x000fe2000800063f */
[----:B------:R-:W-:Y:S01]  /*2310*/  FSETP.NEU.FTZ.AND P0, PT, R185, -INF , PT ;  /* 0xff800000b900780b */ /* 0x000fe20003f1d000 */
[----:B------:R-:W-:Y:S02]  /*2320*/  IMAD.IADD R112, R157, 0x1, R151 ;  /* 0x000000019d707824 */ /* 0x000fe400078e0297 */
[----:B------:R-:W-:Y:S01]  /*2330*/  FMUL.FTZ R242, R186, 1.4426950216293334961 ;  /* 0x3fb8aa3bbaf27820 */ /* 0x000fe20000410000 */
[----:B------:R-:W-:Y:S01]  /*2340*/  UISETP.GE.AND UP0, UPT, UR16, UR17, UPT ;  /* 0x000000111000728c */ /* 0x000fe2000bf06270 */
[----:B------:R-:W-:Y:S02]  /*2350*/  IMAD.U32 R196, RZ, RZ, UR10 ;  /* 0x0000000affc47e24 */ /* 0x000fe4000f8e00ff */
[----:B------:R-:W-:Y:S01]  /*2360*/  FMUL.FTZ R244, R185, 1.4426950216293334961 ;  /* 0x3fb8aa3bb9f47820 */ /* 0x000fe20000410000 */
[----:B------:R-:W-:Y:S01]  /*2370*/  FMUL.FTZ R249, R184, 1.4426950216293334961 ;  /* 0x3fb8aa3bb8f97820 */ /* 0x000fe20000410000 */
[----:B------:R-:W-:Y:S01]  /*2380*/  FSEL R242, R242, RZ, P3 ;  /* 0x000000fff2f27208 */ /* 0x000fe20001800000 */
[----:B------:R-:W-:Y:S01]  /*2390*/  FMUL.FTZ R250, R183, 1.4426950216293334961 ;  /* 0x3fb8aa3bb7fa7820 */ /* 0x000fe20000410000 */
[----:B------:R-:W-:Y:S01]  /*23a0*/  PLOP3.LUT P2, PT, PT, PT, UP0, 0x80, 0x0 ;  /* 0x000000000000781c */ /* 0x000fe20003f4f008 */
[----:B------:R-:W-:Y:S01]  /*23b0*/  IMAD.U32 R211, RZ, RZ, UR16 ;  /* 0x00000010ffd37e24 */ /* 0x000fe2000f8e00ff */
[----:B------:R-:W-:Y:S01]  /*23c0*/  FSETP.NEU.FTZ.AND P3, PT, R184, -INF , PT ;  /* 0xff800000b800780b */ /* 0x000fe20003f7d000 */
[----:B------:R-:W-:Y:S01]  /*23d0*/  IMAD.U32 R206, RZ, RZ, UR54 ;  /* 0x00000036ffce7e24 */ /* 0x000fe2000f8e00ff */
[----:B------:R-:W-:Y:S01]  /*23e0*/  FSEL R244, R244, RZ, P0 ;  /* 0x000000fff4f47208 */ /* 0x000fe20000000000 */
[----:B------:R-:W-:Y:S01]  /*23f0*/  @!UP0 ULDC UR15, c[0x0][0x2c4] ;  /* 0x0000b100000f8ab9 */ /* 0x000fe20000000800 */
[----:B------:R-:W-:Y:S01]  /*2400*/  FSEL R249, R249, RZ, P3 ;  /* 0x000000fff9f97208 */ /* 0x000fe20001800000 */
[----:B------:R-:W-:Y:S01]  /*2410*/  IMAD.U32 R198, RZ, RZ, UR10 ;  /* 0x0000000affc67e24 */ /* 0x000fe2000f8e00ff */
[----:B------:R-:W-:Y:S01]  /*2420*/  FSETP.NEU.FTZ.AND P0, PT, R183, -INF , PT ;  /* 0xff800000b700780b */ /* 0x000fe20003f1d000 */
[----:B------:R-:W-:Y:S01]  /*2430*/  IMAD R206, R206, 0x8, R162 ;  /* 0x00000008cece7824 */ /* 0x000fe200078e02a2 */
[----:B------:R-:W-:Y:S01]  /*2440*/  UISETP.GT.AND UP3, UPT, UR54, UR20, UPT ;  /* 0x000000143600728c */ /* 0x000fe2000bf64270 */
[----:B------:R-:W-:Y:S01]  /*2450*/  IMAD R198, R198, 0x2, R161 ;  /* 0x00000002c6c67824 */ /* 0x000fe200078e02a1 */
[----:B------:R-:W-:Y:S01]  /*2460*/  FSEL R250, R250, RZ, P0 ;  /* 0x000000fffafa7208 */ /* 0x000fe20000000000 */
[----:B------:R-:W-:Y:S04]  /*2470*/  DEPBAR.LE SB0, 0x0 ;  /* 0x000080000000791a */ /* 0x000fe80000000000 */
[----:B------:R-:W-:Y:S01]  /*2480*/  BAR.SYNC.DEFER_BLOCKING 0x0 ;  /* 0x0000000000007b1d */ /* 0x000fe20000010000 */
[----:B------:R-:W-:Y:S02]  /*2490*/  VIADD R212, R206, 0x4 ;  /* 0x00000004ced47836 */ /* 0x000fe40000000000 */
[----:B------:R-:W-:Y:S02]  /*24a0*/  IMAD.SHL.U32 R198, R198, 0x2, RZ ;  /* 0x00000002c6c67824 */ /* 0x000fe400078e00ff */
[----:B------:R-:W-:Y:S04]  /*24b0*/  IMAD.WIDE.U32 R206, R206, -0x326172a9, RZ ;  /* 0xcd9e8d57cece7825 */ /* 0x000fe800078e00ff */
[----:B------:R-:W-:Y:S01]  /*24c0*/  IMAD.WIDE.U32 R212, R212, -0x326172a9, RZ ;  /* 0xcd9e8d57d4d47825 */ /* 0x000fe200078e00ff */
[-C--:B------:R-:W-:Y:S03]  /*24d0*/  LOP3.LUT R218, R207, R182.reuse, RZ, 0x3c, !PT ;  /* 0x000000b6cfda7212 */ /* 0x080fe600078e3cff */
[----:B------:R-:W-:Y:S01]  /*24e0*/  VIADD R202, R198, 0x1 ;  /* 0x00000001c6ca7836 */ /* 0x000fe20000000000 */
[----:B------:R-:W-:Y:S01]  /*24f0*/  LOP3.LUT R198, R189, UR53, R198, 0x96, !PT ;  /* 0x00000035bdc67c12 */ /* 0x000fe2000f8e96c6 */
[----:B------:R-:W-:Y:S01]  /*2500*/  IMAD.WIDE.U32 R218, R218, -0x2daee0ad, RZ ;  /* 0xd2511f53dada7825 */ /* 0x000fe200078e00ff */
[----:B------:R-:W-:Y:S02]  /*2510*/  LOP3.LUT R216, R213, R182, RZ, 0x3c, !PT ;  /* 0x000000b6d5d87212 */ /* 0x000fe400078e3cff */
[----:B------:R-:W-:Y:S01]  /*2520*/  LOP3.LUT R202, R189, UR53, R202, 0x96, !PT ;  /* 0x00000035bdca7c12 */ /* 0x000fe2000f8e96ca */
[----:B------:R-:W-:Y:S01]  /*2530*/  IMAD.WIDE.U32 R198, R198, -0x326172a9, RZ ;  /* 0xcd9e8d57c6c67825 */ /* 0x000fe200078e00ff */
[----:B------:R-:W-:Y:S03]  /*2540*/  LOP3.LUT R204, R200, R219, RZ, 0x3c, !PT ;  /* 0x000000dbc8cc7212 */ /* 0x000fe600078e3cff */
[----:B------:R-:W-:Y:S01]  /*2550*/  IMAD.WIDE.U32 R216, R216, -0x2daee0ad, RZ ;  /* 0xd2511f53d8d87825 */ /* 0x000fe200078e00ff */
[C---:B------:R-:W-:Y:S01]  /*2560*/  LOP3.LUT R208, R199.reuse, UR52, R206, 0x96, !PT ;  /* 0x00000034c7d07c12 */ /* 0x040fe2000f8e96ce */
[----:B------:R-:W-:Y:S01]  /*2570*/  LDSM.16.M88.4 R64, [R151] ;  /* 0x000000009740783b */ /* 0x000fe20000000200 */
[----:B------:R-:W-:Y:S01]  /*2580*/  LOP3.LUT R214, R199, UR52, R212, 0x96, !PT ;  /* 0x00000034c7d67c12 */ /* 0x000fe2000f8e96d4 */
[----:B------:R-:W-:Y:S01]  /*2590*/  IMAD.WIDE.U32 R202, R202, -0x326172a9, RZ ;  /* 0xcd9e8d57caca7825 */ /* 0x000fe200078e00ff */
[----:B------:R-:W-:Y:S03]  /*25a0*/  LOP3.LUT R200, R200, R217, RZ, 0x3c, !PT ;  /* 0x000000d9c8c87212 */ /* 0x000fe600078e3cff */
[----:B------:R-:W-:Y:S01]  /*25b0*/  IMAD.WIDE.U32 R208, R208, -0x2daee0ad, RZ ;  /* 0xd2511f53d0d07825 */ /* 0x000fe200078e00ff */
[C---:B------:R-:W-:Y:S01]  /*25c0*/  LOP3.LUT R206, R203.reuse, UR52, R206, 0x96, !PT ;  /* 0x00000034cbce7c12 */ /* 0x040fe2000f8e96ce */
[----:B------:R-:W2:Y:S01]  /*25d0*/  LDSM.16.M88.4 R16, [R150+0x6000] ;  /* 0x006000009610783b */ /* 0x000ea20000000200 */
[----:B------:R-:W-:Y:S01]  /*25e0*/  LOP3.LUT R212, R203, UR52, R212, 0x96, !PT ;  /* 0x00000034cbd47c12 */ /* 0x000fe2000f8e96d4 */
[----:B------:R-:W-:Y:S04]  /*25f0*/  IMAD.WIDE.U32 R200, R200, -0x326172a9, RZ ;  /* 0xcd9e8d57c8c87825 */ /* 0x000fe800078e00ff */
[----:B------:R-:W-:Y:S01]  /*2600*/  IMAD.WIDE.U32 R204, R204, -0x326172a9, RZ ;  /* 0xcd9e8d57cccc7825 */ /* 0x000fe200078e00ff */
[C---:B------:R-:W-:Y:S01]  /*2610*/  LOP3.LUT R197, R201.reuse, UR50, R198, 0x96, !PT ;  /* 0x00000032c9c57c12 */ /* 0x040fe2000f8e96c6 */
[----:B------:R-:W3:Y:S01]  /*2620*/  LDSM.16.M88.4 R60, [R151+0x1000] ;  /* 0x00100000973c783b */ /* 0x000ee20000000200 */
[----:B------:R-:W-:Y:S01]  /*2630*/  LOP3.LUT R203, R201, UR50, R202, 0x96, !PT ;  /* 0x00000032c9cb7c12 */ /* 0x000fe2000f8e96ca */
[----:B------:R-:W-:Y:S01]  /*2640*/  IMAD.WIDE.U32 R206, R206, -0x2daee0ad, RZ ;  /* 0xd2511f53cece7825 */ /* 0x000fe200078e00ff */
[C---:B------:R-:W-:Y:S02]  /*2650*/  LOP3.LUT R199, R205.reuse, UR50, R198, 0x96, !PT ;  /* 0x00000032cdc77c12 */ /* 0x040fe4000f8e96c6 */
[----:B------:R-:W-:Y:S01]  /*2660*/  LOP3.LUT R198, R205, UR50, R202, 0x96, !PT ;  /* 0x00000032cdc67c12 */ /* 0x000fe2000f8e96ca */
[----:B------:R-:W-:Y:S01]  /*2670*/  IMAD.WIDE.U32 R214, R214, -0x2daee0ad, RZ ;  /* 0xd2511f53d6d67825 */ /* 0x000fe200078e00ff */
[--C-:B------:R-:W-:Y:S01]  /*2680*/  LOP3.LUT R201, R207, UR49, R218.reuse, 0x96, !PT ;  /* 0x00000031cfc97c12 */ /* 0x100fe2000f8e96da */
[----:B------:R-:W4:Y:S01]  /*2690*/  LDSM.16.M88.4 R32, [R150+0x6400] ;  /* 0x006400009620783b */ /* 0x000f220000000200 */
[----:B------:R-:W-:Y:S01]  /*26a0*/  LOP3.LUT R202, R209, UR49, R218, 0x96, !PT ;  /* 0x00000031d1ca7c12 */ /* 0x000fe2000f8e96da */
[----:B------:R-:W-:Y:S01]  /*26b0*/  IMAD.WIDE.U32 R212, R212, -0x2daee0ad, RZ ;  /* 0xd2511f53d4d47825 */ /* 0x000fe200078e00ff */
[--C-:B------:R-:W-:Y:S03]  /*26c0*/  LOP3.LUT R207, R215, UR49, R216.reuse, 0x96, !PT ;  /* 0x00000031d7cf7c12 */ /* 0x100fe6000f8e96d8 */
[----:B------:R-:W-:Y:S01]  /*26d0*/  IMAD.WIDE.U32 R224, R197, -0x2daee0ad, RZ ;  /* 0xd2511f53c5e07825 */ /* 0x000fe200078e00ff */
[----:B------:R-:W-:Y:S01]  /*26e0*/  LOP3.LUT R205, R213, UR49, R216, 0x96, !PT ;  /* 0x00000031d5cd7c12 */ /* 0x000fe2000f8e96d8 */
[----:B------:R-:W1:Y:S02]  /*26f0*/  LDSM.16.M88.4 R48, [R150+0x6800] ;  /* 0x006800009630783b */ /* 0x000e640000000200 */
[----:B------:R-:W-:Y:S01]  /*2700*/  IMAD.WIDE.U32 R222, R199, -0x2daee0ad, RZ ;  /* 0xd2511f53c7de7825 */ /* 0x000fe200078e00ff */
[----:B------:R-:W-:Y:S03]  /*2710*/  LOP3.LUT R214, R225, UR47, R214, 0x96, !PT ;  /* 0x0000002fe1d67c12 */ /* 0x000fe6000f8e96d6 */
[----:B------:R-:W-:Y:S01]  /*2720*/  IMAD.WIDE.U32 R216, R202, -0x326172a9, RZ ;  /* 0xcd9e8d57cad87825 */ /* 0x000fe200078e00ff */
[----:B------:R-:W4:Y:S03]  /*2730*/  @!P2 S2R R56, SR_TID.X ;  /* 0x000000000038a919 */ /* 0x000f260000002100 */
[----:B------:R-:W-:Y:S01]  /*2740*/  IMAD.WIDE.U32 R220, R214, -0x326172a9, RZ ;  /* 0xcd9e8d57d6dc7825 */ /* 0x000fe200078e00ff */
[----:B------:R-:W1:Y:S01]  /*2750*/  LDSM.16.M88.4 R100, [R150+0x6c00] ;  /* 0x006c00009664783b */ /* 0x000e620000000200 */
[-C--:B--2---:R-:W-:Y:S07]  /*2760*/  HMMA.16816.F32 R4, R64, R16.reuse, RZ ;  /* 0x000000104004723c */ /* 0x084fee00000018ff */
[----:B------:R-:W-:Y:S01]  /*2770*/  LDSM.16.M88.4 R104, [R112] ;  /* 0x000000007068783b */ /* 0x000fe20000000200 */
[C---:B---3--:R-:W-:Y:S07]  /*2780*/  HMMA.16816.F32 R8, R60.reuse, R16, RZ ;  /* 0x000000103c08723c */ /* 0x048fee00000018ff */
[----:B------:R-:W2:Y:S01]  /*2790*/  LDSM.16.M88.4 R108, [R149+0x6000] ;  /* 0x00600000956c783b */ /* 0x000ea20000000200 */
[-C--:B------:R-:W-:Y:S06]  /*27a0*/  HMMA.16816.F32 R12, R60, R18.reuse, RZ ;  /* 0x000000123c0c723c */ /* 0x080fec00000018ff */
[C---:B------:R-:W-:Y:S01]  /*27b0*/  HMMA.16816.F32 R16, R64.reuse, R18, RZ ;  /* 0x000000124010723c */ /* 0x040fe200000018ff */
[----:B------:R-:W3:Y:S01]  /*27c0*/  LDSM.16.M88.4 R112, [R112+0x1000] ;  /* 0x001000007070783b */ /* 0x000ee20000000200 */
[----:B----4-:R-:W-:Y:S04]  /*27d0*/  @!P2 IMAD.SHL.U32 R56, R56, 0x2, RZ ;  /* 0x000000023838a824 */ /* 0x010fe800078e00ff */
[-C--:B------:R-:W-:Y:S01]  /*27e0*/  HMMA.16816.F32 R20, R64, R32.reuse, RZ ;  /* 0x000000204014723c */ /* 0x080fe200000018ff */
[----:B------:R-:W-:Y:S05]  /*27f0*/  @!P2 LOP3.LUT R56, R56, 0x6, RZ, 0xc0, !PT ;  /* 0x000000063838a812 */ /* 0x000fea00078ec0ff */
[C---:B------:R-:W-:Y:S02]  /*2800*/  HMMA.16816.F32 R24, R60.reuse, R32, RZ ;  /* 0x000000203c18723c */ /* 0x040fe400000018ff */
[----:B------:R-:W-:Y:S04]  /*2810*/  @!P2 IMAD R56, R161, 0x40, R56 ;  /* 0x00000040a138a824 */ /* 0x000fe800078e0238 */
[-C--:B------:R-:W-:Y:S01]  /*2820*/  HMMA.16816.F32 R28, R60, R34.reuse, RZ ;  /* 0x000000223c1c723c */ /* 0x080fe200000018ff */
[----:B------:R-:W-:Y:S04]  /*2830*/  IMAD.U32 R32, RZ, RZ, UR15 ;  /* 0x0000000fff207e24 */ /* 0x000fe8000f8e00ff */
[----:B------:R-:W-:Y:S01]  /*2840*/  @!P2 IMAD R196, R196, 0x80, R56 ;  /* 0x00000080c4c4a824 */ /* 0x000fe200078e0238 */
[----:B------:R-:W-:Y:S05]  /*2850*/  @!P2 IADD3 R32, R160, 0x1, -R32 ;  /* 0x00000001a020a810 */ /* 0x000fea0007ffe820 */
[----:B------:R-:W-:Y:S01]  /*2860*/  @!P2 IADD3 R211, R211, UR55, R32 ;  /* 0x00000037d3d3ac10 */ /* 0x000fe2000fffe020 */
[C---:B------:R-:W-:Y:S01]  /*2870*/  @!P2 VIADD R215, R196.reuse, 0x1 ;  /* 0x00000001c4d7a836 */ /* 0x040fe20000000000 */
[C---:B------:R-:W-:Y:S02]  /*2880*/  HMMA.16816.F32 R32, R64.reuse, R34, RZ ;  /* 0x000000224020723c */ /* 0x040fe400000018ff */
[C---:B------:R-:W-:Y:S02]  /*2890*/  @!P2 VIMNMX R210, R211.reuse, UR55, PT ;  /* 0x00000037d3d2ac48 */ /* 0x040fe4000bfe0100 */
[C---:B------:R-:W-:Y:S02]  /*28a0*/  @!P2 VIADDMNMX R209, R211.reuse, R180, UR55, PT ;  /* 0x00000037d3d1ae46 */ /* 0x040fe4000b8001b4 */
[CC--:B------:R-:W-:Y:S01]  /*28b0*/  @!P2 ISETP.GE.AND P3, PT, R196.reuse, R210.reuse, PT ;  /* 0x000000d2c400a20c */ /* 0x0c0fe20003f66270 */
[-C--:B-1----:R-:W-:Y:S01]  /*28c0*/  HMMA.16816.F32 R36, R64, R48.reuse, RZ ;  /* 0x000000304024723c */ /* 0x082fe200000018ff */
[----:B------:R-:W-:Y:S02]  /*28d0*/  @!P2 VIADDMNMX R213, R211, R179, UR55, PT ;  /* 0x00000037d3d5ae46 */ /* 0x000fe4000b8001b3 */
[C---:B------:R-:W-:Y:S02]  /*28e0*/  @!P2 ISETP.GE.AND P1, PT, R215.reuse, R209, PT ;  /* 0x000000d1d700a20c */ /* 0x040fe40003f26270 */
[C---:B------:R-:W-:Y:S01]  /*28f0*/  @!P2 ISETP.GE.AND P5, PT, R215.reuse, R213, PT ;  /* 0x000000d5d700a20c */ /* 0x040fe20003fa6270 */
[C---:B------:R-:W-:Y:S02]  /*2900*/  HMMA.16816.F32 R40, R60.reuse, R48, RZ ;  /* 0x000000303c28723c */ /* 0x040fe400000018ff */
[C---:B------:R-:W-:Y:S02]  /*2910*/  @!P2 ISETP.GE.AND P0, PT, R196.reuse, R209, PT ;  /* 0x000000d1c400a20c */ /* 0x040fe40003f06270 */
[----:B------:R-:W-:Y:S02]  /*2920*/  @!P2 ISETP.GE.AND P4, PT, R215, R210, PT ;  /* 0x000000d2d700a20c */ /* 0x000fe40003f86270 */
[----:B------:R-:W-:Y:S01]  /*2930*/  @!P2 VIADDMNMX R211, R211, R178, UR55, PT ;  /* 0x00000037d3d3ae46 */ /* 0x000fe2000b8001b2 */
[-C--:B------:R-:W-:Y:S03]  /*2940*/  HMMA.16816.F32 R44, R60, R50.reuse, RZ ;  /* 0x000000323c2c723c */ /* 0x080fe600000018ff */
[----:B------:R-:W-:Y:S01]  /*2950*/  @!P2 ISETP.GE.AND P6, PT, R215, R211, PT ;  /* 0x000000d3d700a20c */ /* 0x000fe20003fc6270 */
[C---:B------:R-:W-:Y:S02]  /*2960*/  @!P2 VIADD R215, R196.reuse, 0x9 ;  /* 0x00000009c4d7a836 */ /* 0x040fe40000000000 */
[C---:B------:R-:W-:Y:S06]  /*2970*/  HMMA.16816.F32 R48, R64.reuse, R50, RZ ;  /* 0x000000324030723c */ /* 0x040fec00000018ff */
[-C--:B------:R-:W-:Y:S06]  /*2980*/  HMMA.16816.F32 R52, R64, R100.reuse, RZ ;  /* 0x000000644034723c */ /* 0x080fec00000018ff */
[C---:B------:R-:W-:Y:S06]  /*2990*/  HMMA.16816.F32 R56, R60.reuse, R100, RZ ;  /* 0x000000643c38723c */ /* 0x040fec00000018ff */
[-C--:B------:R-:W-:Y:S06]  /*29a0*/  HMMA.16816.F32 R60, R60, R102.reuse, RZ ;  /* 0x000000663c3c723c */ /* 0x080fec00000018ff */
[----:B------:R-:W-:Y:S01]  /*29b0*/  HMMA.16816.F32 R64, R64, R102, RZ ;  /* 0x000000664040723c */ /* 0x000fe200000018ff */
[----:B------:R-:W1:Y:S05]  /*29c0*/  LDSM.16.M88.4 R100, [R149+0x6400] ;  /* 0x006400009564783b */ /* 0x000e6a0000000200 */
[-C--:B--2---:R-:W-:Y:S06]  /*29d0*/  HMMA.16816.F32 R4, R104, R108.reuse, R4 ;  /* 0x0000006c6804723c */ /* 0x084fec0000001804 */
[C---:B---3--:R-:W-:Y:S06]  /*29e0*/  HMMA.16816.F32 R8, R112.reuse, R108, R8 ;  /* 0x0000006c7008723c */ /* 0x048fec0000001808 */
[-C--:B------:R-:W-:Y:S05]  /*29f0*/  HMMA.16816.F32 R12, R112, R110.reuse, R12 ;  /* 0x0000006e700c723c */ /* 0x080fea000000180c */
[----:B------:R-:W-:Y:S01]  /*2a00*/  @!P2 VIADD R108, R196, 0x8 ;  /* 0x00000008c46ca836 */ /* 0x000fe20000000000 */
[C---:B------:R-:W-:Y:S06]  /*2a10*/  HMMA.16816.F32 R16, R104.reuse, R110, R16 ;  /* 0x0000006e6810723c */ /* 0x040fec0000001810 */
[----:B------:R-:W-:Y:S02]  /*2a20*/  @!P2 FSEL R4, R4, -INF , !P3 ;  /* 0xff8000000404a808 */ /* 0x000fe40005800000 */
[-C--:B------:R-:W-:Y:S03]  /*2a30*/  @!P2 ISETP.GE.AND P3, PT, R196, R213.reuse, PT ;  /* 0x000000d5c400a20c */ /* 0x080fe60003f66270 */
[----:B------:R-:W-:Y:S01]  /*2a40*/  @!P2 FSEL R6, R6, -INF , !P0 ;  /* 0xff8000000606a808 */ /* 0x000fe20004000000 */
[----:B------:R-:W-:Y:S01]  /*2a50*/  FFMA.FTZ R4, R4, UR22, -R242 ;  /* 0x0000001604047c23 */ /* 0x000fe200080108f2 */
[----:B------:R-:W-:Y:S02]  /*2a60*/  @!P2 FSEL R7, R7, -INF , !P1 ;  /* 0xff8000000707a808 */ /* 0x000fe40004800000 */
[----:B------:R-:W-:Y:S01]  /*2a70*/  @!P2 FSEL R8, R8, -INF , !P3 ;  /* 0xff8000000808a808 */ /* 0x000fe20005800000 */
[--C-:B------:R-:W-:Y:S01]  /*2a80*/  FFMA.FTZ R6, R6, UR22, -R244.reuse ;  /* 0x0000001606067c23 */ /* 0x100fe200080108f4 */
[----:B------:R-:W-:Y:S01]  /*2a90*/  @!P2 FSEL R9, R9, -INF , !P5 ;  /* 0xff8000000909a808 */ /* 0x000fe20006800000 */
[-C--:B-1----:R-:W-:Y:S03]  /*2aa0*/  HMMA.16816.F32 R20, R104, R100.reuse, R20 ;  /* 0x000000646814723c */ /* 0x082fe60000001814 */
[----:B------:R-:W-:Y:S01]  /*2ab0*/  @!P2 ISETP.GE.AND P0, PT, R108, R213, PT ;  /* 0x000000d56c00a20c */ /* 0x000fe20003f06270 */
[--C-:B------:R-:W-:Y:S01]  /*2ac0*/  FFMA.FTZ R8, R8, UR22, -R249.reuse ;  /* 0x0000001608087c23 */ /* 0x100fe200080108f9 */
[C---:B------:R-:W-:Y:S01]  /*2ad0*/  @!P2 ISETP.GE.AND P1, PT, R108.reuse, R211, PT ;  /* 0x000000d36c00a20c */ /* 0x040fe20003f26270 */
[C---:B------:R-:W-:Y:S04]  /*2ae0*/  HMMA.16816.F32 R24, R112.reuse, R100, R24 ;  /* 0x000000647018723c */ /* 0x040fe80000001818 */
[CC--:B------:R-:W-:Y:S01]  /*2af0*/  @!P2 ISETP.GE.AND P3, PT, R108.reuse, R210.reuse, PT ;  /* 0x000000d26c00a20c */ /* 0x0c0fe20003f66270 */
[----:B------:R-:W-:Y:S01]  /*2b00*/  FFMA.FTZ R7, R7, UR22, -R244 ;  /* 0x0000001607077c23 */ /* 0x000fe200080108f4 */
[----:B------:R-:W-:Y:S01]  /*2b10*/  @!P2 ISETP.GE.AND P5, PT, R108, R209, PT ;  /* 0x000000d16c00a20c */ /* 0x000fe20003fa6270 */
[-C--:B------:R-:W-:Y:S01]  /*2b20*/  HMMA.16816.F32 R28, R112, R102.reuse, R28 ;  /* 0x00000066701c723c */ /* 0x080fe2000000181c */
[----:B------:R-:W1:Y:S03]  /*2b30*/  LDSM.16.M88.4 R108, [R149+0x6800] ;  /* 0x00680000956c783b */ /* 0x000e660000000200 */
[----:B------:R-:W-:Y:S01]  /*2b40*/  @!P2 FSEL R5, R5, -INF , !P4 ;  /* 0xff8000000505a808 */ /* 0x000fe20006000000 */
[C---:B------:R-:W-:Y:S01]  /*2b50*/  @!P2 VIADD R101, R196.reuse, 0x19 ;  /* 0x00000019c465a836 */ /* 0x040fe20000000000 */
[----:B------:R-:W-:Y:S01]  /*2b60*/  @!P2 ISETP.GE.AND P4, PT, R196, R211, PT ;  /* 0x000000d3c400a20c */ /* 0x000fe20003f86270 */
[C---:B------:R-:W-:Y:S04]  /*2b70*/  HMMA.16816.F32 R32, R104.reuse, R102, R32 ;  /* 0x000000666820723c */ /* 0x040fe80000001820 */
[----:B------:R-:W-:Y:S01]  /*2b80*/  @!P2 FSEL R10, R10, -INF , !P4 ;  /* 0xff8000000a0aa808 */ /* 0x000fe20006000000 */
[----:B------:R-:W-:Y:S01]  /*2b90*/  @!P2 VIADD R100, R196, 0x11 ;  /* 0x00000011c464a836 */ /* 0x000fe20000000000 */
[----:B------:R-:W-:Y:S01]  /*2ba0*/  @!P2 ISETP.GE.AND P4, PT, R215, R213, PT ;  /* 0x000000d5d700a20c */ /* 0x000fe20003f86270 */
[----:B------:R-:W-:Y:S01]  /*2bb0*/  FFMA.FTZ R5, R5, UR22, -R242 ;  /* 0x0000001605057c23 */ /* 0x000fe200080108f2 */
[----:B------:R-:W-:Y:S02]  /*2bc0*/  @!P2 FSEL R11, R11, -INF , !P6 ;  /* 0xff8000000b0ba808 */ /* 0x000fe40007000000 */
[----:B------:R-:W-:Y:S01]  /*2bd0*/  @!P2 ISETP.GE.AND P6, PT, R215, R211, PT ;  /* 0x000000d3d700a20c */ /* 0x000fe20003fc6270 */
[--C-:B------:R-:W-:Y:S01]  /*2be0*/  FFMA.FTZ R10, R10, UR22, -R250.reuse ;  /* 0x000000160a0a7c23 */ /* 0x100fe200080108fa */
[----:B------:R-:W-:Y:S01]  /*2bf0*/  @!P2 FSEL R12, R12, -INF , !P0 ;  /* 0xff8000000c0ca808 */ /* 0x000fe20004000000 */
[--C-:B------:R-:W-:Y:S01]  /*2c00*/  FFMA.FTZ R11, R11, UR22, -R250.reuse ;  /* 0x000000160b0b7c23 */ /* 0x100fe200080108fa */
[----:B------:R-:W-:Y:S01]  /*2c10*/  @!P2 FSEL R13, R13, -INF , !P4 ;  /* 0xff8000000d0da808 */ /* 0x000fe20006000000 */
[--C-:B------:R-:W-:Y:S01]  /*2c20*/  FFMA.FTZ R9, R9, UR22, -R249.reuse ;  /* 0x0000001609097c23 */ /* 0x100fe200080108f9 */
[CC--:B------:R-:W-:Y:S01]  /*2c30*/  @!P2 ISETP.GE.AND P0, PT, R215.reuse, R210.reuse, PT ;  /* 0x000000d2d700a20c */ /* 0x0c0fe20003f06270 */
[--C-:B------:R-:W-:Y:S01]  /*2c40*/  FFMA.FTZ R12, R12, UR22, -R249.reuse ;  /* 0x000000160c0c7c23 */ /* 0x100fe200080108f9 */
[-C--:B------:R-:W-:Y:S01]  /*2c50*/  @!P2 ISETP.GE.AND P4, PT, R215, R209.reuse, PT ;  /* 0x000000d1d700a20c */ /* 0x080fe20003f86270 */
[----:B------:R-:W-:Y:S01]  /*2c60*/  @!P2 VIADD R215, R196, 0x10 ;  /* 0x00000010c4d7a836 */ /* 0x000fe20000000000 */
[----:B------:R-:W-:Y:S01]  /*2c70*/  @!P2 FSEL R14, R14, -INF , !P1 ;  /* 0xff8000000e0ea808 */ /* 0x000fe20004800000 */
[--C-:B------:R-:W-:Y:S01]  /*2c80*/  FFMA.FTZ R13, R13, UR22, -R249.reuse ;  /* 0x000000160d0d7c23 */ /* 0x100fe200080108f9 */
[----:B------:R-:W-:Y:S02]  /*2c90*/  @!P2 FSEL R18, R18, -INF , !P5 ;  /* 0xff8000001212a808 */ /* 0x000fe40006800000 */
[-C--:B------:R-:W-:Y:S01]  /*2ca0*/  @!P2 ISETP.GE.AND P1, PT, R215, R210.reuse, PT ;  /* 0x000000d2d700a20c */ /* 0x080fe20003f26270 */
[----:B------:R-:W-:Y:S01]  /*2cb0*/  FFMA.FTZ R14, R14, UR22, -R250 ;  /* 0x000000160e0e7c23 */ /* 0x000fe200080108fa */
[-C--:B------:R-:W-:Y:S01]  /*2cc0*/  @!P2 ISETP.GE.AND P5, PT, R100, R210.reuse, PT ;  /* 0x000000d26400a20c */ /* 0x080fe20003fa6270 */
[--C-:B------:R-:W-:Y:S01]  /*2cd0*/  FFMA.FTZ R18, R18, UR22, -R244.reuse ;  /* 0x0000001612127c23 */ /* 0x100fe200080108f4 */
[----:B------:R-:W-:Y:S01]  /*2ce0*/  @!P2 FSEL R19, R19, -INF , !P4 ;  /* 0xff8000001313a808 */ /* 0x000fe20006000000 */
[----:B------:R-:W-:Y:S01]  /*2cf0*/  MUFU.EX2 R197, R13 ;  /* 0x0000000d00c57308 */ /* 0x000fe20000000800 */
[----:B------:R-:W-:Y:S02]  /*2d00*/  @!P2 FSEL R20, R20, -INF , !P1 ;  /* 0xff8000001414a808 */ /* 0x000fe40004800000 */
[----:B------:R-:W-:Y:S01]  /*2d10*/  @!P2 FSEL R21, R21, -INF , !P5 ;  /* 0xff8000001515a808 */ /* 0x000fe20006800000 */
[----:B------:R-:W-:Y:S01]  /*2d20*/  FFMA.FTZ R19, R19, UR22, -R244 ;  /* 0x0000001613137c23 */ /* 0x000fe200080108f4 */
[----:B------:R-:W-:Y:S01]  /*2d30*/  @!P2 FSEL R15, R15, -INF , !P6 ;  /* 0xff8000000f0fa808 */ /* 0x000fe20007000000 */
[-C--:B-1----:R-:W-:Y:S03]  /*2d40*/  HMMA.16816.F32 R36, R104, R108.reuse, R36 ;  /* 0x0000006c6824723c */ /* 0x082fe60000001824 */
[----:B------:R-:W-:Y:S01]  /*2d50*/  @!P2 FSEL R17, R17, -INF , !P0 ;  /* 0xff8000001111a808 */ /* 0x000fe20004000000 */
[----:B------:R-:W-:Y:S01]  /*2d60*/  FFMA.FTZ R15, R15, UR22, -R250 ;  /* 0x000000160f0f7c23 */ /* 0x000fe200080108fa */
[C---:B------:R-:W-:Y:S01]  /*2d70*/  @!P2 ISETP.GE.AND P4, PT, R100.reuse, R209, PT ;  /* 0x000000d16400a20c */ /* 0x040fe20003f86270 */
[--C-:B------:R-:W-:Y:S01]  /*2d80*/  FFMA.FTZ R21, R21, UR22, -R242.reuse ;  /* 0x0000001615157c23 */ /* 0x100fe200080108f2 */
[C---:B------:R-:W-:Y:S01]  /*2d90*/  @!P2 ISETP.GE.AND P1, PT, R100.reuse, R213, PT ;  /* 0x000000d56400a20c */ /* 0x040fe20003f26270 */
[--C-:B------:R-:W-:Y:S01]  /*2da0*/  FFMA.FTZ R17, R17, UR22, -R242.reuse ;  /* 0x0000001611117c23 */ /* 0x100fe200080108f2 */
[----:B------:R-:W-:Y:S01]  /*2db0*/  @!P2 ISETP.GE.AND P5, PT, R100, R211, PT ;  /* 0x000000d36400a20c */ /* 0x000fe20003fa6270 */
[----:B------:R-:W-:Y:S01]  /*2dc0*/  MUFU.EX2 R199, R15 ;  /* 0x0000000f00c77308 */ /* 0x000fe20000000800 */
[C---:B------:R-:W-:Y:S01]  /*2dd0*/  @!P2 ISETP.GE.AND P6, PT, R215.reuse, R209, PT ;  /* 0x000000d1d700a20c */ /* 0x040fe20003fc6270 */
[----:B------:R-:W-:Y:S01]  /*2de0*/  @!P2 VIADD R100, R196, 0x18 ;  /* 0x00000018c464a836 */ /* 0x000fe20000000000 */
[C---:B------:R-:W-:Y:S01]  /*2df0*/  @!P2 ISETP.GE.AND P0, PT, R215.reuse, R211, PT ;  /* 0x000000d3d700a20c */ /* 0x040fe20003f06270 */
[----:B------:R-:W-:Y:S01]  /*2e00*/  FFMA.FTZ R20, R20, UR22, -R242 ;  /* 0x0000001614147c23 */ /* 0x000fe200080108f2 */
[----:B------:R-:W-:Y:S01]  /*2e10*/  @!P2 FSEL R16, R16, -INF , !P3 ;  /* 0xff8000001010a808 */ /* 0x000fe20005800000 */
[C---:B------:R-:W-:Y:S04]  /*2e20*/  HMMA.16816.F32 R40, R112.reuse, R108, R40 ;  /* 0x0000006c7028723c */ /* 0x040fe80000001828 */
[----:B------:R-:W-:Y:S02]  /*2e30*/  @!P2 FSEL R22, R22, -INF , !P6 ;  /* 0xff8000001616a808 */ /* 0x000fe40007000000 */
[----:B------:R-:W-:Y:S01]  /*2e40*/  @!P2 FSEL R26, R26, -INF , !P0 ;  /* 0xff8000001a1aa808 */ /* 0x000fe20004000000 */
[----:B------:R-:W-:Y:S01]  /*2e50*/  @!P2 VIADD R109, R196, 0x20 ;  /* 0x00000020c46da836 */ /* 0x000fe20000000000 */
[-C--:B------:R-:W-:Y:S01]  /*2e60*/  @!P2 ISETP.GE.AND P3, PT, R215, R213.reuse, PT ;  /* 0x000000d5d700a20c */ /* 0x080fe20003f66270 */
[-C--:B------:R-:W-:Y:S03]  /*2e70*/  HMMA.16816.F32 R44, R112, R110.reuse, R44 ;  /* 0x0000006e702c723c */ /* 0x080fe6000000182c */
[-C--:B------:R-:W-:Y:S01]  /*2e80*/  @!P2 ISETP.GE.AND P6, PT, R100, R213.reuse, PT ;  /* 0x000000d56400a20c */ /* 0x080fe20003fc6270 */
[--C-:B------:R-:W-:Y:S01]  /*2e90*/  FFMA.FTZ R22, R22, UR22, -R244.reuse ;  /* 0x0000001616167c23 */ /* 0x100fe200080108f4 */
[----:B------:R-:W-:Y:S01]  /*2ea0*/  @!P2 ISETP.GE.AND P0, PT, R101, R213, PT ;  /* 0x000000d56500a20c */ /* 0x000fe20003f06270 */
[C---:B------:R-:W-:Y:S01]  /*2eb0*/  HMMA.16816.F32 R48, R104.reuse, R110, R48 ;  /* 0x0000006e6830723c */ /* 0x040fe20000001830 */
[----:B------:R-:W-:Y:S04]  /*2ec0*/  MUFU.EX2 R111, R7 ;  /* 0x00000007006f7308 */ /* 0x000fe80000000800 */
[----:B------:R-:W-:Y:S01]  /*2ed0*/  @!P2 FSEL R23, R23, -INF , !P4 ;  /* 0xff8000001717a808 */ /* 0x000fe20006000000 */
[----:B------:R-:W-:Y:S01]  /*2ee0*/  @!P2 VIADD R108, R196, 0x21 ;  /* 0x00000021c46ca836 */ /* 0x000fe20000000000 */
[----:B------:R-:W-:Y:S01]  /*2ef0*/  @!P2 FSEL R24, R24, -INF , !P3 ;  /* 0xff8000001818a808 */ /* 0x000fe20005800000 */
[----:B------:R-:W-:Y:S01]  /*2f00*/  @!P2 VIADD R110, R196, 0x29 ;  /* 0x00000029c46ea836 */ /* 0x000fe20000000000 */
[----:B------:R-:W-:Y:S02]  /*2f10*/  @!P2 ISETP.GE.AND P4, PT, R100, R211, PT ;  /* 0x000000d36400a20c */ /* 0x000fe40003f86270 */
[----:B------:R-:W-:Y:S01]  /*2f20*/  @!P2 FSEL R25, R25, -INF , !P1 ;  /* 0xff8000001919a808 */ /* 0x000fe20004800000 */
[--C-:B------:R-:W-:Y:S01]  /*2f30*/  FFMA.FTZ R24, R24, UR22, -R249.reuse ;  /* 0x0000001618187c23 */ /* 0x100fe200080108f9 */
[----:B------:R-:W-:Y:S01]  /*2f40*/  @!P2 FSEL R27, R27, -INF , !P5 ;  /* 0xff8000001b1ba808 */ /* 0x000fe20006800000 */
[----:B------:R-:W-:Y:S01]  /*2f50*/  FFMA.FTZ R23, R23, UR22, -R244 ;  /* 0x0000001617177c23 */ /* 0x000fe200080108f4 */
[----:B------:R-:W-:Y:S02]  /*2f60*/  @!P2 FSEL R28, R28, -INF , !P6 ;  /* 0xff8000001c1ca808 */ /* 0x000fe40007000000 */
[----:B------:R-:W-:Y:S02]  /*2f70*/  @!P2 FSEL R29, R29, -INF , !P0 ;  /* 0xff8000001d1da808 */ /* 0x000fe40004000000 */
[-C--:B------:R-:W-:Y:S01]  /*2f80*/  @!P2 ISETP.GE.AND P3, PT, R100, R210.reuse, PT ;  /* 0x000000d26400a20c */ /* 0x080fe20003f66270 */
[--C-:B------:R-:W-:Y:S01]  /*2f90*/  FFMA.FTZ R28, R28, UR22, -R249.reuse ;  /* 0x000000161c1c7c23 */ /* 0x100fe200080108f9 */
[----:B------:R-:W-:Y:S01]  /*2fa0*/  @!P2 ISETP.GE.AND P1, PT, R100, R209, PT ;  /* 0x000000d16400a20c */ /* 0x000fe20003f26270 */
[--C-:B------:R-:W-:Y:S01]  /*2fb0*/  FFMA.FTZ R29, R29, UR22, -R249.reuse ;  /* 0x000000161d1d7c23 */ /* 0x100fe200080108f9 */
[C---:B------:R-:W-:Y:S02]  /*2fc0*/  @!P2 ISETP.GE.AND P5, PT, R101.reuse, R211, PT ;  /* 0x000000d36500a20c */ /* 0x040fe40003fa6270 */
[CC--:B------:R-:W-:Y:S02]  /*2fd0*/  @!P2 ISETP.GE.AND P6, PT, R101.reuse, R210.reuse, PT ;  /* 0x000000d26500a20c */ /* 0x0c0fe40003fc6270 */
[-C--:B------:R-:W-:Y:S02]  /*2fe0*/  @!P2 ISETP.GE.AND P0, PT, R101, R209.reuse, PT ;  /* 0x000000d16500a20c */ /* 0x080fe40003f06270 */
[----:B------:R-:W-:Y:S01]  /*2ff0*/  @!P2 FSEL R30, R30, -INF , !P4 ;  /* 0xff8000001e1ea808 */ /* 0x000fe20006000000 */
[----:B------:R-:W1:Y:S01]  /*3000*/  LDSM.16.M88.4 R100, [R149+0x6c00] ;  /* 0x006c00009564783b */ /* 0x000e620000000200 */
[----:B------:R-:W-:Y:S02]  /*3010*/  @!P2 FSEL R34, R34, -INF , !P1 ;  /* 0xff8000002222a808 */ /* 0x000fe40004800000 */
[-C--:B------:R-:W-:Y:S01]  /*3020*/  @!P2 ISETP.GE.AND P4, PT, R109, R210.reuse, PT ;  /* 0x000000d26d00a20c */ /* 0x080fe20003f86270 */
[----:B------:R-:W-:Y:S01]  /*3030*/  FFMA.FTZ R30, R30, UR22, -R250 ;  /* 0x000000161e1e7c23 */ /* 0x000fe200080108fa */
[-C--:B------:R-:W-:Y:S01]  /*3040*/  @!P2 ISETP.GE.AND P1, PT, R108, R210.reuse, PT ;  /* 0x000000d26c00a20c */ /* 0x080fe20003f26270 */
[--C-:B------:R-:W-:Y:S01]  /*3050*/  FFMA.FTZ R34, R34, UR22, -R244.reuse ;  /* 0x0000001622227c23 */ /* 0x100fe200080108f4 */
[----:B------:R-:W-:Y:S02]  /*3060*/  @!P2 FSEL R35, R35, -INF , !P0 ;  /* 0xff8000002323a808 */ /* 0x000fe40004000000 */
[----:B------:R-:W-:Y:S02]  /*3070*/  @!P2 FSEL R36, R36, -INF , !P4 ;  /* 0xff8000002424a808 */ /* 0x000fe40006000000 */
[----:B------:R-:W-:Y:S01]  /*3080*/  @!P2 FSEL R37, R37, -INF , !P1 ;  /* 0xff8000002525a808 */ /* 0x000fe20004800000 */
[----:B------:R-:W-:Y:S01]  /*3090*/  FFMA.FTZ R35, R35, UR22, -R244 ;  /* 0x0000001623237c23 */ /* 0x000fe200080108f4 */
[----:B------:R-:W-:Y:S01]  /*30a0*/  @!P2 ISETP.GE.AND P0, PT, R108, R209, PT ;  /* 0x000000d16c00a20c */ /* 0x000fe20003f06270 */
[--C-:B------:R-:W-:Y:S01]  /*30b0*/  FFMA.FTZ R36, R36, UR22, -R242.reuse ;  /* 0x0000001624247c23 */ /* 0x100fe200080108f2 */
[C---:B------:R-:W-:Y:S01]  /*30c0*/  @!P2 ISETP.GE.AND P4, PT, R108.reuse, R213, PT ;  /* 0x000000d56c00a20c */ /* 0x040fe20003f86270 */
[----:B------:R-:W-:Y:S01]  /*30d0*/  FFMA.FTZ R37, R37, UR22, -R242 ;  /* 0x0000001625257c23 */ /* 0x000fe200080108f2 */
[----:B------:R-:W-:Y:S02]  /*30e0*/  @!P2 ISETP.GE.AND P1, PT, R108, R211, PT ;  /* 0x000000d36c00a20c */ /* 0x000fe40003f26270 */
[----:B------:R-:W-:Y:S01]  /*30f0*/  @!P2 FSEL R31, R31, -INF , !P5 ;  /* 0xff8000001f1fa808 */ /* 0x000fe20006800000 */
[----:B------:R2:W3:Y:S01]  /*3100*/  MUFU.EX2 R108, R4 ;  /* 0x00000004006c7308 */ /* 0x0004e20000000800 */
[----:B------:R-:W-:Y:S02]  /*3110*/  @!P2 FSEL R32, R32, -INF , !P3 ;  /* 0xff8000002020a808 */ /* 0x000fe40005800000 */
[----:B------:R-:W-:Y:S01]  /*3120*/  @!P2 FSEL R33, R33, -INF , !P6 ;  /* 0xff8000002121a808 */ /* 0x000fe20007000000 */
[----:B------:R-:W-:Y:S01]  /*3130*/  FFMA.FTZ R31, R31, UR22, -R250 ;  /* 0x000000161f1f7c23 */ /* 0x000fe200080108fa */
[C---:B------:R-:W-:Y:S01]  /*3140*/  @!P2 ISETP.GE.AND P5, PT, R109.reuse, R209, PT ;  /* 0x000000d16d00a20c */ /* 0x040fe20003fa6270 */
[--C-:B------:R-:W-:Y:S01]  /*3150*/  FFMA.FTZ R32, R32, UR22, -R242.reuse ;  /* 0x0000001620207c23 */ /* 0x100fe200080108f2 */
[----:B------:R-:W-:Y:S01]  /*3160*/  @!P2 ISETP.GE.AND P3, PT, R109, R213, PT ;  /* 0x000000d56d00a20c */ /* 0x000fe20003f66270 */
[----:B------:R-:W-:Y:S01]  /*3170*/  FFMA.FTZ R33, R33, UR22, -R242 ;  /* 0x0000001621217c23 */ /* 0x000fe200080108f2 */
[----:B------:R-:W-:Y:S01]  /*3180*/  @!P2 ISETP.GE.AND P6, PT, R109, R211, PT ;  /* 0x000000d36d00a20c */ /* 0x000fe20003fc6270 */
[----:B------:R-:W-:Y:S01]  /*3190*/  @!P2 VIADD R109, R196, 0x28 ;  /* 0x00000028c46da836 */ /* 0x000fe20000000000 */
[----:B------:R-:W-:Y:S02]  /*31a0*/  @!P2 FSEL R38, R38, -INF , !P5 ;  /* 0xff8000002626a808 */ /* 0x000fe40006800000 */
[----:B------:R-:W-:Y:S02]  /*31b0*/  @!P2 FSEL R39, R39, -INF , !P0 ;  /* 0xff8000002727a808 */ /* 0x000fe40004000000 */
[----:B------:R-:W-:Y:S01]  /*31c0*/  @!P2 ISETP.GE.AND P5, PT, R109, R213, PT ;  /* 0x000000d56d00a20c */ /* 0x000fe20003fa6270 */
[--C-:B------:R-:W-:Y:S01]  /*31d0*/  FFMA.FTZ R38, R38, UR22, -R244.reuse ;  /* 0x0000001626267c23 */ /* 0x100fe200080108f4 */
[----:B------:R-:W-:Y:S01]  /*31e0*/  @!P2 FSEL R40, R40, -INF , !P3 ;  /* 0xff8000002828a808 */ /* 0x000fe20005800000 */
[----:B------:R-:W-:Y:S01]  /*31f0*/  FFMA.FTZ R39, R39, UR22, -R244 ;  /* 0x0000001627277c23 */ /* 0x000fe200080108f4 */
[----:B------:R-:W-:Y:S01]  /*3200*/  @!P2 FSEL R43, R43, -INF , !P1 ;  /* 0xff8000002b2ba808 */ /* 0x000fe20004800000 */
[-C--:B-1----:R-:W-:Y:S03]  /*3210*/  HMMA.16816.F32 R52, R104, R100.reuse, R52 ;  /* 0x000000646834723c */ /* 0x082fe60000001834 */
[----:B------:R-:W-:Y:S01]  /*3220*/  @!P2 FSEL R44, R44, -INF , !P5 ;  /* 0xff8000002c2ca808 */ /* 0x000fe20006800000 */
[--C-:B------:R-:W-:Y:S01]  /*3230*/  FFMA.FTZ R40, R40, UR22, -R249.reuse ;  /* 0x0000001628287c23 */ /* 0x100fe200080108f9 */
[CC--:B------:R-:W-:Y:S01]  /*3240*/  @!P2 ISETP.GE.AND P0, PT, R109.reuse, R211.reuse, PT ;  /* 0x000000d36d00a20c */ /* 0x0c0fe20003f06270 */
[C---:B------:R-:W-:Y:S04]  /*3250*/  HMMA.16816.F32 R56, R112.reuse, R100, R56 ;  /* 0x000000647038723c */ /* 0x040fe80000001838 */
[-C--:B------:R-:W-:Y:S01]  /*3260*/  @!P2 ISETP.GE.AND P3, PT, R109, R210.reuse, PT ;  /* 0x000000d26d00a20c */ /* 0x080fe20003f66270 */
[--C-:B------:R-:W-:Y:S01]  /*3270*/  FFMA.FTZ R43, R43, UR22, -R250.reuse ;  /* 0x000000162b2b7c23 */ /* 0x100fe200080108fa */
[C---:B------:R-:W-:Y:S01]  /*3280*/  @!P2 ISETP.GE.AND P1, PT, R110.reuse, R211, PT ;  /* 0x000000d36e00a20c */ /* 0x040fe20003f26270 */
[-C--:B------:R-:W-:Y:S01]  /*3290*/  HMMA.16816.F32 R60, R112, R102.reuse, R60 ;  /* 0x00000066703c723c */ /* 0x080fe2000000183c */
[----:B------:R-:W-:Y:S02]  /*32a0*/  MUFU.EX2 R114, R10 ;  /* 0x0000000a00727308 */ /* 0x000fe40000000800 */
[-C--:B------:R-:W-:Y:S01]  /*32b0*/  @!P2 ISETP.GE.AND P5, PT, R110, R210.reuse, PT ;  /* 0x000000d26e00a20c */ /* 0x080fe20003fa6270 */
[----:B--2---:R-:W-:Y:S01]  /*32c0*/  @!P2 VIADD R4, R196, 0x30 ;  /* 0x00000030c404a836 */ /* 0x004fe20000000000 */
[----:B------:R-:W-:Y:S01]  /*32d0*/  @!P2 FSEL R46, R46, -INF , !P0 ;  /* 0xff8000002e2ea808 */ /* 0x000fe20004000000 */
[----:B------:R-:W-:Y:S05]  /*32e0*/  HMMA.16816.F32 R64, R104, R102, R64 ;  /* 0x000000666840723c */ /* 0x000fea0000001840 */
[----:B------:R-:W-:Y:S01]  /*32f0*/  MUFU.EX2 R227, R43 ;  /* 0x0000002b00e37308 */ /* 0x000fe20000000800 */
[-C--:B------:R-:W-:Y:S01]  /*3300*/  @!P2 ISETP.GE.AND P0, PT, R4, R210.reuse, PT ;  /* 0x000000d20400a20c */ /* 0x080fe20003f06270 */
[--C-:B------:R-:W-:Y:S01]  /*3310*/  FFMA.FTZ R46, R46, UR22, -R250.reuse ;  /* 0x000000162e2e7c23 */ /* 0x100fe200080108fa */
[----:B------:R-:W-:Y:S03]  /*3320*/  @!P2 FSEL R47, R47, -INF , !P1 ;  /* 0xff8000002f2fa808 */ /* 0x000fe60004800000 */
[--C-:B------:R-:W-:Y:S01]  /*3330*/  FFMA.FTZ R107, R26, UR22, -R250.reuse ;  /* 0x000000161a6b7c23 */ /* 0x100fe200080108fa */
[----:B------:R-:W-:Y:S02]  /*3340*/  @!P2 FSEL R48, R48, -INF , !P3 ;  /* 0xff8000003030a808 */ /* 0x000fe40005800000 */
[----:B------:R-:W-:Y:S01]  /*3350*/  @!P2 ISETP.GE.AND P1, PT, R4, R209, PT ;  /* 0x000000d10400a20c */ /* 0x000fe20003f26270 */
[----:B------:R-:W-:Y:S01]  /*3360*/  FFMA.FTZ R47, R47, UR22, -R250 ;  /* 0x000000162f2f7c23 */ /* 0x000fe200080108fa */
[----:B------:R-:W-:Y:S01]  /*3370*/  @!P2 FSEL R49, R49, -INF , !P5 ;  /* 0xff8000003131a808 */ /* 0x000fe20006800000 */
[--C-:B------:R-:W-:Y:S01]  /*3380*/  FFMA.FTZ R44, R44, UR22, -R249.reuse ;  /* 0x000000162c2c7c23 */ /* 0x100fe200080108f9 */
[----:B------:R-:W-:Y:S01]  /*3390*/  @!P2 FSEL R41, R41, -INF , !P4 ;  /* 0xff8000002929a808 */ /* 0x000fe20006000000 */
[--C-:B------:R-:W-:Y:S01]  /*33a0*/  FFMA.FTZ R48, R48, UR22, -R242.reuse ;  /* 0x0000001630307c23 */ /* 0x100fe200080108f2 */
[----:B------:R-:W-:Y:S01]  /*33b0*/  @!P2 FSEL R42, R42, -INF , !P6 ;  /* 0xff8000002a2aa808 */ /* 0x000fe20007000000 */
[----:B------:R-:W-:Y:S01]  /*33c0*/  FFMA.FTZ R49, R49, UR22, -R242 ;  /* 0x0000001631317c23 */ /* 0x000fe200080108f2 */
[C---:B------:R-:W-:Y:S01]  /*33d0*/  @!P2 ISETP.GE.AND P3, PT, R4.reuse, R213, PT ;  /* 0x000000d50400a20c */ /* 0x040fe20003f66270 */
[--C-:B------:R-:W-:Y:S01]  /*33e0*/  FFMA.FTZ R41, R41, UR22, -R249.reuse ;  /* 0x0000001629297c23 */ /* 0x100fe200080108f9 */
[----:B------:R-:W-:Y:S01]  /*33f0*/  @!P2 ISETP.GE.AND P5, PT, R4, R211, PT ;  /* 0x000000d30400a20c */ /* 0x000fe20003fa6270 */
[----:B------:R-:W-:Y:S01]  /*3400*/  FFMA.FTZ R42, R42, UR22, -R250 ;  /* 0x000000162a2a7c23 */ /* 0x000fe200080108fa */
[----:B------:R-:W-:Y:S01]  /*3410*/  @!P2 ISETP.GE.AND P4, PT, R109, R209, PT ;  /* 0x000000d16d00a20c */ /* 0x000fe20003f86270 */
[----:B------:R-:W-:Y:S01]  /*3420*/  MUFU.EX2 R115, R11 ;  /* 0x0000000b00737308 */ /* 0x000fe20000000800 */
[----:B------:R-:W-:Y:S01]  /*3430*/  @!P2 ISETP.GE.AND P6, PT, R110, R213, PT ;  /* 0x000000d56e00a20c */ /* 0x000fe20003fc6270 */
[----:B------:R-:W-:Y:S01]  /*3440*/  @!P2 VIADD R4, R196, 0x31 ;  /* 0x00000031c404a836 */ /* 0x000fe20000000000 */
[----:B------:R-:W-:Y:S01]  /*3450*/  @!P2 FSEL R50, R50, -INF , !P4 ;  /* 0xff8000003232a808 */ /* 0x000fe20006000000 */
[----:B------:R-:W-:Y:S01]  /*3460*/  IMAD.WIDE.U32 R100, R203, -0x2daee0ad, RZ ;  /* 0xd2511f53cb647825 */ /* 0x000fe200078e00ff */
[----:B------:R-:W-:Y:S02]  /*3470*/  @!P2 FSEL R45, R45, -INF , !P6 ;  /* 0xff8000002d2da808 */ /* 0x000fe40007000000 */
[-C--:B------:R-:W-:Y:S01]  /*3480*/  @!P2 ISETP.GE.AND P6, PT, R110, R209.reuse, PT ;  /* 0x000000d16e00a20c */ /* 0x080fe20003fc6270 */
[--C-:B------:R-:W-:Y:S01]  /*3490*/  FFMA.FTZ R50, R50, UR22, -R244.reuse ;  /* 0x0000001632327c23 */ /* 0x100fe200080108f4 */
[-C--:B------:R-:W-:Y:S01]  /*34a0*/  @!P2 ISETP.GE.AND P4, PT, R4, R210.reuse, PT ;  /* 0x000000d20400a20c */ /* 0x080fe20003f86270 */
[--C-:B------:R-:W-:Y:S01]  /*34b0*/  FFMA.FTZ R45, R45, UR22, -R249.reuse ;  /* 0x000000162d2d7c23 */ /* 0x100fe200080108f9 */
[----:B------:R-:W-:Y:S01]  /*34c0*/  @!P2 FSEL R51, R51, -INF , !P6 ;  /* 0xff8000003333a808 */ /* 0x000fe20007000000 */
[----:B------:R1:W-:Y:S01]  /*34d0*/  MUFU.EX2 R109, R5 ;  /* 0x00000005006d7308 */ /* 0x0003e20000000800 */
[----:B------:R-:W-:Y:S01]  /*34e0*/  @!P2 FSEL R52, R52, -INF , !P0 ;  /* 0xff8000003434a808 */ /* 0x000fe20004000000 */
[----:B------:R-:W-:Y:S01]  /*34f0*/  IMAD.WIDE.U32 R202, R201, -0x326172a9, RZ ;  /* 0xcd9e8d57c9ca7825 */ /* 0x000fe200078e00ff */
[----:B------:R-:W-:Y:S02]  /*3500*/  @!P2 FSEL R53, R53, -INF , !P4 ;  /* 0xff8000003535a808 */ /* 0x000fe40006000000 */
[C---:B------:R-:W-:Y:S01]  /*3510*/  @!P2 ISETP.GE.AND P6, PT, R4.reuse, R209, PT ;  /* 0x000000d10400a20c */ /* 0x040fe20003fc6270 */
[----:B------:R-:W-:Y:S01]  /*3520*/  FFMA.FTZ R51, R51, UR22, -R244 ;  /* 0x0000001633337c23 */ /* 0x000fe200080108f4 */
[----:B------:R-:W-:Y:S01]  /*3530*/  @!P2 ISETP.GE.AND P0, PT, R4, R213, PT ;  /* 0x000000d50400a20c */ /* 0x000fe20003f06270 */
[--C-:B------:R-:W-:Y:S01]  /*3540*/  FFMA.FTZ R52, R52, UR22, -R242.reuse ;  /* 0x0000001634347c23 */ /* 0x100fe200080108f2 */
[----:B------:R-:W-:Y:S01]  /*3550*/  @!P2 ISETP.GE.AND P4, PT, R4, R211, PT ;  /* 0x000000d30400a20c */ /* 0x000fe20003f86270 */
[C---:B------:R-:W-:Y:S01]  /*3560*/  @!P2 VIADD R4, R196.reuse, 0x38 ;  /* 0x00000038c404a836 */ /* 0x040fe20000000000 */
[----:B------:R-:W-:Y:S01]  /*3570*/  @!P2 FSEL R55, R55, -INF , !P6 ;  /* 0xff8000003737a808 */ /* 0x000fe20007000000 */
[----:B------:R-:W-:Y:S01]  /*3580*/  @!P2 VIADD R196, R196, 0x39 ;  /* 0x00000039c4c4a836 */ /* 0x000fe20000000000 */
[----:B------:R-:W-:Y:S01]  /*3590*/  @!P2 FSEL R57, R57, -INF , !P0 ;  /* 0xff8000003939a808 */ /* 0x000fe20004000000 */
[----:B------:R-:W-:Y:S01]  /*35a0*/  FFMA.FTZ R53, R53, UR22, -R242 ;  /* 0x0000001635357c23 */ /* 0x000fe200080108f2 */
[----:B------:R-:W-:Y:S01]  /*35b0*/  @!P2 FSEL R59, R59, -INF , !P4 ;  /* 0xff8000003b3ba808 */ /* 0x000fe20006000000 */
[----:B------:R-:W-:Y:S01]  /*35c0*/  FFMA.FTZ R55, R55, UR22, -R244 ;  /* 0x0000001637377c23 */ /* 0x000fe200080108f4 */
[C---:B------:R-:W-:Y:S01]  /*35d0*/  @!P2 ISETP.GE.AND P6, PT, R196.reuse, R213, PT ;  /* 0x000000d5c400a20c */ /* 0x040fe20003fc6270 */
[--C-:B------:R-:W-:Y:S01]  /*35e0*/  FFMA.FTZ R57, R57, UR22, -R249.reuse ;  /* 0x0000001639397c23 */ /* 0x100fe200080108f9 */
[C---:B------:R-:W-:Y:S01]  /*35f0*/  @!P2 ISETP.GE.AND P0, PT, R196.reuse, R211, PT ;  /* 0x000000d3c400a20c */ /* 0x040fe20003f06270 */
[----:B------:R-:W-:Y:S01]  /*3600*/  FFMA.FTZ R59, R59, UR22, -R250 ;  /* 0x000000163b3b7c23 */ /* 0x000fe200080108fa */
[----:B------:R-:W-:Y:S01]  /*3610*/  @!P2 FSEL R61, R61, -INF , !P6 ;  /* 0xff8000003d3da808 */ /* 0x000fe20007000000 */
[----:B------:R2:W4:Y:S01]  /*3620*/  MUFU.EX2 R110, R6 ;  /* 0x00000006006e7308 */ /* 0x0005220000000800 */
[CC--:B------:R-:W-:Y:S02]  /*3630*/  @!P2 ISETP.GE.AND P4, PT, R196.reuse, R210.reuse, PT ;  /* 0x000000d2c400a20c */ /* 0x0c0fe40003f86270 */
[----:B------:R-:W-:Y:S02]  /*3640*/  @!P2 ISETP.GE.AND P6, PT, R196, R209, PT ;  /* 0x000000d1c400a20c */ /* 0x000fe40003fc6270 */
[----:B------:R-:W-:Y:S02]  /*3650*/  @!P2 FSEL R54, R54, -INF , !P1 ;  /* 0xff8000003636a808 */ /* 0x000fe40004800000 */
[----:B------:R-:W-:Y:S03]  /*3660*/  @!P2 ISETP.GE.AND P1, PT, R4, R213, PT ;  /* 0x000000d50400a20c */ /* 0x000fe60003f26270 */
[----:B------:R3:W-:Y:S01]  /*3670*/  MUFU.EX2 R196, R12 ;  /* 0x0000000c00c47308 */ /* 0x0007e20000000800 */
[----:B------:R-:W-:Y:S01]  /*3680*/  @!P2 FSEL R56, R56, -INF , !P3 ;  /* 0xff8000003838a808 */ /* 0x000fe20005800000 */
[----:B------:R-:W-:Y:S01]  /*3690*/  FFMA.FTZ R54, R54, UR22, -R244 ;  /* 0x0000001636367c23 */ /* 0x000fe200080108f4 */
[----:B------:R-:W-:Y:S02]  /*36a0*/  @!P2 FSEL R58, R58, -INF , !P5 ;  /* 0xff8000003a3aa808 */ /* 0x000fe40006800000 */
[----:B------:R-:W-:Y:S01]  /*36b0*/  @!P2 FSEL R60, R60, -INF , !P1 ;  /* 0xff8000003c3ca808 */ /* 0x000fe20004800000 */
[--C-:B------:R-:W-:Y:S01]  /*36c0*/  FFMA.FTZ R56, R56, UR22, -R249.reuse ;  /* 0x0000001638387c23 */ /* 0x100fe200080108f9 */
[C---:B------:R-:W-:Y:S03]  /*36d0*/  @!P2 ISETP.GE.AND P3, PT, R4.reuse, R211, PT ;  /* 0x000000d30400a20c */ /* 0x040fe60003f66270 */
[----:B------:R4:W-:Y:S01]  /*36e0*/  MUFU.EX2 R112, R8 ;  /* 0x0000000800707308 */ /* 0x0009e20000000800 */
[----:B------:R-:W-:Y:S01]  /*36f0*/  @!P2 ISETP.GE.AND P5, PT, R4, R210, PT ;  /* 0x000000d20400a20c */ /* 0x000fe20003fa6270 */
[----:B------:R-:W-:Y:S01]  /*3700*/  FFMA.FTZ R60, R60, UR22, -R249 ;  /* 0x000000163c3c7c23 */ /* 0x000fe200080108f9 */
[----:B------:R-:W-:Y:S01]  /*3710*/  @!P2 ISETP.GE.AND P1, PT, R4, R209, PT ;  /* 0x000000d10400a20c */ /* 0x000fe20003f26270 */
[----:B-1----:R-:W-:Y:S01]  /*3720*/  IMAD.WIDE.U32 R4, R198, -0x2daee0ad, RZ ;  /* 0xd2511f53c6047825 */ /* 0x002fe200078e00ff */
[----:B------:R-:W-:Y:S02]  /*3730*/  LOP3.LUT R10, R223, UR47, R208, 0x96, !PT ;  /* 0x0000002fdf0a7c12 */ /* 0x000fe4000f8e96d0 */
[----:B------:R-:W-:Y:S03]  /*3740*/  LOP3.LUT R201, R217, UR48, R204, 0x96, !PT ;  /* 0x00000030d9c97c12 */ /* 0x000fe6000f8e96cc */
[----:B------:R-:W-:Y:S01]  /*3750*/  MUFU.EX2 R248, R60 ;  /* 0x0000003c00f87308 */ /* 0x000fe20000000800 */
[----:B--2---:R-:W-:Y:S01]  /*3760*/  LOP3.LUT R6, R5, UR47, R206, 0x96, !PT ;  /* 0x0000002f05067c12 */ /* 0x004fe2000f8e96ce */
[----:B---3--:R-:W-:Y:S01]  /*3770*/  IMAD.WIDE.U32 R12, R205, -0x326172a9, RZ ;  /* 0xcd9e8d57cd0c7825 */ /* 0x008fe200078e00ff */
[----:B------:R-:W-:Y:S02]  /*3780*/  LOP3.LUT R204, R203, UR48, R204, 0x96, !PT ;  /* 0x00000030cbcc7c12 */ /* 0x000fe4000f8e96cc */
[----:B------:R-:W-:Y:S01]  /*3790*/  LOP3.LUT R210, R101, UR47, R212, 0x96, !PT ;  /* 0x0000002f65d27c12 */ /* 0x000fe2000f8e96d4 */
[----:B------:R-:W-:Y:S01]  /*37a0*/  IMAD.WIDE.U32 R206, R207, -0x326172a9, RZ ;  /* 0xcd9e8d57cfce7825 */ /* 0x000fe200078e00ff */
[--C-:B------:R-:W-:Y:S03]  /*37b0*/  LOP3.LUT R218, R13, UR48, R200.reuse, 0x96, !PT ;  /* 0x000000300dda7c12 */ /* 0x100fe6000f8e96c8 */
[----:B------:R-:W-:Y:S01]  /*37c0*/  MUFU.EX2 R226, R42 ;  /* 0x0000002a00e27308 */ /* 0x000fe20000000800 */
[----:B------:R-:W-:Y:S01]  /*37d0*/  @!P2 FSEL R62, R62, -INF , !P3 ;  /* 0xff8000003e3ea808 */ /* 0x000fe20005800000 */
[----:B------:R-:W-:Y:S01]  /*37e0*/  IMAD.WIDE.U32 R10, R10, -0x326172a9, RZ ;  /* 0xcd9e8d570a0a7825 */ /* 0x000fe200078e00ff */
[----:B----4-:R-:W-:Y:S02]  /*37f0*/  LOP3.LUT R8, R207, UR48, R200, 0x96, !PT ;  /* 0x00000030cf087c12 */ /* 0x010fe4000f8e96c8 */
[----:B------:R-:W-:Y:S01]  /*3800*/  LOP3.LUT R206, R221, UR46, R206, 0x96, !PT ;  /* 0x0000002eddce7c12 */ /* 0x000fe2000f8e96ce */
[----:B------:R-:W-:Y:S01]  /*3810*/  IMAD.WIDE.U32 R200, R201, -0x2daee0ad, RZ ;  /* 0xd2511f53c9c87825 */ /* 0x000fe200078e00ff */
[----:B------:R-:W-:Y:S03]  /*3820*/  LOP3.LUT R216, R11, UR46, R216, 0x96, !PT ;  /* 0x0000002e0bd87c12 */ /* 0x000fe6000f8e96d8 */
[----:B------:R1:W2:Y:S01]  /*3830*/  MUFU.EX2 R198, R14 ;  /* 0x0000000e00c67308 */ /* 0x0002a20000000800 */
[----:B------:R-:W-:Y:S01]  /*3840*/  @!P2 FSEL R64, R64, -INF , !P5 ;  /* 0xff8000004040a808 */ /* 0x000fe20006800000 */
[----:B------:R-:W-:Y:S01]  /*3850*/  FFMA.FTZ R203, R16, UR22, -R242 ;  /* 0x0000001610cb7c23 */ /* 0x000fe200080108f2 */
[----:B------:R-:W-:Y:S01]  /*3860*/  LOP3.LUT R16, R201, UR45, R222, 0x96, !PT ;  /* 0x0000002dc9107c12 */ /* 0x000fe2000f8e96de */
[----:B------:R-:W-:Y:S01]  /*3870*/  IMAD.WIDE.U32 R222, R204, -0x2daee0ad, RZ ;  /* 0xd2511f53ccde7825 */ /* 0x000fe200078e00ff */
[----:B------:R-:W-:Y:S02]  /*3880*/  @!P2 FSEL R65, R65, -INF , !P4 ;  /* 0xff8000004141a808 */ /* 0x000fe40006000000 */
[----:B------:R-:W-:Y:S03]  /*3890*/  @!P2 FSEL R66, R66, -INF , !P1 ;  /* 0xff8000004242a808 */ /* 0x000fe60004800000 */
[----:B------:R3:W-:Y:S01]  /*38a0*/  MUFU.EX2 R205, R17 ;  /* 0x0000001100cd7308 */ /* 0x0007e20000000800 */
[----:B------:R-:W-:Y:S01]  /*38b0*/  LOP3.LUT R208, R223, UR45, R4, 0x96, !PT ;  /* 0x0000002ddfd07c12 */ /* 0x000fe2000f8e9604 */
[----:B------:R-:W-:Y:S01]  /*38c0*/  IMAD.WIDE.U32 R216, R216, -0x2daee0ad, RZ ;  /* 0xd2511f53d8d87825 */ /* 0x000fe200078e00ff */
[----:B------:R-:W-:Y:S02]  /*38d0*/  @!P2 FSEL R67, R67, -INF , !P6 ;  /* 0xff8000004343a808 */ /* 0x000fe40007000000 */
[----:B------:R-:W-:Y:S01]  /*38e0*/  @!P2 FSEL R63, R63, -INF , !P0 ;  /* 0xff8000003f3fa808 */ /* 0x000fe20004000000 */
[----:B------:R-:W-:Y:S01]  /*38f0*/  FFMA.FTZ R66, R66, UR22, -R244 ;  /* 0x0000001642427c23 */ /* 0x000fe200080108f4 */
[----:B------:R-:W-:Y:S03]  /*3900*/  LOP3.LUT R4, R217, UR43, R200, 0x96, !PT ;  /* 0x0000002bd9047c12 */ /* 0x000fe6000f8e96c8 */
[----:B------:R4:W2:Y:S01]  /*3910*/  MUFU.EX2 R113, R9 ;  /* 0x0000000900717308 */ /* 0x0008a20000000800 */
[----:B------:R-:W-:Y:S04]  /*3920*/  IMAD.WIDE.U32 R6, R6, -0x326172a9, RZ ;  /* 0xcd9e8d5706067825 */ /* 0x000fe800078e00ff */
[--C-:B------:R-:W-:Y:S01]  /*3930*/  FFMA.FTZ R64, R64, UR22, -R242.reuse ;  /* 0x0000001640407c23 */ /* 0x100fe200080108f2 */
[----:B------:R-:W-:Y:S01]  /*3940*/  FFMA.FTZ R242, R65, UR22, -R242 ;  /* 0x0000001641f27c23 */ /* 0x000fe200080108f2 */
[----:B------:R-:W-:Y:S01]  /*3950*/  IMAD.WIDE.U32 R218, R218, -0x2daee0ad, RZ ;  /* 0xd2511f53dada7825 */ /* 0x000fe200078e00ff */
[----:B-1----:R-:W-:Y:S02]  /*3960*/  LOP3.LUT R14, R7, UR46, R202, 0x96, !PT ;  /* 0x0000002e070e7c12 */ /* 0x002fe4000f8e96ca */
[----:B------:R-:W1:Y:S01]  /*3970*/  MUFU.EX2 R200, R18 ;  /* 0x0000001200c87308 */ /* 0x000e620000000800 */
[----:B---3--:R-:W-:Y:S01]  /*3980*/  IMAD.WIDE.U32 R16, R16, -0x326172a9, RZ ;  /* 0xcd9e8d5710107825 */ /* 0x008fe200078e00ff */
[----:B------:R-:W-:Y:S03]  /*3990*/  LOP3.LUT R100, R219, UR45, R100, 0x96, !PT ;  /* 0x0000002ddb647c12 */ /* 0x000fe6000f8e9664 */
[----:B------:R-:W-:Y:S01]  /*39a0*/  FFMA.FTZ R244, R67, UR22, -R244 ;  /* 0x0000001643f47c23 */ /* 0x000fe200080108f4 */
[----:B------:R-:W-:Y:S01]  /*39b0*/  FFMA.FTZ R62, R62, UR22, -R250 ;  /* 0x000000163e3e7c23 */ /* 0x000fe200080108fa */
[----:B------:R-:W-:Y:S01]  /*39c0*/  LOP3.LUT R214, R17, UR44, R10, 0x96, !PT ;  /* 0x0000002c11d67c12 */ /* 0x000fe2000f8e960a */
[----:B------:R-:W-:Y:S02]  /*39d0*/  IMAD.WIDE.U32 R14, R14, -0x2daee0ad, RZ ;  /* 0xd2511f530e0e7825 */ /* 0x000fe400078e00ff */
[----:B------:R3:W1:Y:S02]  /*39e0*/  MUFU.EX2 R201, R19 ;  /* 0x0000001300c97308 */ /* 0x0006640000000800 */
[----:B------:R-:W-:Y:S01]  /*39f0*/  FFMA.FTZ R58, R58, UR22, -R250 ;  /* 0x000000163a3a7c23 */ /* 0x000fe200080108fa */
[----:B------:R-:W-:Y:S01]  /*3a00*/  IMAD.WIDE.U32 R206, R206, -0x2daee0ad, RZ ;  /* 0xd2511f53cece7825 */ /* 0x000fe200078e00ff */
[----:B------:R-:W-:Y:S03]  /*3a10*/  LOP3.LUT R10, R15, UR43, R222, 0x96, !PT ;  /* 0x0000002b0f0a7c12 */ /* 0x000fe6000f8e96de */
[----:B----4-:R-:W-:Y:S03]  /*3a20*/  IMAD.WIDE.U32 R8, R8, -0x2daee0ad, RZ ;  /* 0xd2511f5308087825 */ /* 0x010fe600078e00ff */
[----:B------:R-:W-:Y:S01]  /*3a30*/  MUFU.EX2 R243, R66 ;  /* 0x0000004200f37308 */ /* 0x000fe20000000800 */
[----:B------:R-:W-:Y:S01]  /*3a40*/  IMAD.WIDE.U32 R210, R210, -0x326172a9, RZ ;  /* 0xcd9e8d57d2d27825 */ /* 0x000fe200078e00ff */
[----:B------:R-:W-:Y:S02]  /*3a50*/  LOP3.LUT R212, R9, UR45, R224, 0x96, !PT ;  /* 0x0000002d09d47c12 */ /* 0x000fe4000f8e96e0 */
[----:B------:R-:W-:Y:S01]  /*3a60*/  LOP3.LUT R8, R207, UR43, R8, 0x96, !PT ;  /* 0x0000002bcf087c12 */ /* 0x000fe2000f8e9608 */
[----:B------:R-:W-:Y:S01]  /*3a70*/  IMAD.WIDE.U32 R100, R100, -0x326172a9, RZ ;  /* 0xcd9e8d5764647825 */ /* 0x000fe200078e00ff */
[----:B------:R-:W-:Y:S04]  /*3a80*/  LOP3.LUT R12, R211, UR46, R12, 0x96, !PT ;  /* 0x0000002ed30c7c12 */ /* 0x000fe8000f8e960c */
[----:B------:R-:W-:Y:S01]  /*3a90*/  MUFU.EX2 R204, R21 ;  /* 0x0000001500cc7308 */ /* 0x000fe20000000800 */
[----:B---3--:R-:W-:Y:S01]  /*3aa0*/  IMAD.WIDE.U32 R18, R4, -0x326172a9, RZ ;  /* 0xcd9e8d5704127825 */ /* 0x008fe200078e00ff */
[----:B------:R-:W-:Y:S03]  /*3ab0*/  LOP3.LUT R4, R101, UR44, R210, 0x96, !PT ;  /* 0x0000002c65047c12 */ /* 0x000fe6000f8e96d2 */
[----:B------:R-:W-:Y:S01]  /*3ac0*/  IMAD.WIDE.U32 R214, R214, -0x2daee0ad, RZ ;  /* 0xd2511f53d6d67825 */ /* 0x000fe200078e00ff */
[----:B------:R-:W-:Y:S04]  /*3ad0*/  LOP3.LUT R101, R19, UR42, R16, 0x96, !PT ;  /* 0x0000002a13657c12 */ /* 0x000fe8000f8e9610 */
[----:B------:R-:W-:Y:S01]  /*3ae0*/  MUFU.EX2 R241, R64 ;  /* 0x0000004000f17308 */ /* 0x000fe20000000800 */
[----:B------:R-:W-:Y:S01]  /*3af0*/  LOP3.LUT R16, R18, 0xffff, RZ, 0xc0, !PT ;  /* 0x0000ffff12107812 */ /* 0x000fe200078ec0ff */
[----:B------:R-:W-:Y:S01]  /*3b00*/  IMAD.WIDE.U32 R208, R208, -0x326172a9, RZ ;  /* 0xcd9e8d57d0d07825 */ /* 0x000fe200078e00ff */
[----:B------:R-:W-:Y:S02]  /*3b10*/  LOP3.LUT R11, R215, UR41, R216, 0x96, !PT ;  /* 0x00000029d70b7c12 */ /* 0x000fe4000f8e96d8 */
[----:B------:R-:W-:Y:S01]  /*3b20*/  LOP3.LUT R103, R214, 0xff, RZ, 0xc0, !PT ;  /* 0x000000ffd6677812 */ /* 0x000fe200078ec0ff */
[----:B------:R-:W-:Y:S01]  /*3b30*/  IMAD.WIDE.U32 R104, R10, -0x326172a9, RZ ;  /* 0xcd9e8d570a687825 */ /* 0x000fe200078e00ff */
[--C-:B------:R-:W-:Y:S03]  /*3b40*/  SHF.R.U32.HI R102, RZ, 0x18, R214.reuse ;  /* 0x00000018ff667819 */ /* 0x100fe600000116d6 */
[----:B------:R-:W-:Y:S01]  /*3b50*/  MUFU.EX2 R251, R62 ;  /* 0x0000003e00fb7308 */ /* 0x000fe20000000800 */
[----:B------:R-:W-:Y:S01]  /*3b60*/  LOP3.LUT R19, R214, 0xffff, RZ, 0xc0, !PT ;  /* 0x0000ffffd6137812 */ /* 0x000fe200078ec0ff */
[----:B------:R-:W-:Y:S01]  /*3b70*/  IMAD.WIDE.U32 R212, R212, -0x326172a9, RZ ;  /* 0xcd9e8d57d4d47825 */ /* 0x000fe200078e00ff */
[----:B------:R-:W-:Y:S02]  /*3b80*/  SHF.R.U32.HI R17, RZ, 0x10, R214 ;  /* 0x00000010ff117819 */ /* 0x000fe400000116d6 */
[----:B------:R-:W-:Y:S01]  /*3b90*/  LOP3.LUT R211, R18, 0xff, RZ, 0xc0, !PT ;  /* 0x000000ff12d37812 */ /* 0x000fe200078ec0ff */
[----:B------:R-:W-:Y:S01]  /*3ba0*/  IMAD.WIDE.U32 R214, R8, -0x326172a9, RZ ;  /* 0xcd9e8d5708d67825 */ /* 0x000fe200078e00ff */
[----:B------:R-:W-:Y:S03]  /*3bb0*/  LOP3.LUT R5, R213, UR44, R220, 0x96, !PT ;  /* 0x0000002cd5057c12 */ /* 0x000fe6000f8e96dc */
[----:B------:R-:W-:Y:S01]  /*3bc0*/  MUFU.EX2 R224, R40 ;  /* 0x0000002800e07308 */ /* 0x000fe20000000800 */
[----:B------:R-:W-:Y:S01]  /*3bd0*/  LOP3.LUT R26, R101, 0xff, RZ, 0xc0, !PT ;  /* 0x000000ff651a7812 */ /* 0x000fe200078ec0ff */
[----:B------:R-:W-:Y:S01]  /*3be0*/  IMAD.WIDE.U32 R12, R12, -0x2daee0ad, RZ ;  /* 0xd2511f530c0c7825 */ /* 0x000fe200078e00ff */
[----:B------:R-:W-:Y:S02]  /*3bf0*/  LOP3.LUT R15, R105, UR42, R208, 0x96, !PT ;  /* 0x0000002a690f7c12 */ /* 0x000fe4000f8e96d0 */
[----:B------:R-:W-:Y:S02]  /*3c00*/  ISETP.LE.U32.AND P5, PT, R26, UR23, PT ;  /* 0x000000171a007c0c */ /* 0x000fe4000bfa3070 */
[----:B------:R-:W-:Y:S03]  /*3c10*/  LOP3.LUT R8, R104, 0xffff, RZ, 0xc0, !PT ;  /* 0x0000ffff68087812 */ /* 0x000fe600078ec0ff */
[----:B------:R-:W-:Y:S01]  /*3c20*/  MUFU.EX2 R208, R24 ;  /* 0x0000001800d07308 */ /* 0x000fe20000000800 */
[----:B------:R-:W-:Y:S01]  /*3c30*/  ISETP.LE.U32.AND P3, PT, R211, UR23, PT ;  /* 0x00000017d3007c0c */ /* 0x000fe2000bf63070 */
[----:B------:R-:W-:Y:S01]  /*3c40*/  FFMA.FTZ R211, R27, UR22, -R250 ;  /* 0x000000161bd37c23 */ /* 0x000fe200080108fa */
[----:B------:R-:W-:Y:S01]  /*3c50*/  SHF.R.U32.HI R8, RZ, 0x8, R8 ;  /* 0x00000008ff087819 */ /* 0x000fe20000011608 */
[----:B------:R-:W-:Y:S01]  /*3c60*/  FFMA.FTZ R250, R63, UR22, -R250 ;  /* 0x000000163ffa7c23 */ /* 0x000fe200080108fa */
[----:B------:R-:W-:Y:S02]  /*3c70*/  LOP3.LUT R105, R215, UR42, R212, 0x96, !PT ;  /* 0x0000002ad7697c12 */ /* 0x000fe4000f8e96d4 */
[----:B------:R-:W-:Y:S03]  /*3c80*/  LOP3.LUT R26, R101, 0xffff, RZ, 0xc0, !PT ;  /* 0x0000ffff651a7812 */ /* 0x000fe600078ec0ff */
[----:B------:R-:W-:Y:S01]  /*3c90*/  MUFU.EX2 R213, R29 ;  /* 0x0000001d00d57308 */ /* 0x000fe20000000800 */
[--C-:B------:R-:W-:Y:S01]  /*3ca0*/  SHF.R.U32.HI R27, RZ, 0x18, R101.reuse ;  /* 0x00000018ff1b7819 */ /* 0x100fe20000011665 */
[----:B------:R-:W-:Y:S01]  /*3cb0*/  @!P5 FADD.FTZ R108, -R108, -RZ ;  /* 0x800000ff6c6cd221 */ /* 0x000fe20000010100 */
[----:B------:R-:W-:Y:S02]  /*3cc0*/  SHF.R.U32.HI R101, RZ, 0x10, R101 ;  /* 0x00000010ff657819 */ /* 0x000fe40000011665 */
[----:B------:R-:W-:Y:S02]  /*3cd0*/  SHF.R.U32.HI R26, RZ, 0x8, R26 ;  /* 0x00000008ff1a7819 */ /* 0x000fe4000001161a */
[----:B------:R-:W-:Y:S03]  /*3ce0*/  LOP3.LUT R101, R101, 0xff, RZ, 0xc0, !PT ;  /* 0x000000ff65657812 */ /* 0x000fe600078ec0ff */
[----:B------:R3:W4:Y:S01]  /*3cf0*/  MUFU.EX2 R212, R28 ;  /* 0x0000001c00d47308 */ /* 0x0007220000000800 */
[----:B------:R-:W-:Y:S02]  /*3d00*/  ISETP.LE.U32.AND P4, PT, R27, UR23, PT ;  /* 0x000000171b007c0c */ /* 0x000fe4000bf83070 */
[----:B------:R-:W-:Y:S02]  /*3d10*/  ISETP.LE.U32.AND P1, PT, R101, UR23, PT ;  /* 0x0000001765007c0c */ /* 0x000fe4000bf23070 */
[----:B------:R-:W-:Y:S02]  /*3d20*/  SHF.R.U32.HI R27, RZ, 0x10, R105 ;  /* 0x00000010ff1b7819 */ /* 0x000fe40000011669 */
[----:B------:R-:W-:Y:S03]  /*3d30*/  LOP3.LUT R26, R26, 0xffff, RZ, 0xc0, !PT ;  /* 0x0000ffff1a1a7812 */ /* 0x000fe600078ec0ff */
[----:B------:R-:W-:Y:S01]  /*3d40*/  MUFU.EX2 R230, R46 ;  /* 0x0000002e00e67308 */ /* 0x000fe20000000800 */
[----:B------:R-:W-:Y:S02]  /*3d50*/  LOP3.LUT R27, R27, 0xff, RZ, 0xc0, !PT ;  /* 0x000000ff1b1b7812 */ /* 0x000fe400078ec0ff */
[----:B------:R-:W-:Y:S01]  /*3d60*/  LOP3.LUT R6, R209, UR44, R6, 0x96, !PT ;  /* 0x0000002cd1067c12 */ /* 0x000fe2000f8e9606 */
[--C-:B------:R-:W-:Y:S01]  /*3d70*/  FFMA.FTZ R209, R25, UR22, -R249.reuse ;  /* 0x0000001619d17c23 */ /* 0x100fe200080108f9 */
[----:B------:R-:W-:Y:S01]  /*3d80*/  ISETP.LE.U32.AND P6, PT, R26, UR23, PT ;  /* 0x000000171a007c0c */ /* 0x000fe2000bfc3070 */
[----:B------:R-:W-:Y:S01]  /*3d90*/  FFMA.FTZ R249, R61, UR22, -R249 ;  /* 0x000000163df97c23 */ /* 0x000fe200080108f9 */
[----:B------:R-:W-:Y:S01]  /*3da0*/  LOP3.LUT R26, R105, 0xffff, RZ, 0xc0, !PT ;  /* 0x0000ffff691a7812 */ /* 0x000fe200078ec0ff */
[----:B------:R-:W-:Y:S01]  /*3db0*/  @!P1 FADD.FTZ R110, -R110, -RZ ;  /* 0x800000ff6e6e9221 */ /* 0x000fe20000010100 */
[----:B------:R-:W-:Y:S01]  /*3dc0*/  SHF.R.U32.HI R25, RZ, 0x10, R214 ;  /* 0x00000010ff197819 */ /* 0x000fe200000116d6 */
[----:B------:R-:W-:Y:S01]  /*3dd0*/  @!P4 FADD.FTZ R111, -R111, -RZ ;  /* 0x800000ff6f6fc221 */ /* 0x000fe20000010100 */
[----:B---3--:R-:W-:Y:S01]  /*3de0*/  LOP3.LUT R28, R105, 0xff, RZ, 0xc0, !PT ;  /* 0x000000ff691c7812 */ /* 0x008fe200078ec0ff */
[----:B------:R-:W3:Y:S01]  /*3df0*/  MUFU.EX2 R202, R20 ;  /* 0x0000001400ca7308 */ /* 0x000ee20000000800 */
[----:B------:R-:W-:Y:S02]  /*3e00*/  SHF.R.U32.HI R26, RZ, 0x8, R26 ;  /* 0x00000008ff1a7819 */ /* 0x000fe4000001161a */
[----:B------:R-:W-:Y:S02]  /*3e10*/  ISETP.LE.U32.AND P5, PT, R27, UR23, PT ;  /* 0x000000171b007c0c */ /* 0x000fe4000bfa3070 */
[----:B------:R-:W-:Y:S01]  /*3e20*/  LOP3.LUT R26, R26, 0xffff, RZ, 0xc0, !PT ;  /* 0x0000ffff1a1a7812 */ /* 0x000fe200078ec0ff */
[----:B------:R-:W-:Y:S01]  /*3e30*/  @!P6 FADD.FTZ R109, -R109, -RZ ;  /* 0x800000ff6d6de221 */ /* 0x000fe20000010100 */
[----:B------:R-:W-:Y:S03]  /*3e40*/  SHF.R.U32.HI R105, RZ, 0x18, R105 ;  /* 0x00000018ff697819 */ /* 0x000fe60000011669 */
[----:B------:R-:W-:Y:S01]  /*3e50*/  MUFU.EX2 R231, R47 ;  /* 0x0000002f00e77308 */ /* 0x000fe20000000800 */
[----:B------:R-:W-:Y:S02]  /*3e60*/  LOP3.LUT R25, R25, 0xff, RZ, 0xc0, !PT ;  /* 0x000000ff19197812 */ /* 0x000fe400078ec0ff */
[----:B------:R-:W-:Y:S02]  /*3e70*/  ISETP.LE.U32.AND P1, PT, R105, UR23, PT ;  /* 0x0000001769007c0c */ /* 0x000fe4000bf23070 */
[----:B------:R-:W-:Y:S02]  /*3e80*/  SHF.R.U32.HI R24, RZ, 0x18, R214 ;  /* 0x00000018ff187819 */ /* 0x000fe400000116d6 */
[----:B------:R-:W-:Y:S01]  /*3e90*/  SHF.R.U32.HI R16, RZ, 0x8, R16 ;  /* 0x00000008ff107819 */ /* 0x000fe20000011610 */
[----:B------:R-:W-:Y:S01]  /*3ea0*/  @!P5 FADD.FTZ R114, -R114, -RZ ;  /* 0x800000ff7272d221 */ /* 0x000fe20000010100 */
[----:B------:R-:W-:Y:S01]  /*3eb0*/  ISETP.LE.U32.AND P5, PT, R25, UR23, PT ;  /* 0x0000001719007c0c */ /* 0x000fe2000bfa3070 */
[----:B------:R3:W-:Y:S01]  /*3ec0*/  MUFU.EX2 R207, R23 ;  /* 0x0000001700cf7308 */ /* 0x0007e20000000800 */
[--C-:B------:R-:W-:Y:S02]  /*3ed0*/  SHF.R.U32.HI R210, RZ, 0x18, R18.reuse ;  /* 0x00000018ffd27819 */ /* 0x100fe40000011612 */
[----:B------:R-:W-:Y:S02]  /*3ee0*/  LOP3.LUT R16, R16, 0xffff, RZ, 0xc0, !PT ;  /* 0x0000ffff10107812 */ /* 0x000fe400078ec0ff */
[----:B------:R-:W-:Y:S01]  /*3ef0*/  SHF.R.U32.HI R18, RZ, 0x10, R18 ;  /* 0x00000010ff127819 */ /* 0x000fe20000011612 */
[----:B------:R-:W-:Y:S01]  /*3f00*/  @!P1 FADD.FTZ R115, -R115, -RZ ;  /* 0x800000ff73739221 */ /* 0x000fe20000010100 */
[----:B------:R-:W-:Y:S03]  /*3f10*/  ISETP.LE.U32.AND P1, PT, R24, UR23, PT ;  /* 0x0000001718007c0c */ /* 0x000fe6000bf23070 */
[----:B------:R-:W-:Y:S01]  /*3f20*/  MUFU.EX2 R225, R41 ;  /* 0x0000002900e17308 */ /* 0x000fe20000000800 */
[----:B------:R-:W-:Y:S01]  /*3f30*/  ISETP.LE.U32.AND P6, PT, R26, UR23, PT ;  /* 0x000000171a007c0c */ /* 0x000fe2000bfc3070 */
[----:B------:R-:W-:Y:S01]  /*3f40*/  IMAD.WIDE.U32 R26, R6, -0x2daee0ad, RZ ;  /* 0xd2511f53061a7825 */ /* 0x000fe200078e00ff */
[----:B------:R-:W-:Y:S02]  /*3f50*/  LOP3.LUT R13, R13, UR43, R218, 0x96, !PT ;  /* 0x0000002b0d0d7c12 */ /* 0x000fe4000f8e96da */
[----:B------:R-:W-:Y:S01]  /*3f60*/  LOP3.LUT R18, R18, 0xff, RZ, 0xc0, !PT ;  /* 0x000000ff12127812 */ /* 0x000fe200078ec0ff */
[----:B--2---:R-:W-:Y:S01]  /*3f70*/  @!P5 FADD.FTZ R198, -R198, -RZ ;  /* 0x800000ffc6c6d221 */ /* 0x004fe20000010100 */
[----:B------:R-:W-:Y:S01]  /*3f80*/  LOP3.LUT R14, R27, UR41, R14, 0x96, !PT ;  /* 0x000000291b0e7c12 */ /* 0x000fe2000f8e960e */
[----:B------:R-:W-:Y:S01]  /*3f90*/  IMAD.WIDE.U32 R24, R13, -0x326172a9, RZ ;  /* 0xcd9e8d570d187825 */ /* 0x000fe200078e00ff */
[----:B------:R-:W-:Y:S01]  /*3fa0*/  ISETP.LE.U32.AND P5, PT, R16, UR23, PT ;  /* 0x0000001710007c0c */ /* 0x000fe2000bfa3070 */
[----:B------:R-:W-:Y:S01]  /*3fb0*/  MUFU.EX2 R211, R211 ;  /* 0x000000d300d37308 */ /* 0x000fe20000000800 */
[----:B------:R-:W-:Y:S01]  /*3fc0*/  LOP3.LUT R13, R11, 0xffff, RZ, 0xc0, !PT ;  /* 0x0000ffff0b0d7812 */ /* 0x000fe200078ec0ff */
[----:B------:R-:W-:Y:S01]  /*3fd0*/  @!P1 FADD.FTZ R199, -R199, -RZ ;  /* 0x800000ffc7c79221 */ /* 0x000fe20000010100 */
[----:B------:R-:W-:Y:S01]  /*3fe0*/  ISETP.LE.U32.AND P1, PT, R18, UR23, PT ;  /* 0x0000001712007c0c */ /* 0x000fe2000bf23070 */
[----:B------:R-:W-:Y:S01]  /*3ff0*/  IMAD.WIDE.U32 R218, R5, -0x2daee0ad, RZ ;  /* 0xd2511f5305da7825 */ /* 0x000fe200078e00ff */
[----:B------:R-:W-:Y:S02]  /*4000*/  SHF.R.U32.HI R18, RZ, 0x10, R24 ;  /* 0x00000010ff127819 */ /* 0x000fe40000011618 */
[----:B------:R-:W-:Y:S01]  /*4010*/  ISETP.LE.U32.AND P0, PT, R210, UR23, PT ;  /* 0x00000017d2007c0c */ /* 0x000fe2000bf03070 */
[----:B------:R-:W-:Y:S01]  /*4020*/  @!P6 FADD.FTZ R113, -R113, -RZ ;  /* 0x800000ff7171e221 */ /* 0x000fe20000010100 */
[----:B------:R-:W-:Y:S01]  /*4030*/  LOP3.LUT R9, R219, UR41, R206, 0x96, !PT ;  /* 0x00000029db097c12 */ /* 0x000fe2000f8e96ce */
[----:B------:R-:W-:Y:S01]  /*4040*/  MUFU.EX2 R210, R107 ;  /* 0x0000006b00d27308 */ /* 0x000fe20000000800 */
[----:B------:R-:W-:Y:S01]  /*4050*/  LOP3.LUT R21, R218, 0xff, RZ, 0xc0, !PT ;  /* 0x000000ffda157812 */ /* 0x000fe200078ec0ff */
[----:B------:R-:W-:Y:S01]  /*4060*/  @!P5 FADD.FTZ R205, -R205, -RZ ;  /* 0x800000ffcdcdd221 */ /* 0x000fe20000010100 */
[----:B------:R-:W-:Y:S02]  /*4070*/  SHF.R.U32.HI R5, RZ, 0x10, R218 ;  /* 0x00000010ff057819 */ /* 0x000fe400000116da */
[----:B------:R-:W-:Y:S01]  /*4080*/  LOP3.LUT R16, R11, 0xff, RZ, 0xc0, !PT ;  /* 0x000000ff0b107812 */ /* 0x000fe200078ec0ff */
[----:B-1----:R-:W-:Y:S01]  /*4090*/  @!P1 FADD.FTZ R200, -R200, -RZ ;  /* 0x800000ffc8c89221 */ /* 0x002fe20000010100 */
[----:B------:R-:W-:Y:S03]  /*40a0*/  SHF.R.U32.HI R13, RZ, 0x8, R13 ;  /* 0x00000008ff0d7819 */ /* 0x000fe6000001160d */
[----:B------:R-:W-:Y:S01]  /*40b0*/  MUFU.EX2 R228, R44 ;  /* 0x0000002c00e47308 */ /* 0x000fe20000000800 */
[----:B------:R-:W-:Y:S01]  /*40c0*/  ISETP.LE.U32.AND P6, PT, R21, UR23, PT ;  /* 0x0000001715007c0c */ /* 0x000fe2000bfc3070 */
[----:B------:R-:W-:Y:S01]  /*40d0*/  @!P0 FADD.FTZ R201, -R201, -RZ ;  /* 0x800000ffc9c98221 */ /* 0x000fe20000010100 */
[----:B------:R-:W-:Y:S02]  /*40e0*/  SHF.R.U32.HI R21, RZ, 0x10, R11 ;  /* 0x00000010ff157819 */ /* 0x000fe4000001160b */
[----:B------:R-:W-:Y:S02]  /*40f0*/  ISETP.LE.U32.AND P5, PT, R16, UR23, PT ;  /* 0x0000001710007c0c */ /* 0x000fe4000bfa3070 */
[----:B------:R-:W-:Y:S03]  /*4100*/  SHF.R.U32.HI R16, RZ, 0x18, R24 ;  /* 0x00000018ff107819 */ /* 0x000fe60000011618 */
[----:B------:R-:W1:Y:S01]  /*4110*/  MUFU.EX2 R206, R22 ;  /* 0x0000001600ce7308 */ /* 0x000e620000000800 */
[----:B------:R-:W-:Y:S02]  /*4120*/  LOP3.LUT R13, R13, 0xffff, RZ, 0xc0, !PT ;  /* 0x0000ffff0d0d7812 */ /* 0x000fe400078ec0ff */
[----:B------:R-:W-:Y:S02]  /*4130*/  LOP3.LUT R21, R21, 0xff, RZ, 0xc0, !PT ;  /* 0x000000ff15157812 */ /* 0x000fe400078ec0ff */
[----:B------:R-:W-:Y:S01]  /*4140*/  ISETP.LE.U32.AND P1, PT, R13, UR23, PT ;  /* 0x000000170d007c0c */ /* 0x000fe2000bf23070 */
[----:B----4-:R-:W-:Y:S01]  /*4150*/  @!P6 FADD.FTZ R212, -R212, -RZ ;  /* 0x800000ffd4d4e221 */ /* 0x010fe20000010100 */
[----:B------:R-:W-:Y:S03]  /*4160*/  LOP3.LUT R13, R24, 0xffff, RZ, 0xc0, !PT ;  /* 0x0000ffff180d7812 */ /* 0x000fe600078ec0ff */
[----:B------:R-:W-:Y:S01]  /*4170*/  MUFU.EX2 R229, R45 ;  /* 0x0000002d00e57308 */ /* 0x000fe20000000800 */
[----:B------:R-:W-:Y:S01]  /*4180*/  ISETP.LE.U32.AND P0, PT, R21, UR23, PT ;  /* 0x0000001715007c0c */ /* 0x000fe2000bf03070 */
[----:B---3--:R-:W-:Y:S01]  /*4190*/  @!P5 FADD.FTZ R202, -R202, -RZ ;  /* 0x800000ffcacad221 */ /* 0x008fe20000010100 */
[----:B------:R-:W-:Y:S02]  /*41a0*/  SHF.R.U32.HI R13, RZ, 0x8, R13 ;  /* 0x00000008ff0d7819 */ /* 0x000fe4000001160d */
[----:B------:R-:W-:Y:S02]  /*41b0*/  SHF.R.U32.HI R21, RZ, 0x18, R11 ;  /* 0x00000018ff157819 */ /* 0x000fe4000001160b */
[----:B------:R-:W-:Y:S03]  /*41c0*/  LOP3.LUT R11, R9, 0xffff, RZ, 0xc0, !PT ;  /* 0x0000ffff090b7812 */ /* 0x000fe600078ec0ff */
[----:B------:R-:W2:Y:S01]  /*41d0*/  MUFU.EX2 R203, R203 ;  /* 0x000000cb00cb7308 */ /* 0x000ea20000000800 */
[----:B------:R-:W-:Y:S01]  /*41e0*/  ISETP.LE.U32.AND P5, PT, R21, UR23, PT ;  /* 0x0000001715007c0c */ /* 0x000fe2000bfa3070 */
[----:B------:R-:W-:Y:S01]  /*41f0*/  @!P1 FADD.FTZ R204, -R204, -RZ ;  /* 0x800000ffcccc9221 */ /* 0x000fe20000010100 */
[----:B------:R-:W-:Y:S02]  /*4200*/  LOP3.LUT R21, R9, 0xff, RZ, 0xc0, !PT ;  /* 0x000000ff09157812 */ /* 0x000fe400078ec0ff */
[----:B------:R-:W-:Y:S01]  /*4210*/  LOP3.LUT R23, R104, 0xff, RZ, 0xc0, !PT ;  /* 0x000000ff68177812 */ /* 0x000fe200078ec0ff */
[----:B-1----:R-:W-:Y:S01]  /*4220*/  @!P0 FADD.FTZ R206, -R206, -RZ ;  /* 0x800000ffcece8221 */ /* 0x002fe20000010100 */
[----:B------:R-:W-:Y:S03]  /*4230*/  SHF.R.U32.HI R11, RZ, 0x8, R11 ;  /* 0x00000008ff0b7819 */ /* 0x000fe6000001160b */
[----:B------:R-:W-:Y:S01]  /*4240*/  MUFU.EX2 R240, R56 ;  /* 0x0000003800f07308 */ /* 0x000fe20000000800 */
[----:B------:R-:W-:Y:S02]  /*4250*/  ISETP.LE.U32.AND P1, PT, R21, UR23, PT ;  /* 0x0000001715007c0c */ /* 0x000fe4000bf23070 */
[----:B------:R-:W-:Y:S02]  /*4260*/  LOP3.LUT R21, R11, 0xffff, RZ, 0xc0, !PT ;  /* 0x0000ffff0b157812 */ /* 0x000fe400078ec0ff */
[--C-:B------:R-:W-:Y:S01]  /*4270*/  SHF.R.U32.HI R22, RZ, 0x18, R104.reuse ;  /* 0x00000018ff167819 */ /* 0x100fe20000011668 */
[----:B------:R-:W-:Y:S01]  /*4280*/  @!P5 FADD.FTZ R207, -R207, -RZ ;  /* 0x800000ffcfcfd221 */ /* 0x000fe20000010100 */
[--C-:B------:R-:W-:Y:S03]  /*4290*/  SHF.R.U32.HI R11, RZ, 0x10, R9.reuse ;  /* 0x00000010ff0b7819 */ /* 0x100fe60000011609 */
[----:B------:R-:W-:Y:S01]  /*42a0*/  MUFU.EX2 R216, R32 ;  /* 0x0000002000d87308 */ /* 0x000fe20000000800 */
[----:B------:R-:W-:Y:S01]  /*42b0*/  SHF.R.U32.HI R10, RZ, 0x10, R104 ;  /* 0x00000010ff0a7819 */ /* 0x000fe20000011668 */
[----:B--2---:R-:W-:Y:S01]  /*42c0*/  @!P3 FADD.FTZ R203, -R203, -RZ ;  /* 0x800000ffcbcbb221 */ /* 0x004fe20000010100 */
[----:B------:R-:W-:Y:S02]  /*42d0*/  SHF.R.U32.HI R9, RZ, 0x18, R9 ;  /* 0x00000018ff097819 */ /* 0x000fe40000011609 */
[----:B------:R-:W-:Y:S01]  /*42e0*/  LOP3.LUT R104, R214, 0xff, RZ, 0xc0, !PT ;  /* 0x000000ffd6687812 */ /* 0x000fe200078ec0ff */
[----:B------:R-:W-:Y:S01]  /*42f0*/  @!P1 FADD.FTZ R208, -R208, -RZ ;  /* 0x800000ffd0d09221 */ /* 0x000fe20000010100 */
[----:B------:R-:W-:Y:S03]  /*4300*/  ISETP.LE.U32.AND P1, PT, R9, UR23, PT ;  /* 0x0000001709007c0c */ /* 0x000fe6000bf23070 */
[----:B------:R-:W-:Y:S01]  /*4310*/  MUFU.EX2 R237, R53 ;  /* 0x0000003500ed7308 */ /* 0x000fe20000000800 */
[----:B------:R-:W-:Y:S02]  /*4320*/  ISETP.LE.U32.AND P4, PT, R104, UR23, PT ;  /* 0x0000001768007c0c */ /* 0x000fe4000bf83070 */
[----:B------:R-:W-:Y:S02]  /*4330*/  LOP3.LUT R6, R11, 0xff, RZ, 0xc0, !PT ;  /* 0x000000ff0b067812 */ /* 0x000fe400078ec0ff */
[----:B------:R-:W-:Y:S02]  /*4340*/  LOP3.LUT R7, R218, 0xffff, RZ, 0xc0, !PT ;  /* 0x0000ffffda077812 */ /* 0x000fe400078ec0ff */
[----:B------:R-:W-:Y:S03]  /*4350*/  LOP3.LUT R13, R13, 0xffff, RZ, 0xc0, !PT ;  /* 0x0000ffff0d0d7812 */ /* 0x000fe600078ec0ff */
[----:B------:R-:W-:Y:S01]  /*4360*/  MUFU.EX2 R219, R35 ;  /* 0x0000002300db7308 */ /* 0x000fe20000000800 */
[----:B------:R-:W-:Y:S02]  /*4370*/  SHF.R.U32.HI R20, RZ, 0x18, R218 ;  /* 0x00000018ff147819 */ /* 0x000fe400000116da */
[----:B------:R-:W-:Y:S01]  /*4380*/  SHF.R.U32.HI R7, RZ, 0x8, R7 ;  /* 0x00000008ff077819 */ /* 0x000fe20000011607 */
[----:B------:R-:W-:Y:S01]  /*4390*/  @!P1 FADD.FTZ R211, -R211, -RZ ;  /* 0x800000ffd3d39221 */ /* 0x000fe20000010100 */
[----:B------:R-:W-:Y:S01]  /*43a0*/  ISETP.LE.U32.AND P2, PT, R28, UR23, PT ;  /* 0x000000171c007c0c */ /* 0x000fe2000bf43070 */
[----:B------:R-:W-:Y:S01]  /*43b0*/  @!P4 FADD.FTZ R196, -R196, -RZ ;  /* 0x800000ffc4c4c221 */ /* 0x000fe20000010100 */
[----:B------:R-:W-:Y:S03]  /*43c0*/  LOP3.LUT R7, R7, 0xffff, RZ, 0xc0, !PT ;  /* 0x0000ffff07077812 */ /* 0x000fe600078ec0ff */
[----:B------:R-:W-:Y:S01]  /*43d0*/  MUFU.EX2 R245, R57 ;  /* 0x0000003900f57308 */ /* 0x000fe20000000800 */
[----:B------:R-:W-:Y:S02]  /*43e0*/  LOP3.LUT R106, R214, 0xffff, RZ, 0xc0, !PT ;  /* 0x0000ffffd66a7812 */ /* 0x000fe400078ec0ff */
[----:B------:R-:W-:Y:S02]  /*43f0*/  ISETP.LE.U32.AND P4, PT, R20, UR23, PT ;  /* 0x0000001714007c0c */ /* 0x000fe4000bf83070 */
[----:B------:R-:W-:Y:S02]  /*4400*/  LOP3.LUT R20, R24, 0xff, RZ, 0xc0, !PT ;  /* 0x000000ff18147812 */ /* 0x000fe400078ec0ff */
[----:B------:R-:W-:Y:S03]  /*4410*/  LOP3.LUT R100, R25, UR42, R100, 0x96, !PT ;  /* 0x0000002a19647c12 */ /* 0x000fe6000f8e9664 */
[----:B------:R-:W-:Y:S01]  /*4420*/  MUFU.EX2 R222, R38 ;  /* 0x0000002600de7308 */ /* 0x000fe20000000800 */
[----:B------:R-:W-:Y:S01]  /*4430*/  ISETP.LE.U32.AND P1, PT, R7, UR23, PT ;  /* 0x0000001707007c0c */ /* 0x000fe2000bf23070 */
[----:B------:R-:W-:Y:S01]  /*4440*/  IMAD.WIDE.U32 R24, R4, -0x2daee0ad, RZ ;  /* 0xd2511f5304187825 */ /* 0x000fe200078e00ff */
[----:B------:R-:W-:Y:S02]  /*4450*/  LOP3.LUT R4, R5, 0xff, RZ, 0xc0, !PT ;  /* 0x000000ff05047812 */ /* 0x000fe400078ec0ff */
[----:B------:R-:W-:Y:S01]  /*4460*/  SHF.R.U32.HI R106, RZ, 0x8, R106 ;  /* 0x00000008ff6a7819 */ /* 0x000fe2000001166a */
[----:B------:R-:W-:Y:S01]  /*4470*/  @!P2 FADD.FTZ R112, -R112, -RZ ;  /* 0x800000ff7070a221 */ /* 0x000fe20000010100 */
[----:B------:R-:W-:Y:S03]  /*4480*/  SHF.R.U32.HI R7, RZ, 0x10, R26 ;  /* 0x00000010ff077819 */ /* 0x000fe6000001161a */
[----:B------:R-:W1:Y:S01]  /*4490*/  MUFU.EX2 R214, R30 ;  /* 0x0000001e00d67308 */ /* 0x000e620000000800 */
[----:B------:R-:W-:Y:S02]  /*44a0*/  ISETP.LE.U32.AND P6, PT, R4, UR23, PT ;  /* 0x0000001704007c0c */ /* 0x000fe4000bfc3070 */
[----:B------:R-:W-:Y:S02]  /*44b0*/  LOP3.LUT R4, R24, 0xffff, RZ, 0xc0, !PT ;  /* 0x0000ffff18047812 */ /* 0x000fe400078ec0ff */
[----:B------:R-:W-:Y:S01]  /*44c0*/  SHF.R.U32.HI R19, RZ, 0x8, R19 ;  /* 0x00000008ff137819 */ /* 0x000fe20000011613 */
[----:B------:R-:W-:Y:S01]  /*44d0*/  @!P1 FADD.FTZ R213, -R213, -RZ ;  /* 0x800000ffd5d59221 */ /* 0x000fe20000010100 */
[----:B------:R-:W-:Y:S03]  /*44e0*/  SHF.R.U32.HI R4, RZ, 0x8, R4 ;  /* 0x00000008ff047819 */ /* 0x000fe60000011604 */
[----:B------:R-:W2:Y:S01]  /*44f0*/  MUFU.EX2 R215, R31 ;  /* 0x0000001f00d77308 */ /* 0x000ea20000000800 */
[----:B------:R-:W-:Y:S02]  /*4500*/  LOP3.LUT R106, R106, 0xffff, RZ, 0xc0, !PT ;  /* 0x0000ffff6a6a7812 */ /* 0x000fe400078ec0ff */
[----:B------:R-:W-:Y:S02]  /*4510*/  LOP3.LUT R5, R26, 0xffff, RZ, 0xc0, !PT ;  /* 0x0000ffff1a057812 */ /* 0x000fe400078ec0ff */
[----:B------:R-:W-:Y:S02]  /*4520*/  LOP3.LUT R19, R19, 0xffff, RZ, 0xc0, !PT ;  /* 0x0000ffff13137812 */ /* 0x000fe400078ec0ff */
[----:B------:R-:W-:Y:S03]  /*4530*/  LOP3.LUT R4, R4, 0xffff, RZ, 0xc0, !PT ;  /* 0x0000ffff04047812 */ /* 0x000fe600078ec0ff */
[----:B------:R-:W3:Y:S01]  /*4540*/  MUFU.EX2 R218, R34 ;  /* 0x0000002200da7308 */ /* 0x000ee20000000800 */
[----:B------:R-:W-:Y:S01]  /*4550*/  ISETP.LE.U32.AND P2, PT, R106, UR23, PT ;  /* 0x000000176a007c0c */ /* 0x000fe2000bf43070 */
[----:B-1----:R-:W-:Y:S01]  /*4560*/  @!P6 FADD.FTZ R214, -R214, -RZ ;  /* 0x800000ffd6d6e221 */ /* 0x002fe20000010100 */
[----:B------:R-:W-:Y:S02]  /*4570*/  LOP3.LUT R12, R25, UR41, R12, 0x96, !PT ;  /* 0x00000029190c7c12 */ /* 0x000fe4000f8e960c */
[----:B------:R-:W-:Y:S02]  /*4580*/  ISETP.LE.U32.AND P1, PT, R19, UR23, PT ;  /* 0x0000001713007c0c */ /* 0x000fe4000bf23070 */
[----:B------:R-:W-:Y:S03]  /*4590*/  LOP3.LUT R11, R24, 0xff, RZ, 0xc0, !PT ;  /* 0x000000ff180b7812 */ /* 0x000fe600078ec0ff */
[----:B------:R-:W-:Y:S01]  /*45a0*/  MUFU.EX2 R246, R58 ;  /* 0x0000003a00f67308 */ /* 0x000fe20000000800 */
[----:B------:R-:W-:Y:S01]  /*45b0*/  LOP3.LUT R19, R17, 0xff, RZ, 0xc0, !PT ;  /* 0x000000ff11137812 */ /* 0x000fe200078ec0ff */
[----:B--2---:R-:W-:Y:S01]  /*45c0*/  @!P4 FADD.FTZ R215, -R215, -RZ ;  /* 0x800000ffd7d7c221 */ /* 0x004fe20000010100 */
[----:B------:R-:W-:Y:S02]  /*45d0*/  SHF.R.U32.HI R9, RZ, 0x18, R24 ;  /* 0x00000018ff097819 */ /* 0x000fe40000011618 */
[----:B------:R-:W-:Y:S01]  /*45e0*/  ISETP.LE.U32.AND P3, PT, R102, UR23, PT ;  /* 0x0000001766007c0c */ /* 0x000fe2000bf63070 */
[----:B------:R-:W-:Y:S01]  /*45f0*/  @!P2 FADD.FTZ R197, -R197, -RZ ;  /* 0x800000ffc5c5a221 */ /* 0x000fe20000010100 */
[----:B------:R-:W-:Y:S03]  /*4600*/  LOP3.LUT R17, R15, 0xff, RZ, 0xc0, !PT ;  /* 0x000000ff0f117812 */ /* 0x000fe600078ec0ff */
[----:B------:R-:W1:Y:S01]  /*4610*/  MUFU.EX2 R220, R36 ;  /* 0x0000002400dc7308 */ /* 0x000e620000000800 */
[----:B------:R-:W-:Y:S02]  /*4620*/  ISETP.LE.U32.AND P6, PT, R19, UR23, PT ;  /* 0x0000001713007c0c */ /* 0x000fe4000bfc3070 */
[----:B------:R-:W-:Y:S02]  /*4630*/  ISETP.LE.U32.AND P4, PT, R17, UR23, PT ;  /* 0x0000001711007c0c */ /* 0x000fe4000bf83070 */
[--C-:B------:R-:W-:Y:S02]  /*4640*/  SHF.R.U32.HI R19, RZ, 0x18, R15.reuse ;  /* 0x00000018ff137819 */ /* 0x100fe4000001160f */
[----:B------:R-:W-:Y:S03]  /*4650*/  LOP3.LUT R17, R15, 0xffff, RZ, 0xc0, !PT ;  /* 0x0000ffff0f117812 */ /* 0x000fe600078ec0ff */
[----:B------:R-:W-:Y:S01]  /*4660*/  MUFU.EX2 R247, R59 ;  /* 0x0000003b00f77308 */ /* 0x000fe20000000800 */
[----:B------:R-:W-:Y:S01]  /*4670*/  SHF.R.U32.HI R15, RZ, 0x10, R15 ;  /* 0x00000010ff0f7819 */ /* 0x000fe2000001160f */
[----:B------:R-:W-:Y:S01]  /*4680*/  @!P3 FADD.FTZ R219, -R219, -RZ ;  /* 0x800000ffdbdbb221 */ /* 0x000fe20000010100 */
[----:B------:R-:W-:Y:S02]  /*4690*/  ISETP.LE.U32.AND P2, PT, R103, UR23, PT ;  /* 0x0000001767007c0c */ /* 0x000fe4000bf43070 */
[----:B------:R-:W-:Y:S01]  /*46a0*/  LOP3.LUT R15, R15, 0xff, RZ, 0xc0, !PT ;  /* 0x000000ff0f0f7812 */ /* 0x000fe200078ec0ff */
[----:B---3--:R-:W-:Y:S01]  /*46b0*/  @!P6 FADD.FTZ R218, -R218, -RZ ;  /* 0x800000ffdadae221 */ /* 0x008fe20000010100 */
[----:B------:R-:W-:Y:S03]  /*46c0*/  SHF.R.U32.HI R17, RZ, 0x8, R17 ;  /* 0x00000008ff117819 */ /* 0x000fe60000011611 */
[----:B------:R-:W2:Y:S01]  /*46d0*/  MUFU.EX2 R223, R39 ;  /* 0x0000002700df7308 */ /* 0x000ea20000000800 */
[----:B------:R-:W-:Y:S01]  /*46e0*/  ISETP.LE.U32.AND P3, PT, R15, UR23, PT ;  /* 0x000000170f007c0c */ /* 0x000fe2000bf63070 */
[----:B-1----:R-:W-:Y:S01]  /*46f0*/  @!P4 FADD.FTZ R220, -R220, -RZ ;  /* 0x800000ffdcdcc221 */ /* 0x002fe20000010100 */
[--C-:B------:R-:W-:Y:S02]  /*4700*/  SHF.R.U32.HI R15, RZ, 0x10, R100.reuse ;  /* 0x00000010ff0f7819 */ /* 0x100fe40000011664 */
[----:B------:R-:W-:Y:S02]  /*4710*/  LOP3.LUT R17, R17, 0xffff, RZ, 0xc0, !PT ;  /* 0x0000ffff11117812 */ /* 0x000fe400078ec0ff */
[----:B------:R-:W-:Y:S01]  /*4720*/  LOP3.LUT R15, R15, 0xff, RZ, 0xc0, !PT ;  /* 0x000000ff0f0f7812 */ /* 0x000fe200078ec0ff */
[----:B------:R-:W-:Y:S01]  /*4730*/  @!P2 FADD.FTZ R216, -R216, -RZ ;  /* 0x800000ffd8d8a221 */ /* 0x000fe20000010100 */
[----:B------:R-:W-:Y:S01]  /*4740*/  ISETP.LE.U32.AND P2, PT, R19, UR23, PT ;  /* 0x0000001713007c0c */ /* 0x000fe2000bf43070 */
[----:B------:R-:W-:Y:S01]  /*4750*/  MUFU.EX2 R250, R250 ;  /* 0x000000fa00fa7308 */ /* 0x000fe20000000800 */
[----:B------:R-:W-:Y:S02]  /*4760*/  LOP3.LUT R19, R100, 0xff, RZ, 0xc0, !PT ;  /* 0x000000ff64137812 */ /* 0x000fe400078ec0ff */
[----:B------:R-:W-:Y:S01]  /*4770*/  ISETP.LE.U32.AND P6, PT, R17, UR23, PT ;  /* 0x0000001711007c0c */ /* 0x000fe2000bfc3070 */
[----:B------:R-:W-:Y:S01]  /*4780*/  @!P3 FADD.FTZ R222, -R222, -RZ ;  /* 0x800000ffdedeb221 */ /* 0x000fe20000010100 */
[----:B------:R-:W-:Y:S02]  /*4790*/  ISETP.LE.U32.AND P3, PT, R15, UR23, PT ;  /* 0x000000170f007c0c */ /* 0x000fe4000bf63070 */
[----:B------:R-:W-:Y:S03]  /*47a0*/  LOP3.LUT R17, R100, 0xffff, RZ, 0xc0, !PT ;  /* 0x0000ffff64117812 */ /* 0x000fe600078ec0ff */
[----:B------:R-:W-:Y:S01]  /*47b0*/  MUFU.EX2 R234, R50 ;  /* 0x0000003200ea7308 */ /* 0x000fe20000000800 */
[----:B------:R-:W-:Y:S02]  /*47c0*/  ISETP.LE.U32.AND P4, PT, R19, UR23, PT ;  /* 0x0000001713007c0c */ /* 0x000fe4000bf83070 */
[----:B------:R-:W-:Y:S01]  /*47d0*/  SHF.R.U32.HI R100, RZ, 0x18, R100 ;  /* 0x00000018ff647819 */ /* 0x000fe20000011664 */
[----:B--2---:R-:W-:Y:S01]  /*47e0*/  @!P2 FADD.FTZ R223, -R223, -RZ ;  /* 0x800000ffdfdfa221 */ /* 0x004fe20000010100 */
[----:B------:R-:W-:Y:S02]  /*47f0*/  LOP3.LUT R18, R18, 0xff, RZ, 0xc0, !PT ;  /* 0x000000ff12127812 */ /* 0x000fe400078ec0ff */
[----:B------:R-:W-:Y:S03]  /*4800*/  ISETP.LE.U32.AND P2, PT, R100, UR23, PT ;  /* 0x0000001764007c0c */ /* 0x000fe6000bf43070 */
[----:B------:R-:W1:Y:S01]  /*4810*/  MUFU.EX2 R221, R37 ;  /* 0x0000002500dd7308 */ /* 0x000e620000000800 */
[----:B------:R-:W-:Y:S01]  /*4820*/  LOP3.LUT R10, R10, 0xff, RZ, 0xc0, !PT ;  /* 0x000000ff0a0a7812 */ /* 0x000fe200078ec0ff */
[----:B------:R-:W-:Y:S01]  /*4830*/  @!P3 FADD.FTZ R226, -R226, -RZ ;  /* 0x800000ffe2e2b221 */ /* 0x000fe20000010100 */
[----:B------:R-:W-:Y:S02]  /*4840*/  ISETP.LE.U32.AND P3, PT, R18, UR23, PT ;  /* 0x0000001712007c0c */ /* 0x000fe4000bf63070 */
[----:B------:R-:W-:Y:S01]  /*4850*/  ISETP.LE.U32.AND P5, PT, R6, UR23, PT ;  /* 0x0000001706007c0c */ /* 0x000fe2000bfa3070 */
[----:B------:R-:W-:Y:S01]  /*4860*/  @!P4 FADD.FTZ R224, -R224, -RZ ;  /* 0x800000ffe0e0c221 */ /* 0x000fe20000010100 */
[----:B------:R-:W-:Y:S03]  /*4870*/  SHF.R.U32.HI R6, RZ, 0x10, R24 ;  /* 0x00000010ff067819 */ /* 0x000fe60000011618 */
[----:B------:R-:W-:Y:S01]  /*4880*/  MUFU.EX2 R238, R54 ;  /* 0x0000003600ee7308 */ /* 0x000fe20000000800 */
[----:B------:R-:W-:Y:S02]  /*4890*/  ISETP.LE.U32.AND P4, PT, R16, UR23, PT ;  /* 0x0000001710007c0c */ /* 0x000fe4000bf83070 */
[----:B------:R-:W-:Y:S01]  /*48a0*/  SHF.R.U32.HI R17, RZ, 0x8, R17 ;  /* 0x00000008ff117819 */ /* 0x000fe20000011611 */
[----:B------:R-:W-:Y:S01]  /*48b0*/  @!P2 FADD.FTZ R227, -R227, -RZ ;  /* 0x800000ffe3e3a221 */ /* 0x000fe20000010100 */
[----:B------:R-:W-:Y:S02]  /*48c0*/  ISETP.LE.U32.AND P2, PT, R10, UR23, PT ;  /* 0x000000170a007c0c */ /* 0x000fe4000bf43070 */
[----:B------:R-:W-:Y:S01]  /*48d0*/  LOP3.LUT R10, R8, 0xffff, RZ, 0xc0, !PT ;  /* 0x0000ffff080a7812 */ /* 0x000fe200078ec0ff */
[----:B------:R-:W-:Y:S01]  /*48e0*/  @!P3 FADD.FTZ R230, -R230, -RZ ;  /* 0x800000ffe6e6b221 */ /* 0x000fe20000010100 */
[----:B------:R-:W-:Y:S01]  /*48f0*/  LOP3.LUT R8, R14, 0xffff, RZ, 0xc0, !PT ;  /* 0x0000ffff0e087812 */ /* 0x000fe200078ec0ff */
[----:B------:R-:W-:Y:S01]  /*4900*/  @!P5 FADD.FTZ R210, -R210, -RZ ;  /* 0x800000ffd2d2d221 */ /* 0x000fe20000010100 */
[----:B------:R-:W-:Y:S01]  /*4910*/  ISETP.LE.U32.AND P3, PT, R10, UR23, PT ;  /* 0x000000170a007c0c */ /* 0x000fe2000bf63070 */
[----:B-1----:R-:W-:Y:S01]  /*4920*/  @!P6 FADD.FTZ R221, -R221, -RZ ;  /* 0x800000ffdddde221 */ /* 0x002fe20000010100 */
[----:B------:R-:W-:Y:S01]  /*4930*/  LOP3.LUT R10, R14, 0xff, RZ, 0xc0, !PT ;  /* 0x000000ff0e0a7812 */ /* 0x000fe200078ec0ff */
[----:B------:R-:W-:Y:S01]  /*4940*/  @!P4 FADD.FTZ R231, -R231, -RZ ;  /* 0x800000ffe7e7c221 */ /* 0x000fe20000010100 */
[----:B------:R-:W-:Y:S01]  /*4950*/  ISETP.LE.U32.AND P5, PT, R22, UR23, PT ;  /* 0x0000001716007c0c */ /* 0x000fe2000bfa3070 */
[----:B------:R-:W1:Y:S01]  /*4960*/  MUFU.EX2 R235, R51 ;  /* 0x0000003300eb7308 */ /* 0x000e620000000800 */
[----:B------:R-:W-:Y:S01]  /*4970*/  LOP3.LUT R22, R26, 0xff, RZ, 0xc0, !PT ;  /* 0x000000ff1a167812 */ /* 0x000fe200078ec0ff */
[----:B------:R-:W-:Y:S01]  /*4980*/  @!P2 FADD.FTZ R234, -R234, -RZ ;  /* 0x800000ffeaeaa221 */ /* 0x000fe20000010100 */
[----:B------:R-:W-:Y:S02]  /*4990*/  ISETP.LE.U32.AND P4, PT, R10, UR23, PT ;  /* 0x000000170a007c0c */ /* 0x000fe4000bf83070 */
[--C-:B------:R-:W-:Y:S02]  /*49a0*/  SHF.R.U32.HI R10, RZ, 0x10, R14.reuse ;  /* 0x00000010ff0a7819 */ /* 0x100fe4000001160e */
[----:B------:R-:W-:Y:S03]  /*49b0*/  LOP3.LUT R17, R17, 0xffff, RZ, 0xc0, !PT ;  /* 0x0000ffff11117812 */ /* 0x000fe600078ec0ff */
[----:B------:R-:W2:Y:S01]  /*49c0*/  MUFU.EX2 R217, R33 ;  /* 0x0000002100d97308 */ /* 0x000ea20000000800 */
[----:B------:R-:W-:Y:S02]  /*49d0*/  LOP3.LUT R10, R10, 0xff, RZ, 0xc0, !PT ;  /* 0x000000ff0a0a7812 */ /* 0x000fe400078ec0ff */
[----:B------:R-:W-:Y:S02]  /*49e0*/  LOP3.LUT R7, R7, 0xff, RZ, 0xc0, !PT ;  /* 0x000000ff07077812 */ /* 0x000fe400078ec0ff */
[----:B------:R-:W-:Y:S02]  /*49f0*/  ISETP.LE.U32.AND P2, PT, R10, UR23, PT ;  /* 0x000000170a007c0c */ /* 0x000fe4000bf43070 */
[----:B------:R-:W-:Y:S03]  /*4a00*/  ISETP.LE.U32.AND P0, PT, R21, UR23, PT ;  /* 0x0000001715007c0c */ /* 0x000fe6000bf03070 */
[----:B------:R-:W3:Y:S01]  /*4a10*/  MUFU.EX2 R209, R209 ;  /* 0x000000d100d17308 */ /* 0x000ee20000000800 */
[----:B------:R-:W-:Y:S01]  /*4a20*/  SHF.R.U32.HI R14, RZ, 0x18, R14 ;  /* 0x00000018ff0e7819 */ /* 0x000fe2000001160e */
[----:B-1----:R-:W-:Y:S01]  /*4a30*/  @!P5 FADD.FTZ R235, -R235, -RZ ;  /* 0x800000ffebebd221 */ /* 0x002fe20000010100 */
[----:B------:R-:W-:Y:S02]  /*4a40*/  ISETP.LE.U32.AND P6, PT, R17, UR23, PT ;  /* 0x0000001711007c0c */ /* 0x000fe4000bfc3070 */
[----:B------:R-:W-:Y:S02]  /*4a50*/  ISETP.LE.U32.AND P5, PT, R14, UR23, PT ;  /* 0x000000170e007c0c */ /* 0x000fe4000bfa3070 */
[----:B------:R-:W-:Y:S03]  /*4a60*/  SHF.R.U32.HI R5, RZ, 0x8, R5 ;  /* 0x00000008ff057819 */ /* 0x000fe60000011605 */
[----:B------:R-:W1:Y:S01]  /*4a70*/  MUFU.EX2 R239, R55 ;  /* 0x0000003700ef7308 */ /* 0x000e620000000800 */
[----:B------:R-:W-:Y:S01]  /*4a80*/  SHF.R.U32.HI R8, RZ, 0x8, R8 ;  /* 0x00000008ff087819 */ /* 0x000fe20000011608 */
[----:B------:R-:W-:Y:S01]  /*4a90*/  @!P2 FADD.FTZ R238, -R238, -RZ ;  /* 0x800000ffeeeea221 */ /* 0x000fe20000010100 */
[----:B------:R-:W-:Y:S01]  /*4aa0*/  LOP3.LUT R5, R5, 0xffff, RZ, 0xc0, !PT ;  /* 0x0000ffff05057812 */ /* 0x000fe200078ec0ff */
[----:B--2---:R-:W-:Y:S01]  /*4ab0*/  @!P1 FADD.FTZ R217, -R217, -RZ ;  /* 0x800000ffd9d99221 */ /* 0x004fe20000010100 */
[----:B------:R-:W-:Y:S02]  /*4ac0*/  ISETP.LE.U32.AND P2, PT, R7, UR23, PT ;  /* 0x0000001707007c0c */ /* 0x000fe4000bf43070 */
[----:B------:R-:W-:Y:S03]  /*4ad0*/  ISETP.LE.U32.AND P1, PT, R20, UR23, PT ;  /* 0x0000001714007c0c */ /* 0x000fe6000bf23070 */
[----:B------:R-:W2:Y:S01]  /*4ae0*/  MUFU.EX2 R232, R48 ;  /* 0x0000003000e87308 */ /* 0x000ea20000000800 */
[----:B------:R-:W-:Y:S01]  /*4af0*/  SHF.R.U32.HI R21, RZ, 0x18, R26 ;  /* 0x00000018ff157819 */ /* 0x000fe2000001161a */
[----:B---3--:R-:W-:Y:S01]  /*4b00*/  @!P0 FADD.FTZ R209, -R209, -RZ ;  /* 0x800000ffd1d18221 */ /* 0x008fe20000010100 */
[--C-:B------:R-:W-:Y:S01]  /*4b10*/  SHF.R.U32.HI R7, RZ, 0x18, R12.reuse ;  /* 0x00000018ff077819 */ /* 0x100fe2000001160c */
[----:B------:R-:W-:Y:S01]  /*4b20*/  @!P6 FADD.FTZ R225, -R225, -RZ ;  /* 0x800000ffe1e1e221 */ /* 0x000fe20000010100 */
[----:B------:R-:W-:Y:S02]  /*4b30*/  ISETP.LE.U32.AND P0, PT, R23, UR23, PT ;  /* 0x0000001717007c0c */ /* 0x000fe4000bf03070 */
[----:B------:R-:W-:Y:S03]  /*4b40*/  LOP3.LUT R6, R6, 0xff, RZ, 0xc0, !PT ;  /* 0x000000ff06067812 */ /* 0x000fe600078ec0ff */
[----:B------:R-:W3:Y:S01]  /*4b50*/  MUFU.EX2 R242, R242 ;  /* 0x000000f200f27308 */ /* 0x000ee20000000800 */
[----:B------:R-:W-:Y:S01]  /*4b60*/  ISETP.LE.U32.AND P6, PT, R13, UR23, PT ;  /* 0x000000170d007c0c */ /* 0x000fe2000bfc3070 */
[----:B------:R-:W-:Y:S01]  /*4b70*/  @!P2 FADD.FTZ R243, -R243, -RZ ;  /* 0x800000fff3f3a221 */ /* 0x000fe20000010100 */
[----:B------:R-:W-:Y:S01]  /*4b80*/  LEA R104, R159, UR5, 0x1 ;  /* 0x000000059f687c11 */ /* 0x000fe2000f8e08ff */
[----:B-1----:R-:W-:Y:S01]  /*4b90*/  @!P5 FADD.FTZ R239, -R239, -RZ ;  /* 0x800000ffefefd221 */ /* 0x002fe20000010100 */
[----:B------:R-:W-:Y:S01]  /*4ba0*/  ISETP.LE.U32.AND P2, PT, R4, UR23, PT ;  /* 0x0000001704007c0c */ /* 0x000fe2000bf43070 */
[----:B------:R-:W-:Y:S01]  /*4bb0*/  @!P1 FADD.FTZ R228, -R228, -RZ ;  /* 0x800000ffe4e49221 */ /* 0x000fe20000010100 */
[----:B------:R-:W-:Y:S03]  /*4bc0*/  F2FP.RELU.F16.F32.PACK_AB R4, R109, R108 ;  /* 0x0000006c6d04723e */ /* 0x000fe600000008ff */
[----:B------:R-:W1:Y:S01]  /*4bd0*/  MUFU.EX2 R244, R244 ;  /* 0x000000f400f47308 */ /* 0x000e620000000800 */
[----:B------:R-:W-:Y:S01]  /*4be0*/  ISETP.LE.U32.AND P5, PT, R5, UR23, PT ;  /* 0x0000001705007c0c */ /* 0x000fe2000bfa3070 */
[----:B--2---:R-:W-:Y:S01]  /*4bf0*/  @!P0 FADD.FTZ R232, -R232, -RZ ;  /* 0x800000ffe8e88221 */ /* 0x004fe20000010100 */
[----:B------:R-:W-:Y:S01]  /*4c00*/  LOP3.LUT R8, R8, 0xffff, RZ, 0xc0, !PT ;  /* 0x0000ffff08087812 */ /* 0x000fe200078ec0ff */
[----:B------:R2:W-:Y:S01]  /*4c10*/  STS [R165+0x10000], R4 ;  /* 0x01000004a5007388 */ /* 0x0005e20000000800 */
[----:B------:R-:W-:Y:S01]  /*4c20*/  ISETP.LE.U32.AND P1, PT, R22, UR23, PT ;  /* 0x0000001716007c0c */ /* 0x000fe2000bf23070 */
[----:B------:R-:W-:Y:S01]  /*4c30*/  @!P6 FADD.FTZ R229, -R229, -RZ ;  /* 0x800000ffe5e5e221 */ /* 0x000fe20000010100 */
[----:B------:R-:W-:Y:S03]  /*4c40*/  ISETP.LE.U32.AND P0, PT, R8, UR23, PT ;  /* 0x0000001708007c0c */ /* 0x000fe6000bf03070 */
[----:B------:R-:W4:Y:S01]  /*4c50*/  MUFU.EX2 R236, R52 ;  /* 0x0000003400ec7308 */ /* 0x000f220000000800 */
[----:B------:R-:W-:Y:S02]  /*4c60*/  ISETP.LE.U32.AND P6, PT, R21, UR23, PT ;  /* 0x0000001715007c0c */ /* 0x000fe4000bfc3070 */
[----:B------:R-:W-:Y:S02]  /*4c70*/  LOP3.LUT R8, R12, 0xff, RZ, 0xc0, !PT ;  /* 0x000000ff0c087812 */ /* 0x000fe400078ec0ff */
[----:B------:R-:W-:Y:S01]  /*4c80*/  SHF.R.U32.HI R5, RZ, 0x10, R12 ;  /* 0x00000010ff057819 */ /* 0x000fe2000001160c */
[----:B---3--:R-:W-:Y:S01]  /*4c90*/  @!P5 FADD.FTZ R242, -R242, -RZ ;  /* 0x800000fff2f2d221 */ /* 0x008fe20000010100 */
[----:B------:R-:W-:Y:S03]  /*4ca0*/  LOP3.LUT R12, R12, 0xffff, RZ, 0xc0, !PT ;  /* 0x0000ffff0c0c7812 */ /* 0x000fe600078ec0ff */
[----:B------:R-:W3:Y:S01]  /*4cb0*/  MUFU.EX2 R233, R49 ;  /* 0x0000003100e97308 */ /* 0x000ee20000000800 */
[----:B------:R-:W-:Y:S01]  /*4cc0*/  LOP3.LUT R5, R5, 0xff, RZ, 0xc0, !PT ;  /* 0x000000ff05057812 */ /* 0x000fe200078ec0ff */
[----:B------:R-:W-:Y:S01]  /*4cd0*/  @!P1 FADD.FTZ R241, -R241, -RZ ;  /* 0x800000fff1f19221 */ /* 0x000fe20000010100 */
[----:B------:R-:W-:Y:S01]  /*4ce0*/  SHF.R.U32.HI R12, RZ, 0x8, R12 ;  /* 0x00000008ff0c7819 */ /* 0x000fe2000001160c */
[----:B------:R-:W-:Y:S01]  /*4cf0*/  @!P0 FADD.FTZ R237, -R237, -RZ ;  /* 0x800000ffeded8221 */ /* 0x000fe20000010100 */
[----:B------:R-:W-:Y:S01]  /*4d00*/  ISETP.LE.U32.AND P5, PT, R5, UR23, PT ;  /* 0x0000001705007c0c */ /* 0x000fe2000bfa3070 */
[----:B-1----:R-:W-:Y:S01]  /*4d10*/  @!P6 FADD.FTZ R244, -R244, -RZ ;  /* 0x800000fff4f4e221 */ /* 0x002fe20000010100 */
[----:B------:R-:W-:Y:S03]  /*4d20*/  ISETP.LE.U32.AND P1, PT, R6, UR23, PT ;  /* 0x0000001706007c0c */ /* 0x000fe6000bf23070 */
[----:B------:R-:W1:Y:S01]  /*4d30*/  MUFU.EX2 R249, R249 ;  /* 0x000000f900f97308 */ /* 0x000e620000000800 */
[----:B------:R-:W-:Y:S01]  /*4d40*/  LOP3.LUT R5, R12, 0xffff, RZ, 0xc0, !PT ;  /* 0x0000ffff0c057812 */ /* 0x000fe200078ec0ff */
[----:B----4-:R-:W-:Y:S01]  /*4d50*/  @!P4 FADD.FTZ R236, -R236, -RZ ;  /* 0x800000ffececc221 */ /* 0x010fe20000010100 */
[----:B------:R-:W-:Y:S02]  /*4d60*/  F2FP.RELU.F16.F32.PACK_AB R6, R111, R110 ;  /* 0x0000006e6f06723e */ /* 0x000fe400000008ff */
[----:B------:R-:W-:Y:S02]  /*4d70*/  ISETP.LE.U32.AND P6, PT, R5, UR23, PT ;  /* 0x0000001705007c0c */ /* 0x000fe4000bfc3070 */
[----:B------:R-:W-:Y:S01]  /*4d80*/  F2FP.RELU.F16.F32.PACK_AB R5, R205, R203 ;  /* 0x000000cbcd05723e */ /* 0x000fe200000008ff */
[----:B------:R4:W-:Y:S01]  /*4d90*/  STS [R165+0x10400], R6 ;  /* 0x01040006a5007388 */ /* 0x0009e20000000800 */
[----:B--2---:R-:W-:Y:S01]  /*4da0*/  F2FP.RELU.F16.F32.PACK_AB R4, R201, R200 ;  /* 0x000000c8c904723e */ /* 0x004fe200000008ff */
[----:B---3--:R-:W-:Y:S01]  /*4db0*/  @!P3 FADD.FTZ R233, -R233, -RZ ;  /* 0x800000ffe9e9b221 */ /* 0x008fe20000010100 */
[----:B------:R-:W-:Y:S01]  /*4dc0*/  ISETP.LE.U32.AND P4, PT, R8, UR23, PT ;  /* 0x0000001708007c0c */ /* 0x000fe2000bf83070 */
[----:B------:R2:W-:Y:S01]  /*4dd0*/  STS [R170+0x10000], R5 ;  /* 0x01000005aa007388 */ /* 0x0005e20000000800 */
[----:B------:R-:W-:Y:S01]  /*4de0*/  F2FP.RELU.F16.F32.PACK_AB R8, R227, R226 ;  /* 0x000000e2e308723e */ /* 0x000fe200000008ff */
[----:B------:R-:W-:Y:S01]  /*4df0*/  @!P5 FADD.FTZ R246, -R246, -RZ ;  /* 0x800000fff6f6d221 */ /* 0x000fe20000010100 */
[----:B------:R-:W-:Y:S01]  /*4e00*/  ISETP.LE.U32.AND P0, PT, R9, UR23, PT ;  /* 0x0000001709007c0c */ /* 0x000fe2000bf03070 */
[----:B------:R3:W-:Y:S01]  /*4e10*/  STS [R170+0x10400], R4 ;  /* 0x01040004aa007388 */ /* 0x0007e20000000800 */
[----:B------:R-:W-:Y:S01]  /*4e20*/  ISETP.LE.U32.AND P3, PT, R11, UR23, PT ;  /* 0x000000170b007c0c */ /* 0x000fe2000bf63070 */
[----:B------:R-:W-:Y:S01]  /*4e30*/  @!P6 FADD.FTZ R245, -R245, -RZ ;  /* 0x800000fff5f5e221 */ /* 0x000fe20000010100 */
[----:B-1----:R-:W-:Y:S01]  /*4e40*/  @!P2 FADD.FTZ R249, -R249, -RZ ;  /* 0x800000fff9f9a221 */ /* 0x002fe20000010100 */
[----:B------:R-:W-:Y:S01]  /*4e50*/  @!P1 FADD.FTZ R251, -R251, -RZ ;  /* 0x800000fffbfb9221 */ /* 0x000fe20000010100 */
[----:B------:R-:W-:Y:S02]  /*4e60*/  FSETP.GE.FTZ.AND P1, PT, R202, RZ, PT ;  /* 0x000000ffca00720b */ /* 0x000fe40003f36000 */
[----:B------:R-:W-:Y:S01]  /*4e70*/  FSETP.GE.FTZ.AND P2, PT, R205, RZ, PT ;  /* 0x000000ffcd00720b */ /* 0x000fe20003f56000 */
[----:B------:R-:W-:Y:S01]  /*4e80*/  @!P4 FADD.FTZ R240, -R240, -RZ ;  /* 0x800000fff0f0c221 */ /* 0x000fe20000010100 */
[----:B------:R-:W-:Y:S02]  /*4e90*/  ISETP.LE.U32.AND P4, PT, R7, UR23, PT ;  /* 0x0000001707007c0c */ /* 0x000fe4000bf83070 */
[----:B------:R-:W-:Y:S01]  /*4ea0*/  F2FP.RELU.F16.F32.PACK_AB R7, R223, R222 ;  /* 0x000000dedf07723e */ /* 0x000fe200000008ff */
[----:B------:R-:W-:Y:S02]  /*4eb0*/  @!P0 FADD.FTZ R250, -R250, -RZ ;  /* 0x800000fffafa8221 */ /* 0x000fe40000010100 */
[----:B------:R-:W-:Y:S01]  /*4ec0*/  @!P3 FADD.FTZ R248, -R248, -RZ ;  /* 0x800000fff8f8b221 */ /* 0x000fe20000010100 */
[----:B------:R-:W-:Y:S02]  /*4ed0*/  FSETP.GE.FTZ.AND P3, PT, R203, RZ, PT ;  /* 0x000000ffcb00720b */ /* 0x000fe40003f76000 */
[----:B----4-:R-:W-:Y:S02]  /*4ee0*/  F2FP.RELU.F16.F32.PACK_AB R6, R115, R114 ;  /* 0x000000727306723e */ /* 0x010fe400000008ff */
[----:B--2---:R-:W-:Y:S03]  /*4ef0*/  F2FP.RELU.F16.F32.PACK_AB R5, R113, R112 ;  /* 0x000000707105723e */ /* 0x004fe600000008ff */
[----:B------:R1:W-:Y:S01]  /*4f00*/  STS [R165+0x12400], R6 ;  /* 0x01240006a5007388 */ /* 0x0003e20000000800 */
[----:B------:R-:W-:Y:S01]  /*4f10*/  @!P4 FADD.FTZ R247, -R247, -RZ ;  /* 0x800000fff7f7c221 */ /* 0x000fe20000010100 */
[----:B------:R-:W-:Y:S02]  /*4f20*/  FSETP.GE.FTZ.AND P4, PT, R232, RZ, PT ;  /* 0x000000ffe800720b */ /* 0x000fe40003f96000 */
[----:B---3--:R-:W-:Y:S01]  /*4f30*/  F2FP.RELU.F16.F32.PACK_AB R4, R197, R196 ;  /* 0x000000c4c504723e */ /* 0x008fe200000008ff */
[----:B------:R2:W-:Y:S04]  /*4f40*/  STS [R165+0x12000], R5 ;  /* 0x01200005a5007388 */ /* 0x0005e80000000800 */
[----:B------:R3:W-:Y:S01]  /*4f50*/  STS [R170+0x12000], R4 ;  /* 0x01200004aa007388 */ /* 0x0007e20000000800 */
[----:B-1----:R-:W-:Y:S02]  /*4f60*/  F2FP.RELU.F16.F32.PACK_AB R6, R207, R206 ;  /* 0x000000cecf06723e */ /* 0x002fe400000008ff */
[----:B--2---:R-:W-:Y:S02]  /*4f70*/  F2FP.RELU.F16.F32.PACK_AB R5, R199, R198 ;  /* 0x000000c6c705723e */ /* 0x004fe400000008ff */
[----:B---3--:R-:W-:Y:S03]  /*4f80*/  F2FP.RELU.F16.F32.PACK_AB R4, R204, R202 ;  /* 0x000000cacc04723e */ /* 0x008fe600000008ff */
[----:B------:R1:W-:Y:S04]  /*4f90*/  STS [R170+0x12400], R5 ;  /* 0x01240005aa007388 */ /* 0x0003e80000000800 */
[----:B------:R2:W-:Y:S04]  /*4fa0*/  STS [R169+0x10000], R4 ;  /* 0x01000004a9007388 */ /* 0x0005e80000000800 */
[----:B------:R3:W-:Y:S01]  /*4fb0*/  STS [R169+0x10400], R6 ;  /* 0x01040006a9007388 */ /* 0x0007e20000000800 */
[----:B-1----:R-:W-:Y:S02]  /*4fc0*/  F2FP.RELU.F16.F32.PACK_AB R5, R217, R216 ;  /* 0x000000d8d905723e */ /* 0x002fe400000008ff */
        /* <DEDUP_REMOVED lines=10> */
[----:B-1----:R-:W-:Y:S02]  /*5070*/  F2FP.RELU.F16.F32.PACK_AB R5, R215, R214 ;  /* 0x000000d6d705723e */ /* 0x002fe400000008ff */
        /* <DEDUP_REMOVED lines=9> */
[----:B------:R3:W-:Y:S04]  /*5110*/  STS [R168+0x12400], R8 ;  /* 0x01240008a8007388 */ /* 0x0007e80000000800 */
[----:B------:R4:W-:Y:S04]  /*5120*/  STS [R168+0x12000], R6 ;  /* 0x01200006a8007388 */ /* 0x0009e80000000800 */
[----:B------:R4:W-:Y:S01]  /*5130*/  STS [R173+0x12400], R7 ;  /* 0x01240007ad007388 */ /* 0x0009e20000000800 */
[----:B-1----:R-:W-:Y:S02]  /*5140*/  F2FP.RELU.F16.F32.PACK_AB R5, R239, R238 ;  /* 0x000000eeef05723e */ /* 0x002fe400000008ff */
[----:B--2---:R-:W-:Y:S02]  /*5150*/  F2FP.RELU.F16.F32.PACK_AB R4, R242, R241 ;  /* 0x000000f1f204723e */ /* 0x004fe400000008ff */
[----:B---3--:R-:W-:Y:S02]  /*5160*/  F2FP.RELU.F16.F32.PACK_AB R8, R229, R228 ;  /* 0x000000e4e508723e */ /* 0x008fe400000008ff */
[----:B----4-:R-:W-:Y:S03]  /*5170*/  F2FP.RELU.F16.F32.PACK_AB R6, R237, R236 ;  /* 0x000000eced06723e */ /* 0x010fe600000008ff */
[----:B------:R-:W-:Y:S01]  /*5180*/  STS [R173+0x12000], R8 ;  /* 0x01200008ad007388 */ /* 0x000fe20000000800 */
[----:B------:R-:W-:Y:S03]  /*5190*/  F2FP.RELU.F16.F32.PACK_AB R7, R245, R240 ;  /* 0x000000f0f507723e */ /* 0x000fe600000008ff */
[----:B------:R1:W-:Y:S04]  /*51a0*/  STS [R172+0x10000], R6 ;  /* 0x01000006ac007388 */ /* 0x0003e80000000800 */
[----:B------:R2:W-:Y:S04]  /*51b0*/  STS [R172+0x10400], R5 ;  /* 0x01040005ac007388 */ /* 0x0005e80000000800 */
[----:B------:R3:W-:Y:S01]  /*51c0*/  STS [R171+0x10000], R4 ;  /* 0x01000004ab007388 */ /* 0x0007e20000000800 */
[----:B-1----:R-:W-:Y:S02]  /*51d0*/  F2FP.RELU.F16.F32.PACK_AB R6, R247, R246 ;  /* 0x000000f6f706723e */ /* 0x002fe400000008ff */
[----:B--2---:R-:W-:Y:S02]  /*51e0*/  F2FP.RELU.F16.F32.PACK_AB R5, R249, R248 ;  /* 0x000000f8f905723e */ /* 0x004fe400000008ff */
[----:B---3--:R-:W-:Y:S05]  /*51f0*/  F2FP.RELU.F16.F32.PACK_AB R4, R244, R243 ;  /* 0x000000f3f404723e */ /* 0x008fea00000008ff */
[----:B------:R1:W-:Y:S04]  /*5200*/  STS [R171+0x10400], R4 ;  /* 0x01040004ab007388 */ /* 0x0003e80000000800 */
[----:B------:R-:W-:Y:S04]  /*5210*/  STS [R172+0x12000], R7 ;  /* 0x01200007ac007388 */ /* 0x000fe80000000800 */
[----:B------:R-:W-:Y:S04]  /*5220*/  STS [R172+0x12400], R6 ;  /* 0x01240006ac007388 */ /* 0x000fe80000000800 */
[----:B------:R-:W-:Y:S01]  /*5230*/  STS [R171+0x12000], R5 ;  /* 0x01200005ab007388 */ /* 0x000fe20000000800 */
[----:B-1----:R-:W-:Y:S05]  /*5240*/  F2FP.RELU.F16.F32.PACK_AB R4, R250, R251 ;  /* 0x000000fbfa04723e */ /* 0x002fea00000008ff */
        /* <DEDUP_REMOVED lines=44> */
[----:B------:R-:W5:Y:S01]  /*5510*/  LDG.E R105, desc[UR58][R106.64+0x100] ;  /* 0x0001003a6a697981 */ /* 0x000f62000c1e1900 */
[C---:B--2---:R-:W-:Y:S01]  /*5520*/  FADD.FTZ R4, -R104.reuse, R4 ;  /* 0x0000000468047221 */ /* 0x044fe20000010100 */
[C---:B------:R-:W-:Y:S01]  /*5530*/  FADD.FTZ R5, -R104.reuse, R5 ;  /* 0x0000000568057221 */ /* 0x040fe20000010100 */
[C---:B------:R-:W-:Y:S01]  /*5540*/  FADD.FTZ R16, -R104.reuse, R16 ;  /* 0x0000001068107221 */ /* 0x040fe20000010100 */
[C---:B------:R-:W-:Y:S01]  /*5550*/  FADD.FTZ R37, -R104.reuse, R37 ;  /* 0x0000002568257221 */ /* 0x040fe20000010100 */
[----:B------:R-:W-:Y:S01]  /*5560*/  FADD.FTZ R36, -R104, R36 ;  /* 0x0000002468247221 */ /* 0x000fe20000010100 */
[----:B------:R-:W-:Y:S01]  /*5570*/  FSEL R4, R4, R104, P0 ;  /* 0x0000006804047208 */ /* 0x000fe20000000000 */
[C---:B------:R-:W-:Y:S01]  /*5580*/  FADD.FTZ R32, -R104.reuse, R32 ;  /* 0x0000002068207221 */ /* 0x040fe20000010100 */
[----:B------:R-:W-:Y:S01]  /*5590*/  FSETP.GE.FTZ.AND P0, PT, R109, RZ, PT ;  /* 0x000000ff6d00720b */ /* 0x000fe20003f16000 */
[C---:B------:R-:W-:Y:S01]  /*55a0*/  FADD.FTZ R33, -R104.reuse, R33 ;  /* 0x0000002168217221 */ /* 0x040fe20000010100 */
[----:B------:R-:W-:Y:S01]  /*55b0*/  FADD.FTZ R53, -R104, R53 ;  /* 0x0000003568357221 */ /* 0x000fe20000010100 */
[----:B------:R-:W-:Y:S01]  /*55c0*/  FMUL.FTZ R108, R108, R4 ;  /* 0x000000046c6c7220 */ /* 0x000fe20000410000 */
[-C--:B------:R-:W-:Y:S01]  /*55d0*/  FSEL R5, R5, R104.reuse, P0 ;  /* 0x0000006805057208 */ /* 0x080fe20000000000 */
[----:B------:R-:W2:Y:S01]  /*55e0*/  LDG.E R4, desc[UR58][R106.64+0x20] ;  /* 0x0000203a6a047981 */ /* 0x000ea2000c1e1900 */
[----:B------:R-:W-:Y:S01]  /*55f0*/  FSETP.GE.FTZ.AND P0, PT, R204, RZ, PT ;  /* 0x000000ffcc00720b */ /* 0x000fe20003f16000 */
[C---:B------:R-:W-:Y:S01]  /*5600*/  FADD.FTZ R48, -R104.reuse, R48 ;  /* 0x0000003068307221 */ /* 0x040fe20000010100 */
[C---:B------:R-:W-:Y:S01]  /*5610*/  FADD.FTZ R49, -R104.reuse, R49 ;  /* 0x0000003168317221 */ /* 0x040fe20000010100 */
[----:B------:R-:W-:Y:S01]  /*5620*/  FMUL.FTZ R109, R109, R5 ;  /* 0x000000056d6d7220 */ /* 0x000fe20000410000 */
[----:B------:R-:W-:Y:S01]  /*5630*/  FADD.FTZ R52, -R104, R52 ;  /* 0x0000003468347221 */ /* 0x000fe20000010100 */
[----:B------:R1:W5:Y:S01]  /*5640*/  LDG.E R5, desc[UR58][R106.64+0x120] ;  /* 0x0001203a6a057981 */ /* 0x000362000c1e1900 */
[----:B------:R-:W-:Y:S01]  /*5650*/  FSEL R48, R48, R104, P4 ;  /* 0x0000006830307208 */ /* 0x000fe20002000000 */
[----:B------:R-:W-:Y:S01]  /*5660*/  FADD.FTZ R64, -R104, R64 ;  /* 0x0000004068407221 */ /* 0x000fe20000010100 */
[----:B------:R-:W-:Y:S03]  /*5670*/  F2FP.F16.F32.PACK_AB R108, R109, R108 ;  /* 0x0000006c6d6c723e */ /* 0x000fe600000000ff */
[----:B------:R-:W-:Y:S01]  /*5680*/  FMUL.FTZ R48, R232, R48 ;  /* 0x00000030e8307220 */ /* 0x000fe20000410000 */
[----:B-1----:R-:W-:Y:S01]  /*5690*/  FSEL R106, R16, R104, P3 ;  /* 0x00000068106a7208 */ /* 0x002fe20001800000 */
[----:B------:R-:W-:Y:S01]  /*56a0*/  FADD.FTZ R16, -R104, R21 ;  /* 0x0000001568107221 */ /* 0x000fe20000010100 */
[----:B------:R-:W-:Y:S01]  /*56b0*/  FSETP.GE.FTZ.AND P3, PT, R216, RZ, PT ;  /* 0x000000ffd800720b */ /* 0x000fe20003f76000 */
[C---:B------:R-:W-:Y:S01]  /*56c0*/  FADD.FTZ R107, -R104.reuse, R17 ;  /* 0x00000011686b7221 */ /* 0x040fe20000010100 */
[----:B------:R-:W-:Y:S01]  /*56d0*/  FADD.FTZ R17, -R104, R20 ;  /* 0x0000001468117221 */ /* 0x000fe20000010100 */
[----:B------:R-:W-:Y:S01]  /*56e0*/  FMUL.FTZ R203, R203, R106 ;  /* 0x0000006acbcb7220 */ /* 0x000fe20000410000 */
[-C--:B------:R-:W-:Y:S02]  /*56f0*/  FSEL R16, R16, R104.reuse, P0 ;  /* 0x0000006810107208 */ /* 0x080fe40000000000 */
[----:B------:R-:W-:Y:S02]  /*5700*/  FSETP.GE.FTZ.AND P0, PT, R221, RZ, PT ;  /* 0x000000ffdd00720b */ /* 0x000fe40003f16000 */
[----:B------:R-:W-:Y:S01]  /*5710*/  FSEL R17, R17, R104, P1 ;  /* 0x0000006811117208 */ /* 0x000fe20000800000 */
[----:B------:R-:W-:Y:S01]  /*5720*/  FMUL.FTZ R16, R204, R16 ;  /* 0x00000010cc107220 */ /* 0x000fe20000410000 */
[----:B------:R-:W-:Y:S02]  /*5730*/  FSETP.GE.FTZ.AND P1, PT, R220, RZ, PT ;  /* 0x000000ffdc00720b */ /* 0x000fe40003f36000 */
[-C--:B------:R-:W-:Y:S01]  /*5740*/  FSEL R37, R37, R104.reuse, P0 ;  /* 0x0000006825257208 */ /* 0x080fe20000000000 */
[----:B------:R-:W-:Y:S01]  /*5750*/  FMUL.FTZ R17, R202, R17 ;  /* 0x00000011ca117220 */ /* 0x000fe20000410000 */
[----:B------:R-:W-:Y:S02]  /*5760*/  FSETP.GE.FTZ.AND P0, PT, R242, RZ, PT ;  /* 0x000000fff200720b */ /* 0x000fe40003f16000 */
[-C--:B------:R-:W-:Y:S01]  /*5770*/  FSEL R20, R107, R104.reuse, P2 ;  /* 0x000000686b147208 */ /* 0x080fe20001000000 */
[----:B------:R-:W-:Y:S01]  /*5780*/  FMUL.FTZ R37, R221, R37 ;  /* 0x00000025dd257220 */ /* 0x000fe20000410000 */
[----:B------:R-:W-:Y:S02]  /*5790*/  FSEL R36, R36, R104, P1 ;  /* 0x0000006824247208 */ /* 0x000fe40000800000 */
[----:B------:R-:W-:Y:S01]  /*57a0*/  FSETP.GE.FTZ.AND P2, PT, R217, RZ, PT ;  /* 0x000000ffd900720b */ /* 0x000fe20003f56000 */
[----:B------:R-:W-:Y:S01]  /*57b0*/  FMUL.FTZ R205, R205, R20 ;  /* 0x00000014cdcd7220 */ /* 0x000fe20000410000 */
[----:B------:R-:W-:Y:S01]  /*57c0*/  FSETP.GE.FTZ.AND P1, PT, R237, RZ, PT ;  /* 0x000000ffed00720b */ /* 0x000fe20003f36000 */
[----:B------:R-:W-:Y:S01]  /*57d0*/  FMUL.FTZ R36, R220, R36 ;  /* 0x00000024dc247220 */ /* 0x000fe20000410000 */
[-C--:B------:R-:W-:Y:S02]  /*57e0*/  FSEL R32, R32, R104.reuse, P3 ;  /* 0x0000006820207208 */ /* 0x080fe40001800000 */
[-C--:B------:R-:W-:Y:S02]  /*57f0*/  FSEL R33, R33, R104.reuse, P2 ;  /* 0x0000006821217208 */ /* 0x080fe40001000000 */
[----:B------:R-:W-:Y:S01]  /*5800*/  FSEL R53, R53, R104, P1 ;  /* 0x0000006835357208 */ /* 0x000fe20000800000 */
[----:B------:R-:W-:Y:S01]  /*5810*/  FMUL.FTZ R32, R216, R32 ;  /* 0x00000020d8207220 */ /* 0x000fe20000410000 */
[----:B------:R-:W-:Y:S01]  /*5820*/  FSETP.GE.FTZ.AND P3, PT, R233, RZ, PT ;  /* 0x000000ffe900720b */ /* 0x000fe20003f76000 */
[----:B------:R-:W-:Y:S01]  /*5830*/  FMUL.FTZ R33, R217, R33 ;  /* 0x00000021d9217220 */ /* 0x000fe20000410000 */
[----:B------:R-:W-:Y:S01]  /*5840*/  FSETP.GE.FTZ.AND P2, PT, R236, RZ, PT ;  /* 0x000000ffec00720b */ /* 0x000fe20003f56000 */
[----:B------:R-:W-:Y:S01]  /*5850*/  FMUL.FTZ R53, R237, R53 ;  /* 0x00000035ed357220 */ /* 0x000fe20000410000 */
[----:B------:R-:W-:Y:S02]  /*5860*/  FSETP.GE.FTZ.AND P1, PT, R241, RZ, PT ;  /* 0x000000fff100720b */ /* 0x000fe40003f36000 */
[-C--:B------:R-:W-:Y:S02]  /*5870*/  FSEL R49, R49, R104.reuse, P3 ;  /* 0x0000006831317208 */ /* 0x080fe40001800000 */
[-C--:B------:R-:W-:Y:S02]  /*5880*/  FSEL R52, R52, R104.reuse, P2 ;  /* 0x0000006834347208 */ /* 0x080fe40001000000 */
        /* <DEDUP_REMOVED lines=14> */
[----:B------:R-:W-:Y:S01]  /*5970*/  F2FP.F16.F32.PACK_AB R52, R53, R52 ;  /* 0x000000343534723e */ /* 0x000fe200000000ff */
[C---:B--2---:R-:W-:Y:S01]  /*5980*/  FADD.FTZ R6, -R4.reuse, R6 ;  /* 0x0000000604067221 */ /* 0x044fe20000010100 */
[----:B------:R-:W-:Y:S04]  /*5990*/  FADD.FTZ R7, -R4, R7 ;  /* 0x0000000704077221 */ /* 0x000fe80000010100 */
[-C--:B------:R-:W-:Y:S02]  /*59a0*/  FSEL R6, R6, R4.reuse, P2 ;  /* 0x0000000406067208 */ /* 0x080fe40001000000 */
[----:B------:R-:W-:Y:S01]  /*59b0*/  FSEL R21, R7, R4, P1 ;  /* 0x0000000407157208 */ /* 0x000fe20000800000 */
        /* <DEDUP_REMOVED lines=8> */
[C---:B-1----:R-:W-:Y:S05]  /*5a40*/  IMAD.U32 R20, R17.reuse, -0x80, RZ ;  /* 0xffffff8011147824 */ /* 0x042fea00078e00ff */
        /* <DEDUP_REMOVED lines=10> */
.L_x_235:
[----:B------:R-:W-:Y:S01]  /*5af0*/  STS [R165+0x8000], R108 ;  /* 0x0080006ca5007388 */ /* 0x000fe20000000800 */
[----:B------:R-:W-:Y:S01]  /*5b00*/  FADD.FTZ R22, -R4, R22 ;  /* 0x0000001604167221 */ /* 0x000fe20000010100 */
[----:B------:R-:W-:Y:S01]  /*5b10*/  FSETP.GE.FTZ.AND P1, PT, R206, RZ, PT ;  /* 0x000000ffce00720b */ /* 0x000fe20003f36000 */
[C---:B------:R-:W-:Y:S01]  /*5b20*/  FADD.FTZ R34, -R4.reuse, R34 ;  /* 0x0000002204227221 */ /* 0x040fe20000010100 */
[C---:B------:R-:W-:Y:S01]  /*5b30*/  FADD.FTZ R19, -R4.reuse, R19 ;  /* 0x0000001304137221 */ /* 0x040fe20000010100 */
[----:B------:R-:W-:Y:S01]  /*5b40*/  FSETP.GE.FTZ.AND P2, PT, R201, RZ, PT ;  /* 0x000000ffc900720b */ /* 0x000fe20003f56000 */
[----:B------:R-:W-:Y:S01]  /*5b50*/  FADD.FTZ R39, -R4, R39 ;  /* 0x0000002704277221 */ /* 0x000fe20000010100 */
[-C--:B------:R-:W-:Y:S01]  /*5b60*/  FSEL R22, R22, R4.reuse, P1 ;  /* 0x0000000416167208 */ /* 0x080fe20000800000 */
[----:B------:R-:W-:Y:S01]  /*5b70*/  FADD.FTZ R23, -R4, R23 ;  /* 0x0000001704177221 */ /* 0x000fe20000010100 */
[----:B------:R-:W-:Y:S01]  /*5b80*/  FSETP.GE.FTZ.AND P1, PT, R218, RZ, PT ;  /* 0x000000ffda00720b */ /* 0x000fe20003f36000 */
[C---:B------:R-:W-:Y:S01]  /*5b90*/  FADD.FTZ R18, -R4.reuse, R18 ;  /* 0x0000001204127221 */ /* 0x040fe20000010100 */
[-C--:B------:R-:W-:Y:S01]  /*5ba0*/  FSEL R19, R19, R4.reuse, P2 ;  /* 0x0000000413137208 */ /* 0x080fe20001000000 */
[----:B------:R-:W-:Y:S01]  /*5bb0*/  FADD.FTZ R35, -R4, R35 ;  /* 0x0000002304237221 */ /* 0x000fe20000010100 */
[-C--:B------:R-:W-:Y:S01]  /*5bc0*/  FSEL R34, R34, R4.reuse, P1 ;  /* 0x0000000422227208 */ /* 0x080fe20000800000 */
[C---:B------:R-:W-:Y:S01]  /*5bd0*/  FADD.FTZ R38, -R4.reuse, R38 ;  /* 0x0000002604267221 */ /* 0x040fe20000010100 */
[----:B------:R-:W-:Y:S01]  /*5be0*/  FSETP.GE.FTZ.AND P1, PT, R223, RZ, PT ;  /* 0x000000ffdf00720b */ /* 0x000fe20003f36000 */
[C---:B------:R-:W-:Y:S01]  /*5bf0*/  FADD.FTZ R50, -R4.reuse, R50 ;  /* 0x0000003204327221 */ /* 0x040fe20000010100 */
[----:B------:R-:W-:Y:S01]  /*5c00*/  FSETP.GE.FTZ.AND P2, PT, R207, RZ, PT ;  /* 0x000000ffcf00720b */ /* 0x000fe20003f56000 */
[----:B------:R-:W-:Y:S01]  /*5c10*/  FADD.FTZ R51, -R4, R51 ;  /* 0x0000003304337221 */ /* 0x000fe20000010100 */
[----:B------:R-:W-:Y:S01]  /*5c20*/  FSETP.GE.FTZ.AND P3, PT, R200, RZ, PT ;  /* 0x000000ffc800720b */ /* 0x000fe20003f76000 */
[C---:B------:R-:W-:Y:S01]  /*5c30*/  FADD.FTZ R54, -R4.reuse, R54 ;  /* 0x0000003604367221 */ /* 0x040fe20000010100 */
[-C--:B------:R-:W-:Y:S01]  /*5c40*/  FSEL R39, R39, R4.reuse, P1 ;  /* 0x0000000427277208 */ /* 0x080fe20000800000 */
[----:B------:R-:W-:Y:S01]  /*5c50*/  FADD.FTZ R55, -R4, R55 ;  /* 0x0000003704377221 */ /* 0x000fe20000010100 */
[----:B------:R-:W-:Y:S01]  /*5c60*/  FSETP.GE.FTZ.AND P1, PT, R244, RZ, PT ;  /* 0x000000fff400720b */ /* 0x000fe20003f36000 */
[----:B------:R-:W-:Y:S01]  /*5c70*/  FADD.FTZ R66, -R4, R66 ;  /* 0x0000004204427221 */ /* 0x000fe20000010100 */
[-C--:B------:R-:W-:Y:S01]  /*5c80*/  FSEL R23, R23, R4.reuse, P2 ;  /* 0x0000000417177208 */ /* 0x080fe20001000000 */
[C---:B-----5:R-:W-:Y:S01]  /*5c90*/  FADD.FTZ R8, -R105.reuse, R8 ;  /* 0x0000000869087221 */ /* 0x060fe20000010100 */
[-C--:B------:R-:W-:Y:S01]  /*5ca0*/  FSEL R18, R18, R4.reuse, P3 ;  /* 0x0000000412127208 */ /* 0x080fe20001800000 */
[----:B------:R-:W-:Y:S01]  /*5cb0*/  FADD.FTZ R13, -R105, R13 ;  /* 0x0000000d690d7221 */ /* 0x000fe20000010100 */
[----:B------:R-:W-:Y:S01]  /*5cc0*/  FSETP.GE.FTZ.AND P3, PT, R219, RZ, PT ;  /* 0x000000ffdb00720b */ /* 0x000fe20003f76000 */
[C---:B------:R-:W-:Y:S01]  /*5cd0*/  FADD.FTZ R24, -R105.reuse, R24 ;  /* 0x0000001869187221 */ /* 0x040fe20000010100 */
[----:B------:R-:W-:Y:S01]  /*5ce0*/  FSETP.GE.FTZ.AND P2, PT, R222, RZ, PT ;  /* 0x000000ffde00720b */ /* 0x000fe20003f56000 */
[----:B------:R-:W-:Y:S01]  /*5cf0*/  FADD.FTZ R9, -R105, R9 ;  /* 0x0000000969097221 */ /* 0x000fe20000010100 */
[-C--:B------:R-:W-:Y:S01]  /*5d00*/  FSEL R35, R35, R4.reuse, P3 ;  /* 0x0000000423237208 */ /* 0x080fe20001800000 */
[C---:B------:R-:W-:Y:S01]  /*5d10*/  FADD.FTZ R41, -R105.reuse, R41 ;  /* 0x0000002969297221 */ /* 0x040fe20000010100 */
        /* <DEDUP_REMOVED lines=11> */
[C---:B------:R-:W-:Y:S01]  /*5dd0*/  FADD.FTZ R56, -R105.reuse, R56 ;  /* 0x0000003869387221 */ /* 0x040fe20000010100 */
[-C--:B------:R-:W-:Y:S01]  /*5de0*/  FSEL R50, R50, R4.reuse, P6 ;  /* 0x0000000432327208 */ /* 0x080fe20003000000 */
[----:B------:R-:W-:Y:S01]  /*5df0*/  FADD.FTZ R57, -R105, R57 ;  /* 0x0000003969397221 */ /* 0x000fe20000010100 */
[-C--:B------:R-:W-:Y:S01]  /*5e00*/  FSEL R51, R51, R4.reuse, P5 ;  /* 0x0000000433337208 */ /* 0x080fe20002800000 */
[C---:B------:R-:W-:Y:S01]  /*5e10*/  FADD.FTZ R44, -R105.reuse, R44 ;  /* 0x0000002c692c7221 */ /* 0x040fe20000010100 */
[-C--:B------:R-:W-:Y:S01]  /*5e20*/  FSEL R54, R54, R4.reuse, P4 ;  /* 0x0000000436367208 */ /* 0x080fe20002000000 */
[----:B------:R-:W-:Y:S01]  /*5e30*/  FADD.FTZ R45, -R105, R45 ;  /* 0x0000002d692d7221 */ /* 0x000fe20000010100 */
[-C--:B------:R-:W-:Y:S01]  /*5e40*/  FSEL R55, R55, R4.reuse, P3 ;  /* 0x0000000437377208 */ /* 0x080fe20001800000 */
[----:B------:R-:W-:Y:S01]  /*5e50*/  FADD.FTZ R60, -R105, R60 ;  /* 0x0000003c693c7221 */ /* 0x000fe20000010100 */
[----:B------:R-:W-:Y:S01]  /*5e60*/  FSEL R66, R66, R4, P2 ;  /* 0x0000000442427208 */ /* 0x000fe20001000000 */
[----:B------:R-:W-:Y:S01]  /*5e70*/  @P1 FADD.FTZ R4, -R4, R67 ;  /* 0x0000004304041221 */ /* 0x000fe20000010100 */
[----:B------:R-:W-:Y:S01]  /*5e80*/  FSETP.GE.FTZ.AND P1, PT, R112, RZ, PT ;  /* 0x000000ff7000720b */ /* 0x000fe20003f36000 */
[----:B------:R-:W-:Y:S01]  /*5e90*/  FADD.FTZ R11, -R5, R11 ;  /* 0x0000000b050b7221 */ /* 0x000fe20000010100 */
[----:B------:R-:W-:Y:S01]  /*5ea0*/  FSETP.GE.FTZ.AND P3, PT, R113, RZ, PT ;  /* 0x000000ff7100720b */ /* 0x000fe20003f76000 */
[----:B------:R-:W-:Y:S01]  /*5eb0*/  FADD.FTZ R10, -R5, R10 ;  /* 0x0000000a050a7221 */ /* 0x000fe20000010100 */
[----:B------:R-:W-:Y:S01]  /*5ec0*/  FSEL R8, R8, R105, P1 ;  /* 0x0000006908087208 */ /* 0x000fe20000800000 */
[----:B------:R-:W-:Y:S01]  /*5ed0*/  FMUL.FTZ R21, R111, R21 ;  /* 0x000000156f157220 */ /* 0x000fe20000410000 */
[----:B------:R-:W-:Y:S01]  /*5ee0*/  FSETP.GE.FTZ.AND P1, PT, R197, RZ, PT ;  /* 0x000000ffc500720b */ /* 0x000fe20003f36000 */
[----:B------:R-:W-:Y:S01]  /*5ef0*/  FMUL.FTZ R6, R110, R6 ;  /* 0x000000066e067220 */ /* 0x000fe20000410000 */
[----:B------:R-:W-:Y:S01]  /*5f00*/  FSETP.GE.FTZ.AND P2, PT, R196, RZ, PT ;  /* 0x000000ffc400720b */ /* 0x000fe20003f56000 */
[----:B------:R-:W-:Y:S01]  /*5f10*/  FADD.FTZ R15, -R5, R15 ;  /* 0x0000000f050f7221 */ /* 0x000fe20000010100 */
[----:B------:R-:W-:Y:S01]  /*5f20*/  FSEL R13, R13, R105, P1 ;  /* 0x000000690d0d7208 */ /* 0x000fe20000800000 */
[----:B------:R-:W-:Y:S01]  /*5f30*/  FADD.FTZ R14, -R5, R14 ;  /* 0x0000000e050e7221 */ /* 0x000fe20000010100 */
[----:B------:R-:W-:Y:S01]  /*5f40*/  FSETP.GE.FTZ.AND P1, PT, R208, RZ, PT ;  /* 0x000000ffd000720b */ /* 0x000fe20003f36000 */
[----:B------:R-:W-:Y:S01]  /*5f50*/  FMUL.FTZ R19, R201, R19 ;  /* 0x00000013c9137220 */ /* 0x000fe20000410000 */
[-C--:B------:R-:W-:Y:S01]  /*5f60*/  FSEL R9, R9, R105.reuse, P3 ;  /* 0x0000006909097208 */ /* 0x080fe20001800000 */
[----:B------:R-:W-:Y:S01]  /*5f70*/  FMUL.FTZ R18, R200, R18 ;  /* 0x00000012c8127220 */ /* 0x000fe20000410000 */
[----:B------:R-:W-:Y:S01]  /*5f80*/  FSEL R24, R24, R105, P1 ;  /* 0x0000006918187208 */ /* 0x000fe20000800000 */
[----:B------:R-:W-:Y:S01]  /*5f90*/  FMUL.FTZ R8, R112, R8 ;  /* 0x0000000870087220 */ /* 0x000fe20000410000 */
[----:B------:R-:W-:Y:S01]  /*5fa0*/  FSETP.GE.FTZ.AND P1, PT, R225, RZ, PT ;  /* 0x000000ffe100720b */ /* 0x000fe20003f36000 */
[----:B------:R-:W-:Y:S01]  /*5fb0*/  FMUL.FTZ R9, R113, R9 ;  /* 0x0000000971097220 */ /* 0x000fe20000410000 */
[----:B------:R-:W-:Y:S01]  /*5fc0*/  FSETP.GE.FTZ.AND P4, PT, R212, RZ, PT ;  /* 0x000000ffd400720b */ /* 0x000fe20003f96000 */
[----:B------:R-:W-:Y:S01]  /*5fd0*/  FMUL.FTZ R13, R197, R13 ;  /* 0x0000000dc50d7220 */ /* 0x000fe20000410000 */
[----:B------:R-:W-:Y:S01]  /*5fe0*/  FSEL R41, R41, R105, P1 ;  /* 0x0000006929297208 */ /* 0x000fe20000800000 */
[----:B------:R-:W-:Y:S01]  /*5ff0*/  FADD.FTZ R27, -R5, R27 ;  /* 0x0000001b051b7221 */ /* 0x000fe20000010100 */
[----:B------:R-:W-:Y:S01]  /*6000*/  FSETP.GE.FTZ.AND P3, PT, R213, RZ, PT ;  /* 0x000000ffd500720b */ /* 0x000fe20003f76000 */
[----:B------:R-:W-:Y:S01]  /*6010*/  FADD.FTZ R26, -R5, R26 ;  /* 0x0000001a051a7221 */ /* 0x000fe20000010100 */
[----:B------:R-:W-:Y:S01]  /*6020*/  FSETP.GE.FTZ.AND P1, PT, R249, RZ, PT ;  /* 0x000000fff900720b */ /* 0x000fe20003f36000 */
[----:B------:R-:W-:Y:S01]  /*6030*/  FMUL.FTZ R23, R207, R23 ;  /* 0x00000017cf177220 */ /* 0x000fe20000410000 */
[-C--:B------:R-:W-:Y:S01]  /*6040*/  FSEL R12, R12, R105.reuse, P2 ;  /* 0x000000690c0c7208 */ /* 0x080fe20001000000 */
[----:B------:R-:W-:Y:S01]  /*6050*/  FMUL.FTZ R22, R206, R22 ;  /* 0x00000016ce167220 */ /* 0x000fe20000410000 */
[----:B------:R-:W-:Y:S01]  /*6060*/  FSETP.GE.FTZ.AND P5, PT, R209, RZ, PT ;  /* 0x000000ffd100720b */ /* 0x000fe20003fb6000 */
[C---:B------:R-:W-:Y:S01]  /*6070*/  FADD.FTZ R30, -R5.reuse, R30 ;  /* 0x0000001e051e7221 */ /* 0x040fe20000010100 */
[----:B------:R-:W-:Y:S01]  /*6080*/  FSETP.GE.FTZ.AND P2, PT, R224, RZ, PT ;  /* 0x000000ffe000720b */ /* 0x000fe20003f56000 */
[----:B------:R-:W-:Y:S01]  /*6090*/  FMUL.FTZ R12, R196, R12 ;  /* 0x0000000cc40c7220 */ /* 0x000fe20000410000 */
[-C--:B------:R-:W-:Y:S01]  /*60a0*/  FSEL R28, R28, R105.reuse, P4 ;  /* 0x000000691c1c7208 */ /* 0x080fe20002000000 */
[----:B------:R-:W-:Y:S01]  /*60b0*/  FADD.FTZ R31, -R5, R31 ;  /* 0x0000001f051f7221 */ /* 0x000fe20000010100 */
[----:B------:R-:W-:Y:S01]  /*60c0*/  FSEL R29, R29, R105, P3 ;  /* 0x000000691d1d7208 */ /* 0x000fe20001800000 */
[----:B------:R-:W-:Y:S01]  /*60d0*/  FMUL.FTZ R34, R218, R34 ;  /* 0x00000022da227220 */ /* 0x000fe20000410000 */
[----:B------:R-:W-:Y:S01]  /*60e0*/  FSETP.GE.FTZ.AND P4, PT, R240, RZ, PT ;  /* 0x000000fff000720b */ /* 0x000fe20003f96000 */
[----:B------:R-:W-:Y:S01]  /*60f0*/  FMUL.FTZ R35, R219, R35 ;  /* 0x00000023db237220 */ /* 0x000fe20000410000 */
        /* <DEDUP_REMOVED lines=9> */
[C---:B------:R-:W-:Y:S01]  /*6190*/  FADD.FTZ R42, -R5.reuse, R42 ;  /* 0x0000002a052a7221 */ /* 0x040fe20000010100 */
[----:B------:R-:W-:Y:S01]  /*61a0*/  FSETP.GE.FTZ.AND P2, PT, R248, RZ, PT ;  /* 0x000000fff800720b */ /* 0x000fe20003f56000 */
[----:B------:R-:W-:Y:S01]  /*61b0*/  FADD.FTZ R43, -R5, R43 ;  /* 0x0000002b052b7221 */ /* 0x000fe20000010100 */
[-C--:B------:R-:W-:Y:S01]  /*61c0*/  FSEL R56, R56, R105.reuse, P4 ;  /* 0x0000006938387208 */ /* 0x080fe20002000000 */
[----:B------:R-:W-:Y:S01]  /*61d0*/  FMUL.FTZ R38, R222, R38 ;  /* 0x00000026de267220 */ /* 0x000fe20000410000 */
[----:B------:R-:W-:Y:S01]  /*61e0*/  FSEL R57, R57, R105, P3 ;  /* 0x0000006939397208 */ /* 0x000fe20001800000 */
        /* <DEDUP_REMOVED lines=9> */
[----:B------:R-:W-:Y:S01]  /*6280*/  FSEL R60, R60, R105, P2 ;  /* 0x000000693c3c7208 */ /* 0x000fe20001000000 */
[----:B------:R-:W-:Y:S01]  /*6290*/  @P1 FADD.FTZ R105, -R105, R61 ;  /* 0x0000003d69691221 */ /* 0x000fe20000010100 */
[----:B------:R-:W-:Y:S01]  /*62a0*/  FSEL R11, R11, R5, P3 ;  /* 0x000000050b0b7208 */ /* 0x000fe20001800000 */
[----:B------:R-:W-:Y:S01]  /*62b0*/  FMUL.FTZ R40, R224, R40 ;  /* 0x00000028e0287220 */ /* 0x000fe20000410000 */
[----:B------:R-:W-:Y:S01]  /*62c0*/  FSETP.GE.FTZ.AND P1, PT, R199, RZ, PT ;  /* 0x000000ffc700720b */ /* 0x000fe20003f36000 */
[----:B------:R-:W-:Y:S01]  /*62d0*/  FMUL.FTZ R41, R225, R41 ;  /* 0x00000029e1297220 */ /* 0x000fe20000410000 */
[----:B------:R-:W-:Y:S01]  /*62e0*/  FSEL R10, R10, R5, P4 ;  /* 0x000000050a0a7208 */ /* 0x000fe20002000000 */
[----:B------:R-:W-:Y:S01]  /*62f0*/  FMUL.FTZ R11, R115, R11 ;  /* 0x0000000b730b7220 */ /* 0x000fe20000410000 */
[----:B------:R-:W-:Y:S01]  /*6300*/  FSETP.GE.FTZ.AND P2, PT, R198, RZ, PT ;  /* 0x000000ffc600720b */ /* 0x000fe20003f56000 */
[----:B------:R-:W-:Y:S01]  /*6310*/  FMUL.FTZ R44, R228, R44 ;  /* 0x0000002ce42c7220 */ /* 0x000fe20000410000 */
[----:B------:R-:W-:Y:S01]  /*6320*/  F2FP.F16.F32.PACK_AB R6, R21, R6 ;  /* 0x000000061506723e */ /* 0x000fe200000000ff */
[----:B------:R-:W-:Y:S01]  /*6330*/  FMUL.FTZ R10, R114, R10 ;  /* 0x0000000a720a7220 */ /* 0x000fe20000410000 */
[-C--:B------:R-:W-:Y:S01]  /*6340*/  FSEL R15, R15, R5.reuse, P1 ;  /* 0x000000050f0f7208 */ /* 0x080fe20000800000 */
[----:B------:R-:W-:Y:S01]  /*6350*/  FMUL.FTZ R66, R243, R66 ;  /* 0x00000042f3427220 */ /* 0x000fe20000410000 */
[----:B------:R-:W-:Y:S01]  /*6360*/  FSEL R14, R14, R5, P2 ;  /* 0x000000050e0e7208 */ /* 0x000fe20001000000 */
[----:B------:R-:W-:Y:S01]  /*6370*/  STS [R165+0x8400], R6 ;  /* 0x00840006a5007388 */ /* 0x000fe20000000800 */
[----:B------:R-:W-:Y:S01]  /*6380*/  F2FP.F16.F32.PACK_AB R18, R19, R18 ;  /* 0x000000121312723e */ /* 0x000fe200000000ff */
[----:B------:R-:W-:Y:S01]  /*6390*/  FMUL.FTZ R15, R199, R15 ;  /* 0x0000000fc70f7220 */ /* 0x000fe20000410000 */
[----:B------:R-:W-:Y:S01]  /*63a0*/  F2FP.F16.F32.PACK_AB R8, R9, R8 ;  /* 0x000000080908723e */ /* 0x000fe200000000ff */
[----:B------:R-:W-:Y:S01]  /*63b0*/  STS [R170+0x8000], R203 ;  /* 0x008000cbaa007388 */ /* 0x000fe20000000800 */
[----:B------:R-:W-:Y:S01]  /*63c0*/  FMUL.FTZ R14, R198, R14 ;  /* 0x0000000ec60e7220 */ /* 0x000fe20000410000 */
[----:B------:R-:W-:Y:S01]  /*63d0*/  F2FP.F16.F32.PACK_AB R10, R11, R10 ;  /* 0x0000000a0b0a723e */ /* 0x000fe200000000ff */
[----:B------:R-:W-:Y:S01]  /*63e0*/  FMUL.FTZ R4, R244, R4 ;  /* 0x00000004f4047220 */ /* 0x000fe20000410000 */
[----:B------:R-:W-:Y:S01]  /*63f0*/  STS [R170+0x8400], R18 ;  /* 0x00840012aa007388 */ /* 0x000fe20000000800 */
[----:B------:R-:W-:Y:S01]  /*6400*/  FSETP.GE.FTZ.AND P1, PT, R211, RZ, PT ;  /* 0x000000ffd300720b */ /* 0x000fe20003f36000 */
[----:B------:R-:W-:Y:S01]  /*6410*/  FMUL.FTZ R45, R229, R45 ;  /* 0x0000002de52d7220 */ /* 0x000fe20000410000 */
[----:B------:R-:W-:Y:S01]  /*6420*/  FSETP.GE.FTZ.AND P2, PT, R210, RZ, PT ;  /* 0x000000ffd200720b */ /* 0x000fe20003f56000 */
[----:B------:R-:W-:Y:S01]  /*6430*/  STS [R165+0xa000], R8 ;  /* 0x00a00008a5007388 */ /* 0x000fe20000000800 */
[----:B------:R-:W-:Y:S01]  /*6440*/  F2FP.F16.F32.PACK_AB R12, R13, R12 ;  /* 0x0000000c0d0c723e */ /* 0x000fe200000000ff */
[----:B------:R-:W-:Y:S01]  /*6450*/  FMUL.FTZ R54, R238, R54 ;  /* 0x00000036ee367220 */ /* 0x000fe20000410000 */
[----:B------:R-:W-:Y:S01]  /*6460*/  F2FP.F16.F32.PACK_AB R14, R15, R14 ;  /* 0x0000000e0f0e723e */ /* 0x000fe200000000ff */
[----:B------:R-:W-:Y:S01]  /*6470*/  STS [R165+0xa400], R10 ;  /* 0x00a4000aa5007388 */ /* 0x000fe20000000800 */
[----:B------:R-:W-:Y:S01]  /*6480*/  FSEL R27, R27, R5, P1 ;  /* 0x000000051b1b7208 */ /* 0x000fe20000800000 */
[----:B------:R-:W-:Y:S01]  /*6490*/  FMUL.FTZ R55, R239, R55 ;  /* 0x00000037ef377220 */ /* 0x000fe20000410000 */
[----:B------:R-:W-:Y:S01]  /*64a0*/  FSEL R26, R26, R5, P2 ;  /* 0x000000051a1a7208 */ /* 0x000fe20001000000 */
[----:B------:R-:W-:Y:S01]  /*64b0*/  STS [R170+0xa000], R12 ;  /* 0x00a0000caa007388 */ /* 0x000fe20000000800 */
[----:B------:R-:W-:Y:S01]  /*64c0*/  FSETP.GE.FTZ.AND P2, PT, R214, RZ, PT ;  /* 0x000000ffd600720b */ /* 0x000fe20003f56000 */
[----:B------:R-:W-:Y:S01]  /*64d0*/  FMUL.FTZ R27, R211, R27 ;  /* 0x0000001bd31b7220 */ /* 0x000fe20000410000 */
[----:B------:R-:W-:Y:S01]  /*64e0*/  FSETP.GE.FTZ.AND P1, PT, R215, RZ, PT ;  /* 0x000000ffd700720b */ /* 0x000fe20003f36000 */
[----:B------:R-:W-:Y:S01]  /*64f0*/  STS [R170+0xa400], R14 ;  /* 0x00a4000eaa007388 */ /* 0x000fe20000000800 */
[----:B------:R-:W-:Y:S01]  /*6500*/  F2FP.F16.F32.PACK_AB R22, R23, R22 ;  /* 0x000000161716723e */ /* 0x000fe200000000ff */
[----:B------:R-:W-:Y:S01]  /*6510*/  FMUL.FTZ R26, R210, R26 ;  /* 0x0000001ad21a7220 */ /* 0x000fe20000410000 */
[-C--:B------:R-:W-:Y:S01]  /*6520*/  FSEL R30, R30, R5.reuse, P2 ;  /* 0x000000051e1e7208 */ /* 0x080fe20001000000 */
[----:B------:R-:W-:Y:S01]  /*6530*/  STS [R169+0x8000], R16 ;  /* 0x00800010a9007388 */ /* 0x000fe20000000800 */
[----:B------:R-:W-:Y:S01]  /*6540*/  FSEL R31, R31, R5, P1 ;  /* 0x000000051f1f7208 */ /* 0x000fe20000800000 */
[----:B------:R-:W-:Y:S01]  /*6550*/  FMUL.FTZ R56, R240, R56 ;  /* 0x00000038f0387220 */ /* 0x000fe20000410000 */
[----:B------:R-:W-:Y:S01]  /*6560*/  F2FP.F16.F32.PACK_AB R34, R35, R34 ;  /* 0x000000222322723e */ /* 0x000fe200000000ff */
[----:B------:R-:W-:Y:S01]  /*6570*/  STS [R169+0x8400], R22 ;  /* 0x00840016a9007388 */ /* 0x000fe20000000800 */
[----:B------:R-:W-:Y:S01]  /*6580*/  FMUL.FTZ R30, R214, R30 ;  /* 0x0000001ed61e7220 */ /* 0x000fe20000410000 */
        /* <DEDUP_REMOVED lines=11> */
[----:B------:R-:W-:Y:S01]  /*6640*/  F2FP.F16.F32.PACK_AB R28, R29, R28 ;  /* 0x0000001c1d1c723e */ /* 0x000fe200000000ff */
[----:B------:R-:W-:Y:S01]  /*6650*/  FADD.FTZ R59, -R5, R59 ;  /* 0x0000003b053b7221 */ /* 0x000fe20000010100 */
[----:B------:R-:W-:Y:S01]  /*6660*/  F2FP.F16.F32.PACK_AB R30, R31, R30 ;  /* 0x0000001e1f1e723e */ /* 0x000fe200000000ff */
[----:B------:R-:W-:Y:S01]  /*6670*/  STS [R169+0xa400], R26 ;  /* 0x00a4001aa9007388 */ /* 0x000fe20000000800 */
[-C--:B------:R-:W-:Y:S01]  /*6680*/  FSEL R42, R42, R5.reuse, P2 ;  /* 0x000000052a2a7208 */ /* 0x080fe20001000000 */
[----:B------:R-:W-:Y:S01]  /*6690*/  FADD.FTZ R62, -R5, R62 ;  /* 0x0000003e053e7221 */ /* 0x000fe20000010100 */
        /* <DEDUP_REMOVED lines=14> */
[----:B------:R-:W-:Y:S01]  /*6780*/  FSETP.GE.FTZ.AND P1, PT, R250, RZ, PT ;  /* 0x000000fffa00720b */ /* 0x000fe20003f36000 */
[----:B------:R-:W-:Y:S01]  /*6790*/  FMUL.FTZ R46, R230, R46 ;  /* 0x0000002ee62e7220 */ /* 0x000fe20000410000 */
[----:B------:R-:W-:Y:S01]  /*67a0*/  FMUL.FTZ R47, R231, R47 ;  /* 0x0000002fe72f7220 */ /* 0x000fe20000410000 */
[----:B------:R-:W-:Y:S01]  /*67b0*/  F2FP.F16.F32.PACK_AB R40, R41, R40 ;  /* 0x000000282928723e */ /* 0x000fe200000000ff */
[----:B------:R-:W-:Y:S01]  /*67c0*/  STS [R173+0x8000], R48 ;  /* 0x00800030ad007388 */ /* 0x000fe20000000800 */
[----:B------:R-:W-:Y:S01]  /*67d0*/  F2FP.F16.F32.PACK_AB R42, R43, R42 ;  /* 0x0000002a2b2a723e */ /* 0x000fe200000000ff */
[----:B------:R-:W-:Y:S01]  /*67e0*/  FMUL.FTZ R105, R249, R105 ;  /* 0x00000069f9697220 */ /* 0x000fe20000410000 */
[----:B------:R-:W-:Y:S01]  /*67f0*/  FSETP.GE.FTZ.AND P4, PT, R246, RZ, PT ;  /* 0x000000fff600720b */ /* 0x000fe20003f96000 */
[----:B------:R-:W-:Y:S01]  /*6800*/  STS [R173+0x8400], R50 ;  /* 0x00840032ad007388 */ /* 0x000fe20000000800 */
[----:B------:R-:W-:Y:S02]  /*6810*/  FSETP.GE.FTZ.AND P3, PT, R247, RZ, PT ;  /* 0x000000fff700720b */ /* 0x000fe40003f76000 */
[----:B------:R-:W-:Y:S01]  /*6820*/  F2FP.F16.F32.PACK_AB R44, R45, R44 ;  /* 0x0000002c2d2c723e */ /* 0x000fe200000000ff */
[----:B------:R-:W-:Y:S01]  /*6830*/  STS [R168+0xa000], R40 ;  /* 0x00a00028a8007388 */ /* 0x000fe20000000800 */
[----:B------:R-:W-:Y:S02]  /*6840*/  F2FP.F16.F32.PACK_AB R46, R47, R46 ;  /* 0x0000002e2f2e723e */ /* 0x000fe400000000ff */
[-C--:B------:R-:W-:Y:S01]  /*6850*/  FSEL R58, R58, R5.reuse, P4 ;  /* 0x000000053a3a7208 */ /* 0x080fe20002000000 */
[----:B------:R-:W-:Y:S01]  /*6860*/  STS [R168+0xa400], R42 ;  /* 0x00a4002aa8007388 */ /* 0x000fe20000000800 */
[-C--:B------:R-:W-:Y:S02]  /*6870*/  FSEL R59, R59, R5.reuse, P3 ;  /* 0x000000053b3b7208 */ /* 0x080fe40001800000 */
[----:B------:R-:W-:Y:S01]  /*6880*/  FSETP.GE.FTZ.AND P2, PT, R251, RZ, PT ;  /* 0x000000fffb00720b */ /* 0x000fe20003f56000 */
[----:B------:R-:W-:Y:S01]  /*6890*/  STS [R173+0xa000], R44 ;  /* 0x00a0002cad007388 */ /* 0x000fe20000000800 */
[----:B------:R-:W-:Y:S01]  /*68a0*/  F2FP.F16.F32.PACK_AB R54, R55, R54 ;  /* 0x000000363736723e */ /* 0x000fe200000000ff */
[----:B------:R-:W-:Y:S01]  /*68b0*/  FMUL.FTZ R58, R246, R58 ;  /* 0x0000003af63a7220 */ /* 0x000fe20000410000 */
[----:B------:R-:W-:Y:S01]  /*68c0*/  FSEL R62, R62, R5, P2 ;  /* 0x000000053e3e7208 */ /* 0x000fe20001000000 */
[----:B------:R-:W-:Y:S01]  /*68d0*/  STS [R173+0xa400], R46 ;  /* 0x00a4002ead007388 */ /* 0x000fe20000000800 */
[----:B------:R-:W-:Y:S01]  /*68e0*/  FMUL.FTZ R59, R247, R59 ;  /* 0x0000003bf73b7220 */ /* 0x000fe20000410000 */
[----:B------:R-:W-:Y:S01]  /*68f0*/  @P1 FADD.FTZ R5, -R5, R63 ;  /* 0x0000003f05051221 */ /* 0x000fe20000010100 */
[----:B------:R-:W-:Y:S01]  /*6900*/  F2FP.F16.F32.PACK_AB R64, R104, R64 ;  /* 0x000000406840723e */ /* 0x000fe200000000ff */
[----:B------:R2:W-:Y:S01]  /*6910*/  STS [R172+0x8000], R52 ;  /* 0x00800034ac007388 */ /* 0x0005e20000000800 */
[----:B------:R-:W-:Y:S01]  /*6920*/  FMUL.FTZ R62, R251, R62 ;  /* 0x0000003efb3e7220 */ /* 0x000fe20000410000 */
[----:B------:R-:W-:Y:S01]  /*6930*/  FMUL.FTZ R5, R250, R5 ;  /* 0x00000005fa057220 */ /* 0x000fe20000410000 */
[----:B------:R-:W-:Y:S01]  /*6940*/  F2FP.F16.F32.PACK_AB R56, R57, R56 ;  /* 0x000000383938723e */ /* 0x000fe200000000ff */
        /* <DEDUP_REMOVED lines=68> */
[----:B------:R-:W-:Y:S01]  /*6d90*/  IMAD.U32 R4, R4, -0x80, RZ ;  /* 0xffffff8004047824 */ /* 0x000fe200078e00ff */
[-C--:B------:R-:W-:Y:S05]  /*6da0*/  HMMA.16816.F32 R76, R24, R22.reuse, R76 ;  /* 0x00000016184c723c */ /* 0x080fea000000184c */
[C---:B------:R-:W-:Y:S01]  /*6db0*/  LEA R190, P1, R4.reuse, R190, 0x2 ;  /* 0x000000be04be7211 */ /* 0x040fe200078210ff */
[----:B------:R-:W-:Y:S05]  /*6dc0*/  HMMA.16816.F32 R80, R16, R22, R80 ;  /* 0x000000161050723c */ /* 0x000fea0000001850 */
[----:B------:R-:W-:Y:S01]  /*6dd0*/  LEA.HI.X.SX32 R191, R4, R191, 0x2, P1 ;  /* 0x000000bf04bf7211 */ /* 0x000fe200008f16ff */
[----:B------:R-:W-:Y:S07]  /*6de0*/  @!UPT UIADD3 URZ, URZ, URZ, URZ ;  /* 0x0000003f3f3ff290 */ /* 0x000fee000fffe03f */
[----:B------:R-:W-:Y:S11]  /*6df0*/  @!P0 BRA `(.L_x_236) ;  /* 0x0000000000748947 */ /* 0x000ff60003800000 */
[----:B------:R-:W1:Y:S01]  /*6e00*/  S2R R6, SR_TID.X ;  /* 0x0000000000067919 */ /* 0x000e620000002100 */
[----:B------:R-:W2:Y:S08]  /*6e10*/  LDC R8, c[0x0][0x420] ;  /* 0x00010800ff087b82 */ /* 0x000eb00000000800 */
[----:B------:R-:W3:Y:S01]  /*6e20*/  LDC R7, c[0x0][0x424] ;  /* 0x00010900ff077b82 */ /* 0x000ee20000000800 */
[----:B-1----:R-:W-:Y:S01]  /*6e30*/  SHF.R.S32.HI R5, RZ, 0x1f, R6 ;  /* 0x0000001fff057819 */ /* 0x002fe20000011406 */
[----:B--2---:R-:W-:Y:S03]  /*6e40*/  IMAD.U32 R9, R8, -0x80, RZ ;  /* 0xffffff8008097824 */ /* 0x004fe600078e00ff */
[CC--:B------:R-:W-:Y:S02]  /*6e50*/  LEA.HI R4, R5.reuse, R6.reuse, RZ, 0x3 ;  /* 0x0000000605047211 */ /* 0x0c0fe400078f18ff */
[----:B------:R-:W-:Y:S02]  /*6e60*/  LEA.HI R5, R5, R6, RZ, 0x2 ;  /* 0x0000000605057211 */ /* 0x000fe400078f10ff */
[----:B------:R-:W-:Y:S02]  /*6e70*/  SHF.R.S32.HI R4, RZ, 0x3, R4 ;  /* 0x00000003ff047819 */ /* 0x000fe40000011404 */
[----:B------:R-:W-:Y:S02]  /*6e80*/  LEA.HI R5, R5, R164, RZ, 0x1 ;  /* 0x000000a405057211 */ /* 0x000fe400078f08ff */
[----:B------:R-:W-:Y:S01]  /*6e90*/  LEA R192, P1, R9, R192, 0x1 ;  /* 0x000000c009c07211 */ /* 0x000fe200078208ff */
[----:B------:R-:W-:Y:S01]  /*6ea0*/  IMAD.SHL.U32 R4, R4, 0x40, RZ ;  /* 0x0000004004047824 */ /* 0x000fe200078e00ff */
[----:B------:R-:W-:Y:S02]  /*6eb0*/  LOP3.LUT R5, R5, 0x7fffffe, RZ, 0xc0, !PT ;  /* 0x07fffffe05057812 */ /* 0x000fe400078ec0ff */
[----:B------:R-:W-:Y:S02]  /*6ec0*/  LEA.HI.X.SX32 R193, R9, R193, 0x1, P1 ;  /* 0x000000c109c17211 */ /* 0x000fe400008f0eff */
[----:B------:R-:W-:Y:S01]  /*6ed0*/  LOP3.LUT R4, R4, 0xc0, RZ, 0xc0, !PT ;  /* 0x000000c004047812 */ /* 0x000fe200078ec0ff */
[----:B------:R-:W-:Y:S03]  /*6ee0*/  IMAD.IADD R5, R164, 0x1, -R5 ;  /* 0x00000001a4057824 */ /* 0x000fe600078e0a05 */
[----:B------:R-:W-:Y:S01]  /*6ef0*/  LOP3.LUT R6, R4, 0x18, R166, 0xf8, !PT ;  /* 0x0000001804067812 */ /* 0x000fe200078ef8a6 */
[----:B------:R-:W-:Y:S01]  /*6f00*/  IMAD R5, R163, 0x8, R5 ;  /* 0x00000008a3057824 */ /* 0x000fe200078e0205 */
[----:B------:R-:W-:Y:S04]  /*6f10*/  SHF.R.U32.HI R4, RZ, 0x3, R4 ;  /* 0x00000003ff047819 */ /* 0x000fe80000011604 */
[----:B------:R-:W-:Y:S02]  /*6f20*/  LOP3.LUT R4, R6, R4, RZ, 0x3c, !PT ;  /* 0x0000000406047212 */ /* 0x000fe400078e3cff */
[C---:B------:R-:W-:Y:S03]  /*6f30*/  LEA R6, P1, R8.reuse, R192, 0x7 ;  /* 0x000000c008067211 */ /* 0x040fe600078238ff */
[----:B------:R-:W-:Y:S01]  /*6f40*/  IMAD.U32 R4, R5, 0x20, R4 ;  /* 0x0000002005047824 */ /* 0x000fe200078e0004 */
[----:B---3--:R-:W-:Y:S04]  /*6f50*/  LEA.HI.X R7, R8, R193, R7, 0x7, P1 ;  /* 0x000000c108077211 */ /* 0x008fe800008f3c07 */
[----:B------:R-:W-:Y:S05]  /*6f60*/  LEA R4, R4, UR5, 0x1 ;  /* 0x0000000504047c11 */ /* 0x000fea000f8e08ff */
[----:B------:R-:W-:Y:S01]  /*6f70*/  @!PT LDS RZ, [RZ] ;  /* 0x00000000fffff984 */ /* 0x000fe20000000800 */
[----:B------:R-:W-:Y:S01]  /*6f80*/  @!PT LDS RZ, [RZ] ;  /* 0x00000000fffff984 */ /* 0x000fe20000000800 */
[----:B------:R-:W-:Y:S01]  /*6f90*/  @!PT LDS RZ, [RZ] ;  /* 0x00000000fffff984 */ /* 0x000fe20000000800 */
[----:B------:R1:W-:Y:S05]  /*6fa0*/  LDGSTS.E.BYPASS.LTC128B.128 [R4+0x4000], desc[UR58][R192.64] ;  /* 0x04000000c0047fae */ /* 0x0003ea000b901d7a */
[----:B------:R1:W-:Y:S05]  /*6fb0*/  LDGSTS.E.BYPASS.LTC128B.128 [R4+0x5000], desc[UR58][R6.64] ;  /* 0x0500000006047fae */ /* 0x0003ea000b901d7a */
[----:B------:R-:W0:Y:S02]  /*6fc0*/  LDGDEPBAR ;  /* 0x00000000000079af */ /* 0x000e240000000000 */
.L_x_236:
[----:B------:R-:W-:Y:S01]  /*6fd0*/  LDSM.16.M88.4 R16, [R155] ;  /* 0x000000009b10783b */ /* 0x000fe20000000200 */
[----:B------:R-:W-:Y:S02]  /*6fe0*/  ULOP3.LUT UR15, UR54, 0x1, URZ, 0xc0, !UPT ;  /* 0x00000001360f7892 */ /* 0x000fe4000f8ec03f */
[----:B------:R-:W-:Y:S01]  /*6ff0*/  UISETP.GT.AND UP2, UPT, UR54, UR20, UPT ;  /* 0x000000143600728c */ /* 0x000fe2000bf44270 */
[----:B------:R-:W1:Y:S01]  /*7000*/  LDSM.16.MT88.4 R20, [R52+0x6000] ;  /* 0x006000003414783b */ /* 0x000e620000004200 */
[----:B------:R-:W-:Y:S02]  /*7010*/  UISETP.NE.U32.AND UP0, UPT, UR15, 0x1, UPT ;  /* 0x000000010f00788c */ /* 0x000fe4000bf05070 */
[----:B------:R-:W-:Y:S01]  /*7020*/  @UP3 UIADD3 UR16, UP1, UR60, -0x200, URZ ;  /* 0xfffffe003c103890 */ /* 0x000fe2000ff3e03f */
[----:B------:R-:W2:Y:S01]  /*7030*/  LDSM.16.M88.4 R12, [R155+0x2000] ;  /* 0x002000009b0c783b */ /* 0x000ea20000000200 */
[----:B------:R-:W-:Y:S02]  /*7040*/  UIADD3 UR54, UR54, -0x1, URZ ;  /* 0xffffffff36367890 */ /* 0x000fe4000fffe03f */
[----:B------:R-:W-:Y:S01]  /*7050*/  @UP3 UIADD3.X UR15, UR61, -0x1, URZ, UP1, !UPT ;  /* 0xffffffff3d0f3890 */ /* 0x000fe20008ffe43f */
[----:B------:R-:W-:Y:S04]  /*7060*/  LDSM.16.M88.4 R24, [R154] ;  /* 0x000000009a18783b */ /* 0x000fe80000000200 */
[----:B------:R-:W3:Y:S04]  /*7070*/  LDSM.16.MT88.4 R28, [R52+0x6400] ;  /* 0x00640000341c783b */ /* 0x000ee80000004200 */
[----:B------:R-:W4:Y:S04]  /*7080*/  LDSM.16.M88.4 R32, [R148] ;  /* 0x000000009420783b */ /* 0x000f280000000200 */
[----:B------:R-:W-:Y:S04]  /*7090*/  LDSM.16.M88.4 R36, [R153] ;  /* 0x000000009924783b */ /* 0x000fe80000000200 */
[----:B------:R-:W4:Y:S04]  /*70a0*/  LDSM.16.MT88.4 R40, [R52+0x6800] ;  /* 0x006800003428783b */ /* 0x000f280000004200 */
[----:B------:R-:W-:Y:S04]  /*70b0*/  LDSM.16.M88.4 R44, [R3] ;  /* 0x00000000032c783b */ /* 0x000fe80000000200 */
[----:B------:R-:W-:Y:S01]  /*70c0*/  LDSM.16.MT88.4 R48, [R52+0x6c00] ;  /* 0x006c00003430783b */ /* 0x000fe20000004200 */
[-C--:B-1----:R-:W-:Y:S06]  /*70d0*/  HMMA.16816.F32 R4, R16, R20.reuse, RZ ;  /* 0x000000141004723c */ /* 0x082fec00000018ff */
[C---:B--2---:R-:W-:Y:S06]  /*70e0*/  HMMA.16816.F32 R8, R12.reuse, R20, RZ ;  /* 0x000000140c08723c */ /* 0x044fec00000018ff */
[-C--:B------:R-:W-:Y:S06]  /*70f0*/  HMMA.16816.F32 R12, R12, R22.reuse, RZ ;  /* 0x000000160c0c723c */ /* 0x080fec00000018ff */
[----:B------:R-:W-:Y:S01]  /*7100*/  HMMA.16816.F32 R16, R16, R22, RZ ;  /* 0x000000161010723c */ /* 0x000fe200000018ff */
[----:B------:R-:W1:Y:S05]  /*7110*/  LDSM.16.M88.4 R20, [R153+0x2000] ;  /* 0x002000009914783b */ /* 0x000e6a0000000200 */
[-C--:B---3--:R-:W-:Y:S06]  /*7120*/  HMMA.16816.F32 R4, R24, R28.reuse, R4 ;  /* 0x0000001c1804723c */ /* 0x088fec0000001804 */
[C---:B----4-:R-:W-:Y:S06]  /*7130*/  HMMA.16816.F32 R8, R32.reuse, R28, R8 ;  /* 0x0000001c2008723c */ /* 0x050fec0000001808 */
[-C--:B------:R-:W-:Y:S01]  /*7140*/  HMMA.16816.F32 R12, R32, R30.reuse, R12 ;  /* 0x0000001e200c723c */ /* 0x080fe2000000180c */
[----:B------:R-:W-:Y:S05]  /*7150*/  LDSM.16.MT88.4 R32, [R52+0x7000] ;  /* 0x007000003420783b */ /* 0x000fea0000004200 */
[----:B------:R-:W-:Y:S01]  /*7160*/  HMMA.16816.F32 R16, R24, R30, R16 ;  /* 0x0000001e1810723c */ /* 0x000fe20000001810 */
[----:B------:R-:W2:Y:S04]  /*7170*/  LDSM.16.M88.4 R24, [R3+0x2000] ;  /* 0x002000000318783b */ /* 0x000ea80000000200 */
[----:B------:R-:W3:Y:S01]  /*7180*/  LDSM.16.M88.4 R28, [R155+0x4000] ;  /* 0x004000009b1c783b */ /* 0x000ee20000000200 */
[-C--:B------:R-:W-:Y:S06]  /*7190*/  HMMA.16816.F32 R4, R36, R40.reuse, R4 ;  /* 0x000000282404723c */ /* 0x080fec0000001804 */
[C---:B-1----:R-:W-:Y:S06]  /*71a0*/  HMMA.16816.F32 R8, R20.reuse, R40, R8 ;  /* 0x000000281408723c */ /* 0x042fec0000001808 */
[-C--:B------:R-:W-:Y:S01]  /*71b0*/  HMMA.16816.F32 R12, R20, R42.reuse, R12 ;  /* 0x0000002a140c723c */ /* 0x080fe2000000180c */
[----:B------:R-:W1:Y:S05]  /*71c0*/  LDSM.16.M88.4 R20, [R155+0x6000] ;  /* 0x006000009b14783b */ /* 0x000e6a0000000200 */
[----:B------:R-:W-:Y:S01]  /*71d0*/  HMMA.16816.F32 R16, R36, R42, R16 ;  /* 0x0000002a2410723c */ /* 0x000fe20000001810 */
[----:B------:R-:W-:Y:S04]  /*71e0*/  LDSM.16.M88.4 R36, [R2] ;  /* 0x000000000224783b */ /* 0x000fe80000000200 */
[----:B------:R-:W4:Y:S01]  /*71f0*/  LDSM.16.MT88.4 R40, [R52+0x7400] ;  /* 0x007400003428783b */ /* 0x000f220000004200 */
[-C--:B------:R-:W-:Y:S06]  /*7200*/  HMMA.16816.F32 R4, R44, R48.reuse, R4 ;  /* 0x000000302c04723c */ /* 0x080fec0000001804 */
[C---:B--2---:R-:W-:Y:S06]  /*7210*/  HMMA.16816.F32 R8, R24.reuse, R48, R8 ;  /* 0x000000301808723c */ /* 0x044fec0000001808 */
[-C--:B------:R-:W-:Y:S01]  /*7220*/  HMMA.16816.F32 R12, R24, R50.reuse, R12 ;  /* 0x00000032180c723c */ /* 0x080fe2000000180c */
[----:B------:R-:W2:Y:S05]  /*7230*/  LDSM.16.M88.4 R24, [R0] ;  /* 0x000000000018783b */ /* 0x000eaa0000000200 */
[----:B------:R-:W-:Y:S01]  /*7240*/  HMMA.16816.F32 R16, R44, R50, R16 ;  /* 0x000000322c10723c */ /* 0x000fe20000001810 */
[----:B------:R-:W-:Y:S04]  /*7250*/  LDSM.16.M88.4 R44, [R153+0x4000] ;  /* 0x00400000992c783b */ /* 0x000fe80000000200 */
[----:B------:R-:W2:Y:S01]  /*7260*/  LDSM.16.MT88.4 R48, [R52+0x7800] ;  /* 0x007800003430783b */ /* 0x000ea20000004200 */
[-C--:B---3--:R-:W-:Y:S06]  /*7270*/  HMMA.16816.F32 R4, R28, R32.reuse, R4 ;  /* 0x000000201c04723c */ /* 0x088fec0000001804 */
[C---:B-1----:R-:W-:Y:S06]  /*7280*/  HMMA.16816.F32 R8, R20.reuse, R32, R8 ;  /* 0x000000201408723c */ /* 0x042fec0000001808 */
[-C--:B------:R-:W-:Y:S01]  /*7290*/  HMMA.16816.F32 R12, R20, R34.reuse, R12 ;  /* 0x00000022140c723c */ /* 0x080fe2000000180c */
[----:B------:R-:W1:Y:S05]  /*72a0*/  LDSM.16.M88.4 R20, [R153+0x6000] ;  /* 0x006000009914783b */ /* 0x000e6a0000000200 */
[----:B------:R-:W-:Y:S01]  /*72b0*/  HMMA.16816.F32 R16, R28, R34, R16 ;  /* 0x000000221c10723c */ /* 0x000fe20000001810 */
[----:B------:R-:W-:Y:S04]  /*72c0*/  LDSM.16.MT88.4 R32, [R52+0x7c00] ;  /* 0x007c00003420783b */ /* 0x000fe80000004200 */
[----:B------:R-:W3:Y:S01]  /*72d0*/  LDSM.16.M88.4 R28, [R3+0x4000] ;  /* 0x00400000031c783b */ /* 0x000ee20000000200 */
[-C--:B----4-:R-:W-:Y:S06]  /*72e0*/  HMMA.16816.F32 R4, R36, R40.reuse, R4 ;  /* 0x000000282404723c */ /* 0x090fec0000001804 */
[C---:B--2---:R-:W-:Y:S06]  /*72f0*/  HMMA.16816.F32 R8, R24.reuse, R40, R8 ;  /* 0x000000281808723c */ /* 0x044fec0000001808 */
[-C--:B------:R-:W-:Y:S01]  /*7300*/  HMMA.16816.F32 R12, R24, R42.reuse, R12 ;  /* 0x0000002a180c723c */ /* 0x080fe2000000180c */
[----:B------:R-:W2:Y:S05]  /*7310*/  LDSM.16.M88.4 R24, [R3+0x6000] ;  /* 0x006000000318783b */ /* 0x000eaa0000000200 */
[----:B------:R-:W-:Y:S06]  /*7320*/  HMMA.16816.F32 R16, R36, R42, R16 ;  /* 0x0000002a2410723c */ /* 0x000fec0000001810 */
[-C--:B------:R-:W-:Y:S06]  /*7330*/  HMMA.16816.F32 R4, R44, R48.reuse, R4 ;  /* 0x000000302c04723c */ /* 0x080fec0000001804 */
[C---:B-1----:R-:W-:Y:S06]  /*7340*/  HMMA.16816.F32 R8, R20.reuse, R48, R8 ;  /* 0x000000301408723c */ /* 0x042fec0000001808 */
[-C--:B------:R-:W-:Y:S06]  /*7350*/  HMMA.16816.F32 R12, R20, R50.reuse, R12 ;  /* 0x00000032140c723c */ /* 0x080fec000000180c */
[----:B------:R-:W-:Y:S01]  /*7360*/  HMMA.16816.F32 R16, R44, R50, R16 ;  /* 0x000000322c10723c */ /* 0x000fe20000001810 */
[----:B------:R-:W-:Y:S04]  /*7370*/  IMAD.U32 R20, RZ, RZ, UR40 ;  /* 0x00000028ff147e24 */ /* 0x000fe8000f8e00ff */
[----:B------:R-:W-:Y:S01]  /*7380*/  @P0 VIADD R21, R160, 0xffffff80 ;  /* 0xffffff80a0150836 */ /* 0x000fe20000000000 */
[-C--:B---3--:R-:W-:Y:S01]  /*7390*/  HMMA.16816.F32 R4, R28, R32.reuse, R4 ;  /* 0x000000201c04723c */ /* 0x088fe20000001804 */
[----:B------:R-:W-:Y:S04]  /*73a0*/  IMAD.U32 R22, RZ, RZ, UR39 ;  /* 0x00000027ff167e24 */ /* 0x000fe8000f8e00ff */
[-C--:B------:R-:W-:Y:S01]  /*73b0*/  LEA R20, P2, R20, R190.reuse, 0x2 ;  /* 0x000000be14147211 */ /* 0x080fe200078410ff */
[C---:B--2---:R-:W-:Y:S01]  /*73c0*/  HMMA.16816.F32 R8, R24.reuse, R32, R8 ;  /* 0x000000201808723c */ /* 0x044fe20000001808 */
[----:B------:R-:W-:Y:S04]  /*73d0*/  IMAD.U32 R23, RZ, RZ, UR40 ;  /* 0x00000028ff177e24 */ /* 0x000fe8000f8e00ff */
[-C--:B------:R-:W-:Y:S01]  /*73e0*/  LEA R22, P1, R22, R190.reuse, 0x2 ;  /* 0x000000be16167211 */ /* 0x080fe200078210ff */
[-C--:B------:R-:W-:Y:S05]  /*73f0*/  HMMA.16816.F32 R12, R24, R34.reuse, R12 ;  /* 0x00000022180c723c */ /* 0x080fea000000180c */
[----:B------:R-:W-:Y:S01]  /*7400*/  @P0 IMAD.WIDE R32, R21, R177, UR60 ;  /* 0x0000003c15200e25 */ /* 0x000fe2000f8e02b1 */
[----:B------:R-:W-:Y:S01]  /*7410*/  HMMA.16816.F32 R16, R28, R34, R16 ;  /* 0x000000221c10723c */ /* 0x000fe20000001810 */
[----:B------:R-:W-:Y:S01]  /*7420*/  @UP3 UMOV UR60, UR16 ;  /* 0x00000010003c3c82 */ /* 0x000fe20008000000 */
[----:B------:R-:W-:Y:S02]  /*7430*/  @UP3 UMOV UR61, UR15 ;  /* 0x0000000f003d3c82 */ /* 0x000fe40008000000 */
[----:B------:R2:W5:Y:S01]  /*7440*/  @P0 LDG.E R186, desc[UR58][R32.64] ;  /* 0x0000003a20ba0981 */ /* 0x000562000c1e1900 */
[----:B------:R-:W-:Y:S01]  /*7450*/  IMAD.U32 R24, RZ, RZ, UR39 ;  /* 0x00000027ff187e24 */ /* 0x000fe2000f8e00ff */
[-C--:B------:R-:W-:Y:S02]  /*7460*/  LEA.HI.X.SX32 R21, R23, R191.reuse, 0x2, P2 ;  /* 0x000000bf17157211 */ /* 0x080fe400010f16ff */
[----:B------:R2:W5:Y:S03]  /*7470*/  @P0 LDG.E R185, desc[UR58][R32.64+0x20] ;  /* 0x0000203a20b90981 */ /* 0x000566000c1e1900 */
[-C--:B------:R-:W-:Y:S01]  /*7480*/  LEA.HI.X.SX32 R23, R24, R191.reuse, 0x2, P1 ;  /* 0x000000bf18177211 */ /* 0x080fe200008f16ff */
[----:B------:R2:W5:Y:S04]  /*7490*/  @P0 LDG.E R184, desc[UR58][R32.64+0x100] ;  /* 0x0001003a20b80981 */ /* 0x000568000c1e1900 */
[----:B------:R2:W5:Y:S04]  /*74a0*/  @P0 LDG.E R183, desc[UR58][R32.64+0x120] ;  /* 0x0001203a20b70981 */ /* 0x000568000c1e1900 */
[----:B------:R1:W-:Y:S04]  /*74b0*/  REDG.E.ADD.F32.FTZ.RN.STRONG.GPU desc[UR58][R190.64], R4 ;  /* 0x00000004be0079a6 */ /* 0x0003e8000c10f3ba */
[----:B------:R3:W-:Y:S04]  /*74c0*/  REDG.E.ADD.F32.FTZ.RN.STRONG.GPU desc[UR58][R20.64], R5 ;  /* 0x00000005140079a6 */ /* 0x0007e8000c10f3ba */
[----:B------:R4:W-:Y:S01]  /*74d0*/  REDG.E.ADD.F32.FTZ.RN.STRONG.GPU desc[UR58][R22.64], R6 ;  /* 0x00000006160079a6 */ /* 0x0009e2000c10f3ba */
[----:B-1----:R-:W-:Y:S02]  /*74e0*/  IMAD.U32 R4, RZ, RZ, UR38 ;  /* 0x00000026ff047e24 */ /* 0x002fe4000f8e00ff */
[----:B---3--:R-:W-:Y:S03]  /*74f0*/  IMAD.U32 R21, RZ, RZ, UR37 ;  /* 0x00000025ff157e24 */ /* 0x008fe6000f8e00ff */
[-C--:B------:R-:W-:Y:S01]  /*7500*/  LEA R24, P0, R4, R190.reuse, 0x2 ;  /* 0x000000be04187211 */ /* 0x080fe200078010ff */
[----:B------:R-:W-:Y:S01]  /*7510*/  IMAD.U32 R20, RZ, RZ, UR37 ;  /* 0x00000025ff147e24 */ /* 0x000fe2000f8e00ff */
[----:B------:R-:W-:Y:S01]  /*7520*/  MOV R4, UR36 ;  /* 0x0000002400047c02 */ /* 0x000fe20008000f00 */
[----:B----4-:R-:W-:Y:S01]  /*7530*/  IMAD.U32 R22, RZ, RZ, UR38 ;  /* 0x00000026ff167e24 */ /* 0x010fe2000f8e00ff */
[-C--:B------:R-:W-:Y:S01]  /*7540*/  LEA R26, P2, R21, R190.reuse, 0x2 ;  /* 0x000000be151a7211 */ /* 0x080fe200078410ff */
[----:B------:R-:W-:Y:S02]  /*7550*/  IMAD.U32 R6, RZ, RZ, UR36 ;  /* 0x00000024ff067e24 */ /* 0x000fe4000f8e00ff */
[----:B------:R-:W-:Y:S01]  /*7560*/  IMAD.U32 R5, RZ, RZ, UR35 ;  /* 0x00000023ff057e24 */ /* 0x000fe2000f8e00ff */
[-C--:B------:R-:W-:Y:S02]  /*7570*/  LEA.HI.X.SX32 R25, R22, R191.reuse, 0x2, P0 ;  /* 0x000000bf16197211 */ /* 0x080fe400000f16ff */
[-C--:B------:R-:W-:Y:S02]  /*7580*/  LEA.HI.X.SX32 R27, R20, R191.reuse, 0x2, P2 ;  /* 0x000000bf141b7211 */ /* 0x080fe400010f16ff */
[-C--:B------:R-:W-:Y:S01]  /*7590*/  LEA R28, P1, R6, R190.reuse, 0x2 ;  /* 0x000000be061c7211 */ /* 0x080fe200078210ff */
[----:B------:R1:W-:Y:S01]  /*75a0*/  REDG.E.ADD.F32.FTZ.RN.STRONG.GPU desc[UR58][R24.64], R7 ;  /* 0x00000007180079a6 */ /* 0x0003e2000c10f3ba */
[----:B------:R-:W-:Y:S01]  /*75b0*/  IMAD.U32 R6, RZ, RZ, UR35 ;  /* 0x00000023ff067e24 */ /* 0x000fe2000f8e00ff */
[-C--:B------:R-:W-:Y:S01]  /*75c0*/  LEA R22, P0, R5, R190.reuse, 0x2 ;  /* 0x000000be05167211 */ /* 0x080fe200078010ff */
[----:B------:R-:W-:Y:S01]  /*75d0*/  IMAD.U32 R5, RZ, RZ, UR31 ;  /* 0x0000001fff057e24 */ /* 0x000fe2000f8e00ff */
[----:B------:R3:W-:Y:S01]  /*75e0*/  REDG.E.ADD.F32.FTZ.RN.STRONG.GPU desc[UR58][R26.64], R8 ;  /* 0x000000081a0079a6 */ /* 0x0007e2000c10f3ba */
[-C--:B------:R-:W-:Y:S01]  /*75f0*/  LEA.HI.X.SX32 R29, R4, R191.reuse, 0x2, P1 ;  /* 0x000000bf041d7211 */ /* 0x080fe200008f16ff */
[----:B------:R-:W-:Y:S01]  /*7600*/  IMAD.U32 R4, RZ, RZ, UR34 ;  /* 0x00000022ff047e24 */ /* 0x000fe2000f8e00ff */
[-C--:B------:R-:W-:Y:S01]  /*7610*/  LEA.HI.X.SX32 R23, R6, R191.reuse, 0x2, P0 ;  /* 0x000000bf06177211 */ /* 0x080fe200000f16ff */
[----:B------:R-:W-:Y:S02]  /*7620*/  IMAD.U32 R6, RZ, RZ, UR32 ;  /* 0x00000020ff067e24 */ /* 0x000fe4000f8e00ff */
[----:B------:R4:W-:Y:S01]  /*7630*/  REDG.E.ADD.F32.FTZ.RN.STRONG.GPU desc[UR58][R28.64], R9 ;  /* 0x000000091c0079a6 */ /* 0x0009e2000c10f3ba */
[-C--:B------:R-:W-:Y:S02]  /*7640*/  LEA R20, P0, R4, R190.reuse, 0x2 ;  /* 0x000000be04147211 */ /* 0x080fe400078010ff */
[----:B------:R-:W-:Y:S01]  /*7650*/  MOV R4, UR32 ;  /* 0x0000002000047c02 */ /* 0x000fe20008000f00 */
[----:B------:R2:W-:Y:S04]  /*7660*/  REDG.E.ADD.F32.FTZ.RN.STRONG.GPU desc[UR58][R22.64], R10 ;  /* 0x0000000a160079a6 */ /* 0x0005e8000c10f3ba */
[----:B------:R-:W-:Y:S01]  /*7670*/  LDSM.16.MT88.4 R28, [R152+0x800] ;  /* 0x00080000981c783b */ /* 0x000fe20000004200 */
[----:B-1----:R-:W-:Y:S02]  /*7680*/  IMAD.U32 R7, RZ, RZ, UR33 ;  /* 0x00000021ff077e24 */ /* 0x002fe4000f8e00ff */
[----:B---3--:R-:W-:Y:S05]  /*7690*/  IMAD.U32 R8, RZ, RZ, UR34 ;  /* 0x00000022ff087e24 */ /* 0x008fea000f8e00ff */
[-C--:B------:R-:W-:Y:S01]  /*76a0*/  LEA.HI.X.SX32 R21, R8, R191.reuse, 0x2, P0 ;  /* 0x000000bf08157211 */ /* 0x080fe200000f16ff */
[----:B----4-:R-:W-:Y:S01]  /*76b0*/  IMAD.U32 R9, RZ, RZ, UR33 ;  /* 0x00000021ff097e24 */ /* 0x010fe2000f8e00ff */
[-C--:B------:R-:W-:Y:S02]  /*76c0*/  LEA R8, P1, R6, R190.reuse, 0x2 ;  /* 0x000000be06087211 */ /* 0x080fe400078210ff */
[-C--:B------:R-:W-:Y:S01]  /*76d0*/  LEA R6, P0, R5, R190.reuse, 0x2 ;  /* 0x000000be05067211 */ /* 0x080fe200078010ff */
[----:B------:R1:W-:Y:S01]  /*76e0*/  REDG.E.ADD.F32.FTZ.RN.STRONG.GPU desc[UR58][R20.64], R11 ;  /* 0x0000000b140079a6 */ /* 0x0003e2000c10f3ba */
[-C--:B--2---:R-:W-:Y:S01]  /*76f0*/  LEA R22, P2, R7, R190.reuse, 0x2 ;  /* 0x000000be07167211 */ /* 0x084fe200078410ff */
[----:B------:R-:W-:Y:S01]  /*7700*/  IMAD.U32 R7, RZ, RZ, UR31 ;  /* 0x0000001fff077e24 */ /* 0x000fe2000f8e00ff */
[----:B------:R-:W-:Y:S01]  /*7710*/  MOV R10, UR29 ;  /* 0x0000001d000a7c02 */ /* 0x000fe20008000f00 */
        /* <DEDUP_REMOVED lines=11> */
[-C--:B------:R-:W-:Y:S05]  /*77d0*/  LEA.HI.X.SX32 R21, R11, R191.reuse, 0x2, P0 ;  /* 0x000000bf0b157211 */ /* 0x080fea00000f16ff */
[----:B------:R1:W-:Y:S01]  /*77e0*/  REDG.E.ADD.F32.FTZ.RN.STRONG.GPU desc[UR58][R20.64], R19 ;  /* 0x00000013140079a6 */ /* 0x0003e2000c10f3ba */
[-C--:B--2---:R-:W-:Y:S01]  /*77f0*/  LEA R22, P3, R5, R190.reuse, 0x2 ;  /* 0x000000be05167211 */ /* 0x084fe200078610ff */
        /* <DEDUP_REMOVED lines=81> */
.L_x_234:
[----:B------:R-:W-:Y:S01]  /*7d10*/  @!UPT UIADD3 URZ, URZ, URZ, URZ ;  /* 0x0000003f3f3ff290 */ /* 0x000fe2000fffe03f */
[----:B------:R-:W2:Y:S01]  /*7d20*/  S2R R4, SR_TID.X ;  /* 0x0000000000047919 */ /* 0x000ea20000002100 */
[----:B------:R-:W3:Y:S01]  /*7d30*/  LDC.64 R6, c[0x0][0x438] ;  /* 0x00010e00ff067b82 */ /* 0x000ee20000000a00 */
        /* <DEDUP_REMOVED lines=29> */
[----:B------:R-:W-:Y:S01]  /*7f10*/  FMUL.FTZ R72, R72, UR15 ;  /* 0x0000000f48487c20 */ /* 0x000fe20008410000 */
[----:B--2---:R-:W-:Y:S01]  /*7f20*/  SHF.R.S32.HI R5, RZ, 0x1f, R4 ;  /* 0x0000001fff057819 */ /* 0x004fe20000011404 */
[----:B------:R-:W-:Y:S01]  /*7f30*/  FMUL.FTZ R73, R73, UR15 ;  /* 0x0000000f49497c20 */ /* 0x000fe20008410000 */
[----:B------:R-:W-:Y:S01]  /*7f40*/  FMUL.FTZ R74, R74, UR15 ;  /* 0x0000000f4a4a7c20 */ /* 0x000fe20008410000 */
[----:B------:R-:W-:Y:S01]  /*7f50*/  FMUL.FTZ R75, R75, UR15 ;  /* 0x0000000f4b4b7c20 */ /* 0x000fe20008410000 */
[CC--:B------:R-:W-:Y:S01]  /*7f60*/  LEA.HI R8, R5.reuse, R4.reuse, RZ, 0x2 ;  /* 0x0000000405087211 */ /* 0x0c0fe200078f10ff */
[----:B------:R-:W-:Y:S01]  /*7f70*/  FMUL.FTZ R76, R76, UR15 ;  /* 0x0000000f4c4c7c20 */ /* 0x000fe20008410000 */
[----:B------:R-:W-:Y:S01]  /*7f80*/  LEA.HI R4, R5, R4, RZ, 0x3 ;  /* 0x0000000405047211 */ /* 0x000fe200078f18ff */
[----:B------:R-:W-:Y:S01]  /*7f90*/  FMUL.FTZ R77, R77, UR15 ;  /* 0x0000000f4d4d7c20 */ /* 0x000fe20008410000 */
[----:B------:R-:W-:Y:S01]  /*7fa0*/  LEA.HI R5, R8, R164, RZ, 0x1 ;  /* 0x000000a408057211 */ /* 0x000fe200078f08ff */
[----:B------:R-:W-:Y:S01]  /*7fb0*/  FMUL.FTZ R78, R78, UR15 ;  /* 0x0000000f4e4e7c20 */ /* 0x000fe20008410000 */
[----:B------:R-:W-:Y:S01]  /*7fc0*/  SHF.R.S32.HI R4, RZ, 0x3, R4 ;  /* 0x00000003ff047819 */ /* 0x000fe20000011404 */
[----:B------:R-:W-:Y:S01]  /*7fd0*/  FMUL.FTZ R79, R79, UR15 ;  /* 0x0000000f4f4f7c20 */ /* 0x000fe20008410000 */
[----:B------:R-:W-:Y:S01]  /*7fe0*/  F2FP.F16.F32.PACK_AB R96, R97, R96 ;  /* 0x000000606160723e */ /* 0x000fe200000000ff */
[----:B------:R-:W2:Y:S01]  /*7ff0*/  LDC.64 R8, c[0x0][0x450] ;  /* 0x00011400ff087b82 */ /* 0x000ea20000000a00 */
[----:B------:R-:W-:Y:S01]  /*8000*/  SHF.L.U32 R4, R4, 0x6, RZ ;  /* 0x0000000604047819 */ /* 0x000fe200000006ff */
[----:B---3--:R-:W-:Y:S01]  /*8010*/  IMAD R16, R6, UR11, RZ ;  /* 0x0000000b06107c24 */ /* 0x008fe2000f8e02ff */
[----:B------:R-:W-:Y:S01]  /*8020*/  F2FP.F16.F32.PACK_AB R98, R99, R98 ;  /* 0x000000626362723e */ /* 0x000fe200000000ff */
[----:B------:R-:W-:Y:S01]  /*8030*/  ULDC.64 UR16, c[0x0][0x3f8] ;  /* 0x0000fe0000107ab9 */ /* 0x000fe20000000a00 */
[----:B------:R-:W-:Y:S01]  /*8040*/  LOP3.LUT R4, R4, 0xc0, RZ, 0xc0, !PT ;  /* 0x000000c004047812 */ /* 0x000fe200078ec0ff */
[----:B------:R-:W-:Y:S01]  /*8050*/  IMAD R7, R7, UR6, R16 ;  /* 0x0000000607077c24 */ /* 0x000fe2000f8e0210 */
[----:B------:R-:W-:Y:S01]  /*8060*/  LOP3.LUT R5, R5, 0x7fffffe, RZ, 0xc0, !PT ;  /* 0x07fffffe05057812 */ /* 0x000fe200078ec0ff */
[----:B------:R-:W-:Y:S01]  /*8070*/  STS [R175], R84 ;  /* 0x00000054af007388 */ /* 0x000fe20000000800 */
[----:B------:R-:W-:Y:S01]  /*8080*/  F2FP.F16.F32.PACK_AB R88, R89, R88 ;  /* 0x000000585958723e */ /* 0x000fe200000000ff */
[----:B------:R-:W3:Y:S01]  /*8090*/  LDC.64 R12, c[0x0][0x468] ;  /* 0x00011a00ff0c7b82 */ /* 0x000ee20000000a00 */
        /* <DEDUP_REMOVED lines=8> */
[----:B------:R-:W-:Y:S02]  /*8120*/  LOP3.LUT R10, R4, 0x18, R166, 0xf8, !PT ;  /* 0x00000018040a7812 */ /* 0x000fe400078ef8a6 */
[----:B------:R-:W-:Y:S01]  /*8130*/  F2FP.F16.F32.PACK_AB R80, R81, R80 ;  /* 0x000000505150723e */ /* 0x000fe200000000ff */
[----:B------:R-:W-:Y:S01]  /*8140*/  STS [R175+0x1000], R88 ;  /* 0x00100058af007388 */ /* 0x000fe20000000800 */
[----:B------:R-:W-:Y:S01]  /*8150*/  F2FP.F16.F32.PACK_AB R82, R83, R82 ;  /* 0x000000525352723e */ /* 0x000fe200000000ff */
[C---:B--2---:R-:W-:Y:S01]  /*8160*/  IMAD.WIDE.U32 R16, R164.reuse, R8, RZ ;  /* 0x00000008a4107225 */ /* 0x044fe200078e00ff */
[----:B------:R-:W-:Y:S01]  /*8170*/  SHF.R.U32.HI R4, RZ, 0x3, R4 ;  /* 0x00000003ff047819 */ /* 0x000fe20000011604 */
[----:B------:R-:W-:Y:S01]  /*8180*/  STS [R175+0x1200], R90 ;  /* 0x0012005aaf007388 */ /* 0x000fe20000000800 */
[----:B------:R-:W-:-:S02]  /*8190*/  IADD3 R5, R164, -R5, RZ ;  /* 0x80000005a4057210 */ /* 0x000fc40007ffe0ff */
[----:B------:R-:W-:Y:S01]  /*81a0*/  F2FP.F16.F32.PACK_AB R72, R73, R72 ;  /* 0x000000484948723e */ /* 0x000fe200000000ff */
[----:B------:R-:W-:Y:S01]  /*81b0*/  STS [R174+0x1000], R92 ;  /* 0x0010005cae007388 */ /* 0x000fe20000000800 */
[----:B------:R-:W-:Y:S01]  /*81c0*/  F2FP.F16.F32.PACK_AB R74, R75, R74 ;  /* 0x0000004a4b4a723e */ /* 0x000fe200000000ff */
[----:B---3--:R-:W-:Y:S01]  /*81d0*/  IMAD R28, R12, UR12, RZ ;  /* 0x0000000c0c1c7c24 */ /* 0x008fe2000f8e02ff */
[----:B------:R-:W-:Y:S01]  /*81e0*/  F2FP.F16.F32.PACK_AB R76, R77, R76 ;  /* 0x0000004c4d4c723e */ /* 0x000fe200000000ff */
[----:B------:R-:W-:Y:S01]  /*81f0*/  STS [R174+0x1200], R94 ;  /* 0x0012005eae007388 */ /* 0x000fe20000000800 */
[----:B------:R-:W-:Y:S01]  /*8200*/  F2FP.F16.F32.PACK_AB R78, R79, R78 ;  /* 0x0000004e4f4e723e */ /* 0x000fe200000000ff */
[----:B------:R-:W-:Y:S01]  /*8210*/  IMAD R28, R13, UR7, R28 ;  /* 0x000000070d1c7c24 */ /* 0x000fe2000f8e021c */
[----:B------:R-:W-:Y:S01]  /*8220*/  LOP3.LUT R4, R10, R4, RZ, 0x3c, !PT ;  /* 0x000000040a047212 */ /* 0x000fe200078e3cff */
[----:B------:R-:W-:Y:S01]  /*8230*/  STS [R175+0x2000], R68 ;  /* 0x00200044af007388 */ /* 0x000fe20000000800 */
[----:B------:R-:W-:Y:S01]  /*8240*/  LEA R5, R163, R5, 0x3 ;  /* 0x00000005a3057211 */ /* 0x000fe200078e18ff */
[----:B------:R-:W2:Y:S01]  /*8250*/  LDC.64 R10, c[0x0][0x440] ;  /* 0x00011000ff0a7b82 */ /* 0x000ea20000000a00 */
[----:B------:R-:W-:Y:S01]  /*8260*/  SHF.R.S32.HI R35, RZ, 0x1f, R166 ;  /* 0x0000001fff237819 */ /* 0x000fe200000114a6 */
[----:B------:R-:W-:Y:S01]  /*8270*/  STS [R175+0x2200], R70 ;  /* 0x00220046af007388 */ /* 0x000fe20000000800 */
[----:B------:R-:W-:-:S02]  /*8280*/  LEA R15, R5, R4, 0x5 ;  /* 0x00000004050f7211 */ /* 0x000fc400078e28ff */
[----:B------:R-:W-:Y:S01]  /*8290*/  MOV R34, R166 ;  /* 0x000000a600227202 */ /* 0x000fe20000000f00 */
[----:B------:R-:W-:Y:S01]  /*82a0*/  STS [R174+0x2000], R80 ;  /* 0x00200050ae007388 */ /* 0x000fe20000000800 */
[----:B------:R-:W-:Y:S01]  /*82b0*/  SHF.R.S32.HI R14, RZ, 0x1f, R164 ;  /* 0x0000001fff0e7819 */ /* 0x000fe200000114a4 */
[----:B------:R-:W3:Y:S02]  /*82c0*/  LDC.64 R4, c[0x0][0x458] ;  /* 0x00011600ff047b82 */ /* 0x000ee40000000a00 */
[----:B------:R-:W-:Y:S01]  /*82d0*/  STS [R174+0x2200], R82 ;  /* 0x00220052ae007388 */ /* 0x000fe20000000800 */
[----:B------:R-:W-:-:S03]  /*82e0*/  IMAD.WIDE.U32 R18, R6, UR6, R34 ;  /* 0x0000000606127c25 */ /* 0x000fc6000f8e0022 */
[----:B------:R-:W-:Y:S01]  /*82f0*/  STS [R175+0x3000], R72 ;  /* 0x00300048af007388 */ /* 0x000fe20000000800 */
[----:B------:R-:W-:Y:S01]  /*8300*/  IMAD R30, R14, R8, RZ ;  /* 0x000000080e1e7224 */ /* 0x000fe200078e02ff */
[----:B------:R-:W-:Y:S02]  /*8310*/  IADD3 R19, R19, R7, RZ ;  /* 0x0000000713137210 */ /* 0x000fe40007ffe0ff */
[----:B------:R-:W-:Y:S01]  /*8320*/  STS [R175+0x3200], R74 ;  /* 0x0032004aaf007388 */ /* 0x000fe20000000800 */
[----:B------:R-:W4:Y:S01]  /*8330*/  LDC.64 R6, c[0x0][0x470] ;  /* 0x00011c00ff067b82 */ /* 0x000f220000000a00 */
[----:B------:R-:W-:Y:S02]  /*8340*/  IMAD R30, R164, R9, R30 ;  /* 0x00000009a41e7224 */ /* 0x000fe400078e021e */
[----:B------:R-:W-:Y:S01]  /*8350*/  STS [R174+0x3000], R76 ;  /* 0x0030004cae007388 */ /* 0x000fe20000000800 */
[----:B------:R-:W-:Y:S01]  /*8360*/  IMAD.WIDE.U32 R36, R12, UR7, R18 ;  /* 0x000000070c247c25 */ /* 0x000fe2000f8e0012 */
[----:B------:R-:W-:-:S02]  /*8370*/  LEA R12, R15, UR5, 0x1 ;  /* 0x000000050f0c7c11 */ /* 0x000fc4000f8e08ff */
[----:B------:R-:W-:Y:S01]  /*8380*/  STS [R174+0x3200], R78 ;  /* 0x0032004eae007388 */ /* 0x000fe20000000800 */
[C---:B--2---:R-:W-:Y:S01]  /*8390*/  IMAD R13, R10.reuse, UR11, RZ ;  /* 0x0000000b0a0d7c24 */ /* 0x044fe2000f8e02ff */
[----:B------:R-:W-:Y:S01]  /*83a0*/  IADD3 R31, R17, R30, RZ ;  /* 0x0000001e111f7210 */ /* 0x000fe20007ffe0ff */
[----:B------:R-:W-:Y:S01]  /*83b0*/  IMAD.WIDE.U32 R34, R10, UR6, R34 ;  /* 0x000000060a227c25 */ /* 0x000fe2000f8e0022 */
[----:B------:R-:W-:Y:S01]  /*83c0*/  BAR.SYNC.DEFER_BLOCKING 0x0 ;  /* 0x0000000000007b1d */ /* 0x000fe20000010000 */
[----:B------:R-:W-:Y:S02]  /*83d0*/  MOV R30, R16 ;  /* 0x00000010001e7202 */ /* 0x000fe40000000f00 */
[----:B------:R-:W-:Y:S01]  /*83e0*/  IMAD R11, R11, UR6, R13 ;  /* 0x000000060b0b7c24 */ /* 0x000fe2000f8e020d */
[----:B------:R-:W-:Y:S01]  /*83f0*/  IADD3 R29, R37, R28, RZ ;  /* 0x0000001c251d7210 */ /* 0x000fe20007ffe0ff */
[-C--:B---3--:R-:W-:Y:S02]  /*8400*/  IMAD R10, R14, R4.reuse, RZ ;  /* 0x000000040e0a7224 */ /* 0x088fe400078e02ff */
[----:B------:R-:W-:Y:S01]  /*8410*/  IMAD.WIDE.U32 R32, R164, R4, RZ ;  /* 0x00000004a4207225 */ /* 0x000fe200078e00ff */
[----:B------:R-:W-:-:S03]  /*8420*/  IADD3 R35, R35, R11, RZ ;  /* 0x0000000b23237210 */ /* 0x000fc60007ffe0ff */
[----:B------:R-:W-:Y:S02]  /*8430*/  IMAD R10, R164, R5, R10 ;  /* 0x00000005a40a7224 */ /* 0x000fe400078e020a */
[----:B----4-:R-:W-:Y:S02]  /*8440*/  IMAD R11, R6, UR12, RZ ;  /* 0x0000000c060b7c24 */ /* 0x010fe4000f8e02ff */
[----:B------:R-:W-:Y:S01]  /*8450*/  IMAD.WIDE.U32 R30, R8, UR19, R30 ;  /* 0x00000013081e7c25 */ /* 0x000fe2000f8e001e */
[----:B------:R-:W-:-:S03]  /*8460*/  IADD3 R33, R33, R10, RZ ;  /* 0x0000000a21217210 */ /* 0x000fc60007ffe0ff */
[----:B------:R-:W-:Y:S01]  /*8470*/  IMAD R28, R8, UR18, RZ ;  /* 0x00000012081c7c24 */ /* 0x000fe2000f8e02ff */
[----:B------:R-:W-:Y:S01]  /*8480*/  IADD3 R30, P0, R36, R30, RZ ;  /* 0x0000001e241e7210 */ /* 0x000fe20007f1e0ff */
[----:B------:R-:W-:Y:S02]  /*8490*/  IMAD R7, R7, UR7, R11 ;  /* 0x0000000707077c24 */ /* 0x000fe4000f8e020b */
[----:B------:R-:W-:Y:S01]  /*84a0*/  IMAD.WIDE.U32 R10, R6, UR7, R34 ;  /* 0x00000007060a7c25 */ /* 0x000fe2000f8e0022 */
[----:B------:R-:W2:Y:S03]  /*84b0*/  LDS.128 R24, [R12+0x6000] ;  /* 0x006000000c187984 */ /* 0x000ea60000000c00 */
[----:B------:R-:W-:Y:S01]  /*84c0*/  IMAD R28, R9, UR19, R28 ;  /* 0x00000013091c7c24 */ /* 0x000fe2000f8e021c */
[----:B------:R-:W3:Y:S01]  /*84d0*/  LDS.128 R20, [R12+0x7000] ;  /* 0x007000000c147984 */ /* 0x000ee20000000c00 */
[C---:B------:R-:W-:Y:S01]  /*84e0*/  IMAD R6, R4.reuse, UR18, RZ ;  /* 0x0000001204067c24 */ /* 0x040fe2000f8e02ff */
[----:B------:R-:W-:Y:S01]  /*84f0*/  IADD3 R7, R11, R7, RZ ;  /* 0x000000070b077210 */ /* 0x000fe20007ffe0ff */
[----:B------:R-:W-:Y:S01]  /*8500*/  IMAD.WIDE.U32 R32, R4, UR19, R32 ;  /* 0x0000001304207c25 */ /* 0x000fe2000f8e0020 */
[----:B------:R-:W4:Y:S01]  /*8510*/  LDS.128 R16, [R12+0x8000] ;  /* 0x008000000c107984 */ /* 0x000f220000000c00 */
[----:B------:R-:W-:-:S02]  /*8520*/  IADD3.X R28, R29, R31, R28, P0, !PT ;  /* 0x0000001f1d1c7210 */ /* 0x000fc400007fe41c */
[----:B------:R-:W-:Y:S01]  /*8530*/  IMAD R6, R5, UR19, R6 ;  /* 0x0000001305067c24 */ /* 0x000fe2000f8e0206 */
[----:B------:R-:W1:Y:S01]  /*8540*/  LDS.128 R12, [R12+0x9000] ;  /* 0x009000000c0c7984 */ /* 0x000e620000000c00 */
[----:B------:R-:W-:Y:S01]  /*8550*/  IADD3 R10, P0, R10, R32, RZ ;  /* 0x000000200a0a7210 */ /* 0x000fe20007f1e0ff */
[----:B------:R-:W-:Y:S02]  /*8560*/  ULDC.64 UR18, c[0x0][0x3f0] ;  /* 0x0000fc0000127ab9 */ /* 0x000fe40000000a00 */
[----:B------:R-:W-:Y:S02]  /*8570*/  LEA R32, P1, R30, UR18, 0x1 ;  /* 0x000000121e207c11 */ /* 0x000fe4000f8208ff */
[----:B------:R-:W-:Y:S02]  /*8580*/  IADD3.X R6, R7, R33, R6, P0, !PT ;  /* 0x0000002107067210 */ /* 0x000fe400007fe406 */
[----:B------:R-:W-:Y:S02]  /*8590*/  LEA R34, P0, R10, UR16, 0x1 ;  /* 0x000000100a227c11 */ /* 0x000fe4000f8008ff */
[----:B------:R-:W-:-:S02]  /*85a0*/  LEA.HI.X R33, R30, UR19, R28, 0x1, P1 ;  /* 0x000000131e217c11 */ /* 0x000fc400088f0c1c */
[----:B------:R-:W-:Y:S02]  /*85b0*/  LEA R28, P1, R8, R32, 0x7 ;  /* 0x00000020081c7211 */ /* 0x000fe400078238ff */
[----:B------:R-:W-:Y:S02]  /*85c0*/  LEA.HI.X R35, R10, UR17, R6, 0x1, P0 ;  /* 0x000000110a237c11 */ /* 0x000fe400080f0c06 */
[----:B------:R-:W-:Y:S02]  /*85d0*/  LEA R6, P0, R4, R34, 0x7 ;  /* 0x0000002204067211 */ /* 0x000fe400078038ff */
[----:B------:R-:W-:Y:S02]  /*85e0*/  LEA.HI.X R29, R8, R33, R9, 0x7, P1 ;  /* 0x00000021081d7211 */ /* 0x000fe400008f3c09 */
[----:B------:R-:W-:Y:S01]  /*85f0*/  LEA.HI.X R7, R4, R35, R5, 0x7, P0 ;  /* 0x0000002304077211 */ /* 0x000fe200000f3c05 */
[----:B--2---:R2:W-:Y:S04]  /*8600*/  STG.E.128 desc[UR58][R32.64], R24 ;  /* 0x0000001820007986 */ /* 0x0045e8000c101d3a */
[----:B---3--:R2:W-:Y:S04]  /*8610*/  STG.E.128 desc[UR58][R28.64], R20 ;  /* 0x000000141c007986 */ /* 0x0085e8000c101d3a */
[----:B----4-:R2:W-:Y:S04]  /*8620*/  STG.E.128 desc[UR58][R34.64], R16 ;  /* 0x0000001022007986 */ /* 0x0105e8000c101d3a */
[----:B-1----:R2:W-:Y:S02]  /*8630*/  STG.E.128 desc[UR58][R6.64], R12 ;  /* 0x0000000c06007986 */ /* 0x0025e4000c101d3a */
.L_x_231:
        /* <DEDUP_REMOVED lines=11> */
.L_x_238:
[----:B------:R-:W-:Y:S05]  /*86f0*/  EXIT ;  /* 0x000000000000794d */ /* 0x000fea0003800000 */
.L_x_240:
        /* <DEDUP_REMOVED lines=16> */
.L_x_695:


//--------------------- .text._ZN5flash44flash_bwd_dq_dk_dv_loop_seqk_parallel_kernelI23Flash_bwd_kernel_traitsILi32ELi128ELi128ELi8ELi4ELi4ELi4ELb1ELb0EN7cutlass6half_tE19Flash_kernel_traitsILi32ELi128ELi128ELi8ES3_EELb0ELb1ELb0ELb0ELb1ELb1ELb1EEEvNS_16Flash_bwd_paramsE --------------------------
	.section	.text._ZN5flash44flash_bwd_dq_dk_dv_loop_seqk_parallel_kernelI23Flash_bwd_kernel_traitsILi32ELi128ELi128ELi8ELi4ELi4ELi4ELb1ELb0EN7cutlass6half_tE19Flash_kernel_traitsILi32ELi128ELi128ELi8ES3_EELb0ELb1ELb0ELb0ELb1ELb1ELb1EEEvNS_16Flash_bwd_paramsE,"ax",@progbits
	.align	128
        .global         _ZN5flash44flash_bwd_dq_dk_dv_loop_seqk_parallel_kernelI23Flash_bwd_kernel_traitsILi32ELi128ELi128ELi8ELi4ELi4ELi4ELb1ELb0EN7cutlass6half_tE19Flash_kernel_traitsILi32ELi128ELi128ELi8ES3_EELb0ELb1ELb0ELb0ELb1ELb1ELb1EEEvNS_16Flash_bwd_paramsE
        .type           _ZN5flash44flash_bwd_dq_dk_dv_loop_seqk_parallel_kernelI23Flash_bwd_kernel_traitsILi32ELi128ELi128ELi8ELi4ELi4ELi4ELb1ELb0EN7cutlass6half_tE19Flash_kernel_traitsILi32ELi128ELi128ELi8ES3_EELb0ELb1ELb0ELb0ELb1ELb1ELb1EEEvNS_16Flash_bwd_paramsE,@function
        .size           _ZN5flash44flash_bwd_dq_dk_dv_loop_seqk_parallel_kernelI23Flash_bwd_kernel_traitsILi32ELi128ELi128ELi8ELi4ELi4ELi4ELb1ELb0EN7cutlass6half_tE19Flash_kernel_traitsILi32ELi128ELi128ELi8ES3_EELb0ELb1ELb0ELb0ELb1ELb1ELb1EEEvNS_16Flash_bwd_paramsE,(.L_x_696 - _ZN5flash44flash_bwd_dq_dk_dv_loop_seqk_parallel_kernelI23Flash_bwd_kernel_traitsILi32ELi128ELi128ELi8ELi4ELi4ELi4ELb1ELb0EN7cutlass6half_tE19Flash_kernel_traitsILi32ELi128ELi128ELi8ES3_EELb0ELb1ELb0ELb0ELb1ELb1ELb1EEEvNS_16Flash_bwd_paramsE)
        .other          _ZN5flash44flash_bwd_dq_dk_dv_loop_seqk_parallel_kernelI23Flash_bwd_kernel_traitsILi32ELi128ELi128ELi8ELi4ELi4ELi4ELb1ELb0EN7cutlass6half_tE19Flash_kernel_traitsILi32ELi128ELi128ELi8ES3_EELb0ELb1ELb0ELb0ELb1ELb1ELb1EEEvNS_16Flash_bwd_paramsE,@"STO_CUDA_ENTRY STV_DEFAULT"
_ZN5flash44flash_bwd_dq_dk_dv_loop_seqk_parallel_kernelI23Flash_bwd_kernel_traitsILi32ELi128ELi128ELi8ELi4ELi4ELi4ELb1ELb0EN7cutlass6half_tE19Flash_kernel_traitsILi32ELi128ELi128ELi8ES3_EELb0ELb1ELb0ELb0ELb1ELb1ELb1EEEvNS_16Flash_bwd_paramsE:
.text._ZN5flash44flash_bwd_dq_dk_dv_loop_seqk_parallel_kernelI23Flash_bwd_kernel_traitsILi32ELi128ELi128ELi8ELi4ELi4ELi4ELb1ELb0EN7cutlass6half_tE19Flash_kernel_traitsILi32ELi128ELi128ELi8ES3_EELb0ELb1ELb0ELb0ELb1ELb1ELb1EEEvNS_16Flash_bwd_paramsE:
        /* <DEDUP_REMOVED lines=12> */
[----:B------:R-:W2:Y:S01]  /*00c0*/  S2UR UR5, SR_CgaCtaId ;  /* 0x00000000000579c3 */ /* 0x000ea20000008800 */
[----:B------:R-:W-:Y:S01]  /*00d0*/  UMOV UR4, 0x400 ;  /* 0x0000040000047882 */ /* 0x000fe20000000000 */
[----:B------:R-:W-:Y:S01]  /*00e0*/  IMAD.MOV.U32 R236, RZ, RZ, -0x10 ;  /* 0xfffffff0ffec7424 */ /* 0x000fe200078e00ff */
[----:B------:R-:W-:Y:S01]  /*00f0*/  ULDC.64 UR36, c[0x0][0x208] ;  /* 0x0000820000247ab9 */ /* 0x000fe20000000a00 */
[----:B------:R-:W-:Y:S01]  /*0100*/  IMAD.MOV.U32 R154, RZ, RZ, 0x20 ;  /* 0x00000020ff9a7424 */ /* 0x000fe200078e00ff */
[----:B------:R-:W-:Y:S01]  /*0110*/  UMOV UR21, 0xffffe000 ;  /* 0xffffe00000157882 */ /* 0x000fe20000000000 */
[----:B------:R-:W-:Y:S02]  /*0120*/  IMAD.MOV.U32 R152, RZ, RZ, 0x40 ;  /* 0x00000040ff987424 */ /* 0x000fe400078e00ff */
[----:B------:R-:W3:Y:S08]  /*0130*/  S2UR UR12, SR_CTAID.Y ;  /* 0x00000000000c79c3 */ /* 0x000ef00000002600 */
[----:B------:R-:W4:Y:S01]  /*0140*/  S2UR UR13, SR_CTAID.Z ;  /* 0x00000000000d79c3 */ /* 0x000f220000002700 */
[----:B--2---:R-:W-:-:S07]  /*0150*/  ULEA UR5, UR5, UR4, 0x18 ;  /* 0x0000000405057291 */ /* 0x004fce000f8ec03f */
[----:B------:R-:W2:Y:S01]  /*0160*/  S2UR UR11, SR_CTAID.Z ;  /* 0x00000000000b79c3 */ /* 0x000ea20000002700 */
[----:B------:R-:W-:Y:S02]  /*0170*/  UIADD3 UR6, UR5, 0x6000, URZ ;  /* 0x0000600005067890 */ /* 0x000fe4000fffe03f */
[----:B------:R-:W-:Y:S01]  /*0180*/  UIADD3 UR4, UR5, 0x8000, URZ ;  /* 0x0000800005047890 */ /* 0x000fe2000fffe03f */
[----:B-1----:R-:W-:Y:S01]  /*0190*/  SHF.R.S32.HI R11, RZ, 0x1f, R21 ;  /* 0x0000001fff0b7819 */ /* 0x002fe20000011415 */
[----:B---3--:R-:W-:-:S03]  /*01a0*/  USHF.R.S32.HI UR18, URZ, 0x1f, UR12 ;  /* 0x0000001f3f127899 */ /* 0x008fc6000801140c */
[----:B------:R-:W1:Y:S01]  /*01b0*/  S2UR UR10, SR_CTAID.Y ;  /* 0x00000000000a79c3 */ /* 0x000e620000002600 */
[----:B------:R-:W-:Y:S01]  /*01c0*/  UIMAD.WIDE UR24, UR12, 0x80, URZ ;  /* 0x000000800c1878a5 */ /* 0x000fe2000f8e023f */
[CC--:B------:R-:W-:Y:S02]  /*01d0*/  LEA.HI R3, R11.reuse, R21.reuse, RZ, 0x2 ;  /* 0x000000150b037211 */ /* 0x0c0fe400078f10ff */
[----:B------:R-:W-:Y:S02]  /*01e0*/  LEA.HI R6, R11, R21, RZ, 0x5 ;  /* 0x000000150b067211 */ /* 0x000fe400078f28ff */
[--C-:B------:R-:W-:Y:S01]  /*01f0*/  SHF.R.S32.HI R4, RZ, 0x2, R3.reuse ;  /* 0x00000002ff047819 */ /* 0x100fe20000011403 */
[----:B----4-:R-:W-:Y:S01]  /*0200*/  USHF.R.S32.HI UR17, URZ, 0x1f, UR13 ;  /* 0x0000001f3f117899 */ /* 0x010fe2000801140d */
[----:B------:R-:W-:Y:S02]  /*0210*/  SHF.R.S32.HI R0, RZ, 0x1f, R3 ;  /* 0x0000001fff007819 */ /* 0x000fe40000011403 */
[----:B------:R-:W-:-:S02]  /*0220*/  LEA.HI R2, R3, R4, RZ, 0x1 ;  /* 0x0000000403027211 */ /* 0x000fc400078f08ff */
[----:B------:R-:W-:Y:S02]  /*0230*/  LEA.HI R0, R0, R4, RZ, 0x3 ;  /* 0x0000000400007211 */ /* 0x000fe400078f18ff */
[----:B------:R-:W-:Y:S02]  /*0240*/  LOP3.LUT R2, R2, 0x7fffffe, RZ, 0xc0, !PT ;  /* 0x07fffffe02027812 */ /* 0x000fe400078ec0ff */
[----:B------:R-:W-:Y:S01]  /*0250*/  LOP3.LUT R0, R0, 0xfffffff8, RZ, 0xc0, !PT ;  /* 0xfffffff800007812 */ /* 0x000fe200078ec0ff */
[----:B--2---:R-:W-:Y:S01]  /*0260*/  USHF.R.S32.HI UR16, URZ, 0x1f, UR11 ;  /* 0x0000001f3f107899 */ /* 0x004fe2000801140b */
[----:B------:R-:W-:Y:S01]  /*0270*/  LEA.HI R22, R11, R21, RZ, 0x3 ;  /* 0x000000150b167211 */ /* 0x000fe200078f18ff */
[C---:B------:R-:W-:Y:S01]  /*0280*/  IMAD.IADD R9, R4.reuse, 0x1, -R2 ;  /* 0x0000000104097824 */ /* 0x040fe200078e0a02 */
[----:B------:R-:W-:Y:S01]  /*0290*/  LOP3.LUT R3, R3, 0xfffffffc, RZ, 0xc0, !PT ;  /* 0xfffffffc03037812 */ /* 0x000fe200078ec0ff */
[----:B------:R-:W-:Y:S01]  /*02a0*/  IMAD.IADD R8, R4, 0x1, -R0 ;  /* 0x0000000104087824 */ /* 0x000fe200078e0a00 */
[----:B------:R-:W-:-:S02]  /*02b0*/  LOP3.LUT R0, R6, 0xffffffe0, RZ, 0xc0, !PT ;  /* 0xffffffe006007812 */ /* 0x000fc400078ec0ff */
[----:B------:R-:W-:Y:S01]  /*02c0*/  SHF.R.S32.HI R2, RZ, 0x3, R22 ;  /* 0x00000003ff027819 */ /* 0x000fe20000011416 */
[----:B------:R-:W-:Y:S01]  /*02d0*/  IMAD.IADD R12, R21, 0x1, -R3 ;  /* 0x00000001150c7824 */ /* 0x000fe200078e0a03 */
[----:B------:R-:W-:Y:S01]  /*02e0*/  LEA.HI R10, R11, R21, RZ, 0x4 ;  /* 0x000000150b0a7211 */ /* 0x000fe200078f20ff */
[----:B------:R-:W-:Y:S01]  /*02f0*/  IMAD.IADD R0, R21, 0x1, -R0 ;  /* 0x0000000115007824 */ /* 0x000fe200078e0a00 */
[----:B------:R-:W-:Y:S01]  /*0300*/  SHF.R.S32.HI R5, RZ, 0x5, R6 ;  /* 0x00000005ff057819 */ /* 0x000fe20000011406 */
[----:B------:R-:W-:Y:S01]  /*0310*/  IMAD.SHL.U32 R2, R2, 0x40, RZ ;  /* 0x0000004002027824 */ /* 0x000fe200078e00ff */
[----:B------:R-:W-:Y:S01]  /*0320*/  SHF.R.S32.HI R13, RZ, 0x4, R10 ;  /* 0x00000004ff0d7819 */ /* 0x000fe2000001140a */
[----:B------:R-:W-:Y:S01]  /*0330*/  IMAD.SHL.U32 R7, R12, 0x8, RZ ;  /* 0x000000080c077824 */ /* 0x000fe200078e00ff */
[----:B------:R-:W-:Y:S01]  /*0340*/  SHF.R.S32.HI R3, RZ, 0x1f, R0 ;  /* 0x0000001fff037819 */ /* 0x000fe20000011400 */
[----:B-1----:R-:W-:Y:S01]  /*0350*/  USHF.R.S32.HI UR15, URZ, 0x1f, UR10 ;  /* 0x0000001f3f0f7899 */ /* 0x002fe2000801140a */
[----:B------:R-:W-:-:S02]  /*0360*/  SHF.R.S32.HI R4, RZ, 0x1f, R6 ;  /* 0x0000001fff047819 */ /* 0x000fc40000011406 */
[----:B------:R-:W-:Y:S02]  /*0370*/  LEA.HI R6, R10, R13, RZ, 0x1 ;  /* 0x0000000d0a067211 */ /* 0x000fe400078f08ff */
[----:B------:R-:W-:Y:S02]  /*0380*/  LOP3.LUT R2, R2, 0xc0, RZ, 0xc0, !PT ;  /* 0x000000c002027812 */ /* 0x000fe400078ec0ff */
[----:B------:R-:W-:Y:S02]  /*0390*/  LEA.HI R20, R3, R0, RZ, 0x2 ;  /* 0x0000000003147211 */ /* 0x000fe400078f10ff */
[----:B------:R-:W-:Y:S02]  /*03a0*/  LEA.HI R3, R4, R5, RZ, 0x2 ;  /* 0x0000000504037211 */ /* 0x000fe400078f10ff */
[----:B------:R-:W-:Y:S02]  /*03b0*/  LOP3.LUT R0, R6, 0xfffffffe, RZ, 0xc0, !PT ;  /* 0xfffffffe06007812 */ /* 0x000fe400078ec0ff */
[----:B------:R-:W-:-:S02]  /*03c0*/  LOP3.LUT R4, R2, 0x18, R7, 0xf8, !PT ;  /* 0x0000001802047812 */ /* 0x000fc400078ef807 */
[----:B------:R-:W-:Y:S01]  /*03d0*/  LOP3.LUT R7, R22, 0xfffffff8, RZ, 0xc0, !PT ;  /* 0xfffffff816077812 */ /* 0x000fe200078ec0ff */
[----:B------:R-:W-:Y:S01]  /*03e0*/  IMAD.IADD R13, R13, 0x1, -R0 ;  /* 0x000000010d0d7824 */ /* 0x000fe200078e0a00 */
[----:B------:R-:W-:Y:S02]  /*03f0*/  SHF.R.U32.HI R2, RZ, 0x3, R2 ;  /* 0x00000003ff027819 */ /* 0x000fe40000011602 */
[----:B------:R-:W-:Y:S01]  /*0400*/  LOP3.LUT R0, R3, 0xfffffffc, RZ, 0xc0, !PT ;  /* 0xfffffffc03007812 */ /* 0x000fe200078ec0ff */
[----:B------:R-:W-:Y:S01]  /*0410*/  IMAD.IADD R7, R21, 0x1, -R7 ;  /* 0x0000000115077824 */ /* 0x000fe200078e0a07 */
[----:B------:R-:W-:Y:S01]  /*0420*/  LOP3.LUT R4, R4, R2, RZ, 0x3c, !PT ;  /* 0x0000000204047212 */ /* 0x000fe200078e3cff */
[C---:B------:R-:W-:Y:S01]  /*0430*/  IMAD R2, R5.reuse, 0x8, R9 ;  /* 0x0000000805027824 */ /* 0x040fe200078e0209 */
[----:B------:R-:W-:Y:S01]  /*0440*/  LOP3.LUT R3, R10, 0xfffffff0, RZ, 0xc0, !PT ;  /* 0xfffffff00a037812 */ /* 0x000fe200078ec0ff */
[----:B------:R-:W-:Y:S01]  /*0450*/  IMAD.IADD R17, R5, 0x1, -R0 ;  /* 0x0000000105117824 */ /* 0x000fe200078e0a00 */
[----:B------:R-:W-:Y:S01]  /*0460*/  LEA.HI R9, R7, R7, RZ, 0x1 ;  /* 0x0000000707097211 */ /* 0x000fe200078f08ff */
[----:B------:R-:W-:Y:S01]  /*0470*/  IMAD.U32 R2, R2, 0x20, R4 ;  /* 0x0000002002027824 */ /* 0x000fe200078e0004 */
[----:B------:R-:W-:Y:S01]  /*0480*/  LEA.HI R10, R11, R21, RZ, 0x7 ;  /* 0x000000150b0a7211 */ /* 0x000fe200078f38ff */
[----:B------:R-:W-:Y:S01]  /*0490*/  IMAD.IADD R0, R21, 0x1, -R3 ;  /* 0x0000000115007824 */ /* 0x000fe200078e0a03 */
[----:B------:R-:W-:Y:S01]  /*04a0*/  LOP3.LUT R3, R9, 0x3fffffe, RZ, 0xc0, !PT ;  /* 0x03fffffe09037812 */ /* 0x000fe200078ec0ff */
[----:B------:R-:W-:Y:S01]  /*04b0*/  IMAD.SHL.U32 R21, R21, 0x2, RZ ;  /* 0x0000000215157824 */ /* 0x000fe200078e00ff */
[----:B------:R-:W-:Y:S01]  /*04c0*/  SHF.R.S32.HI R10, RZ, 0x7, R10 ;  /* 0x00000007ff0a7819 */ /* 0x000fe2000001140a */
[----:B------:R1:W-:Y:S01]  /*04d0*/  STL [R1+0x4c], R2 ;  /* 0x00004c0201007387 */ /* 0x0003e20000100800 */
[----:B------:R-:W-:Y:S01]  /*04e0*/  SHF.R.S32.HI R11, RZ, 0x1f, R0 ;  /* 0x0000001fff0b7819 */ /* 0x000fe20000011400 */
[----:B------:R-:W-:Y:S01]  /*04f0*/  IMAD.IADD R4, R7, 0x1, -R3 ;  /* 0x0000000107047824 */ /* 0x000fe200078e0a03 */
[----:B------:R-:W-:Y:S01]  /*0500*/  LOP3.LUT P5, RZ, R8, 0x2, RZ, 0xc0, !PT ;  /* 0x0000000208ff7812 */ /* 0x000fe200078ac0ff */
[----:B------:R-:W-:Y:S01]  /*0510*/  IMAD R3, R10, 0x8, R13 ;  /* 0x000000080a037824 */ /* 0x000fe200078e020d */
[----:B------:R-:W-:-:S02]  /*0520*/  LEA.HI R11, R11, R0, RZ, 0x3 ;  /* 0x000000000b0b7211 */ /* 0x000fc400078f18ff */
[----:B------:R-:W-:Y:S01]  /*0530*/  LOP3.LUT P4, RZ, R8, 0x4, RZ, 0xc0, !PT ;  /* 0x0000000408ff7812 */ /* 0x000fe2000788c0ff */
[----:B------:R-:W-:Y:S01]  /*0540*/  IMAD R19, R3, 0x8, R4 ;  /* 0x0000000803137824 */ /* 0x000fe200078e0204 */
[----:B------:R-:W-:Y:S02]  /*0550*/  LOP3.LUT R4, R11, 0xfffffff8, RZ, 0xc0, !PT ;  /* 0xfffffff80b047812 */ /* 0x000fe400078ec0ff */
[----:B------:R-:W-:-:S03]  /*0560*/  SEL R238, R154, 0xffffffe0, !P5 ;  /* 0xffffffe09aee7807 */ /* 0x000fc60006800000 */
[C---:B------:R-:W-:Y:S02]  /*0570*/  IMAD.IADD R16, R0.reuse, 0x1, -R4 ;  /* 0x0000000100107824 */ /* 0x040fe400078e0a04 */
[----:B------:R-:W-:Y:S01]  /*0580*/  IMAD.SHL.U32 R4, R17, 0x400, RZ ;  /* 0x0000040011047824 */ /* 0x000fe200078e00ff */
[----:B-1----:R-:W-:-:S04]  /*0590*/  LEA.HI R2, R0, R0, RZ, 0x1 ;  /* 0x0000000000027211 */ /* 0x002fc800078f08ff */
[--C-:B------:R-:W-:Y:S02]  /*05a0*/  SHF.R.S32.HI R6, RZ, 0x1, R2.reuse ;  /* 0x00000001ff067819 */ /* 0x100fe40000011402 */
[----:B------:R-:W-:Y:S02]  /*05b0*/  SHF.R.S32.HI R5, RZ, 0x1f, R2 ;  /* 0x0000001fff057819 */ /* 0x000fe40000011402 */
[----:B------:R-:W-:Y:S02]  /*05c0*/  LOP3.LUT R2, R2, 0x7fffffe, RZ, 0xc0, !PT ;  /* 0x07fffffe02027812 */ /* 0x000fe400078ec0ff */
[----:B------:R-:W-:Y:S02]  /*05d0*/  LEA.HI R3, R5, R6, RZ, 0x2 ;  /* 0x0000000605037211 */ /* 0x000fe400078f10ff */
[----:B------:R-:W-:Y:S01]  /*05e0*/  LOP3.LUT R5, R8, 0x1, RZ, 0xc0, !PT ;  /* 0x0000000108057812 */ /* 0x000fe200078ec0ff */
[----:B------:R-:W-:Y:S01]  /*05f0*/  IMAD.IADD R18, R0, 0x1, -R2 ;  /* 0x0000000100127824 */ /* 0x000fe200078e0a02 */
[----:B------:R-:W-:Y:S01]  /*0600*/  LOP3.LUT R3, R3, 0xfffffffc, RZ, 0xc0, !PT ;  /* 0xfffffffc03037812 */ /* 0x000fe200078ec0ff */
[----:B------:R-:W-:Y:S01]  /*0610*/  IMAD.SHL.U32 R2, R7, 0x40, RZ ;  /* 0x0000004007027824 */ /* 0x000fe200078e00ff */
[----:B------:R-:W-:Y:S01]  /*0620*/  SHF.R.S32.HI R0, RZ, 0x1, R9 ;  /* 0x00000001ff007819 */ /* 0x000fe20000011409 */
[----:B------:R-:W-:Y:S01]  /*0630*/  IMAD.SHL.U32 R7, R12, 0x2, RZ ;  /* 0x000000020c077824 */ /* 0x000fe200078e00ff */
[----:B------:R-:W-:Y:S01]  /*0640*/  LEA.HI R12, R8, R8, RZ, 0x1 ;  /* 0x00000008080c7211 */ /* 0x000fe200078f08ff */
[----:B------:R-:W-:Y:S01]  /*0650*/  IMAD.IADD R15, R6, 0x1, -R3 ;  /* 0x00000001060f7824 */ /* 0x000fe200078e0a03 */
[----:B------:R-:W-:Y:S01]  /*0660*/  LOP3.LUT R9, R2, 0x1c0, RZ, 0xc0, !PT ;  /* 0x000001c002097812 */ /* 0x000fe200078ec0ff */
[----:B------:R-:W-:Y:S01]  /*0670*/  IMAD.SHL.U32 R6, R0, 0x40, RZ ;  /* 0x0000004000067824 */ /* 0x000fe200078e00ff */
[----:B------:R-:W-:Y:S01]  /*0680*/  LOP3.LUT R2, R12, 0x3fffffe, RZ, 0xc0, !PT ;  /* 0x03fffffe0c027812 */ /* 0x000fe200078ec0ff */
[----:B------:R-:W-:Y:S01]  /*0690*/  IMAD R242, R10, 0x2000, R7 ;  /* 0x000020000af27824 */ /* 0x000fe200078e0207 */
[----:B------:R-:W-:Y:S01]  /*06a0*/  LOP3.LUT P0, RZ, R0, 0x2, RZ, 0xc0, !PT ;  /* 0x0000000200ff7812 */ /* 0x000fe2000780c0ff */
[----:B------:R-:W-:Y:S01]  /*06b0*/  IMAD.SHL.U32 R0, R17, 0x10, RZ ;  /* 0x0000001011007824 */ /* 0x000fe200078e00ff */
[----:B------:R-:W-:Y:S01]  /*06c0*/  ISETP.NE.U32.AND P6, PT, R5, 0x1, PT ;  /* 0x000000010500780c */ /* 0x000fe20003fc5070 */
[C---:B------:R-:W-:Y:S01]  /*06d0*/  IMAD.IADD R14, R8.reuse, 0x1, -R2 ;  /* 0x00000001080e7824 */ /* 0x040fe200078e0a02 */
[----:B------:R-:W-:Y:S01]  /*06e0*/  SHF.R.S32.HI R3, RZ, 0x3, R11 ;  /* 0x00000003ff037819 */ /* 0x000fe2000001140b */
[----:B------:R-:W-:Y:S01]  /*06f0*/  IMAD.SHL.U32 R2, R8, 0x40, RZ ;  /* 0x0000004008027824 */ /* 0x000fe200078e00ff */
[----:B------:R-:W-:-:S02]  /*0700*/  LEA.HI.SX32 R20, R20, R0, 0x1e ;  /* 0x0000000014147211 */ /* 0x000fc400078ff2ff */
[----:B------:R-:W-:Y:S01]  /*0710*/  LOP3.LUT R5, R9, 0x30, R0, 0xf8, !PT ;  /* 0x0000003009057812 */ /* 0x000fe200078ef800 */
[C---:B------:R-:W-:Y:S01]  /*0720*/  IMAD R18, R3.reuse, 0x8, R18 ;  /* 0x0000000803127824 */ /* 0x040fe200078e0212 */
[----:B------:R-:W-:Y:S01]  /*0730*/  LOP3.LUT R0, R2, 0x1c0, RZ, 0xc0, !PT ;  /* 0x000001c002007812 */ /* 0x000fe200078ec0ff */
[----:B------:R-:W-:Y:S01]  /*0740*/  IMAD R11, R3, 0x200, R4 ;  /* 0x00000200030b7824 */ /* 0x000fe200078e0204 */
[----:B------:R-:W-:Y:S01]  /*0750*/  LOP3.LUT R2, R6, 0xc0, RZ, 0xc0, !PT ;  /* 0x000000c006027812 */ /* 0x000fe200078ec0ff */
[----:B------:R-:W-:Y:S01]  /*0760*/  STL [R1+0x60], R20 ;  /* 0x0000601401007387 */ /* 0x000fe20000100800 */
[----:B------:R-:W-:Y:S02]  /*0770*/  LEA.HI R0, R0, R0, RZ, 0x1d ;  /* 0x0000000000007211 */ /* 0x000fe400078fe8ff */
[----:B------:R-:W-:Y:S02]  /*0780*/  LOP3.LUT R3, R2, 0x8, R22, 0xf8, !PT ;  /* 0x0000000802037812 */ /* 0x000fe400078ef816 */
[----:B------:R-:W-:Y:S01]  /*0790*/  IADD3 R242, R0, R242, R4 ;  /* 0x000000f200f27210 */ /* 0x000fe20007ffe004 */
[----:B------:R-:W-:Y:S01]  /*07a0*/  IMAD R0, R17, 0x200, R7 ;  /* 0x0000020011007824 */ /* 0x000fe200078e0207 */
[----:B------:R-:W-:Y:S01]  /*07b0*/  SHF.R.U32.HI R149, RZ, 0x3, R2 ;  /* 0x00000003ff957819 */ /* 0x000fe20000011602 */
[----:B------:R-:W-:Y:S01]  /*07c0*/  IMAD.SHL.U32 R4, R13, 0x8, RZ ;  /* 0x000000080d047824 */ /* 0x000fe200078e00ff */
[----:B------:R-:W-:Y:S01]  /*07d0*/  SHF.R.U32.HI R2, RZ, 0x3, R9 ;  /* 0x00000003ff027819 */ /* 0x000fe20000011609 */
[----:B------:R-:W-:Y:S01]  /*07e0*/  IMAD R14, R14, 0x20, R0 ;  /* 0x000000200e0e7824 */ /* 0x000fe200078e0200 */
[----:B------:R-:W-:Y:S01]  /*07f0*/  LOP3.LUT R0, R21, 0x6, RZ, 0xc0, !PT ;  /* 0x0000000615007812 */ /* 0x000fe200078ec0ff */
[----:B------:R-:W-:Y:S01]  /*0800*/  IMAD.SHL.U32 R9, R13, 0x10, RZ ;  /* 0x000000100d097824 */ /* 0x000fe200078e00ff */
[----:B------:R-:W-:-:S02]  /*0810*/  LOP3.LUT R149, R3, R149, RZ, 0x3c, !PT ;  /* 0x0000009503957212 */ /* 0x000fc400078e3cff */
[----:B------:R-:W-:Y:S01]  /*0820*/  LOP3.LUT R5, R5, 0x8, R22, 0xf8, !PT ;  /* 0x0000000805057812 */ /* 0x000fe200078ef816 */
[----:B------:R-:W-:Y:S01]  /*0830*/  IMAD R3, R10, 0x40, R0 ;  /* 0x000000400a037824 */ /* 0x000fe200078e0200 */
[----:B------:R-:W-:Y:S01]  /*0840*/  LOP3.LUT R4, R4, 0x8, RZ, 0xc0, !PT ;  /* 0x0000000804047812 */ /* 0x000fe200078ec0ff */
[----:B------:R-:W-:Y:S01]  /*0850*/  IMAD.SHL.U32 R0, R10, 0x8, RZ ;  /* 0x000000080a007824 */ /* 0x000fe200078e00ff */
[----:B------:R-:W-:Y:S01]  /*0860*/  LOP3.LUT R2, R5, R2, RZ, 0x3c, !PT ;  /* 0x0000000205027212 */ /* 0x000fe200078e3cff */
[----:B------:R-:W-:Y:S01]  /*0870*/  IMAD.U32 R149, R19, 0x20, R149 ;  /* 0x0000002013957824 */ /* 0x000fe200078e0095 */
[----:B------:R1:W-:Y:S01]  /*0880*/  STL [R1+0x54], R3 ;  /* 0x0000540301007387 */ /* 0x0003e20000100800 */
[----:B------:R-:W-:Y:S02]  /*0890*/  LEA R242, R242, UR5, 0x1 ;  /* 0x00000005f2f27c11 */ /* 0x000fe4000f8e08ff */
[----:B------:R-:W-:Y:S01]  /*08a0*/  LOP3.LUT R7, R0, 0x8, RZ, 0xc0, !PT ;  /* 0x0000000800077812 */ /* 0x000fe200078ec0ff */
[----:B------:R-:W-:Y:S01]  /*08b0*/  IMAD R5, R13, 0x200, R2 ;  /* 0x000002000d057824 */ /* 0x000fe200078e0202 */
[----:B------:R-:W-:Y:S01]  /*08c0*/  SHF.R.S32.HI R0, RZ, 0x1, R12 ;  /* 0x00000001ff007819 */ /* 0x000fe2000001140c */
[----:B------:R-:W-:Y:S01]  /*08d0*/  IMAD.SHL.U32 R2, R15, 0x40, RZ ;  /* 0x000000400f027824 */ /* 0x000fe200078e00ff */
[----:B------:R-:W-:Y:S01]  /*08e0*/  LOP3.LUT R9, R7, 0x10, R9, 0xf8, !PT ;  /* 0x0000001007097812 */ /* 0x000fe200078ef809 */
[----:B------:R-:W-:Y:S01]  /*08f0*/  VIADD R237, R242, 0x40 ;  /* 0x00000040f2ed7836 */ /* 0x000fe20000000000 */
[C---:B------:R-:W-:Y:S01]  /*0900*/  LOP3.LUT P3, RZ, R0.reuse, 0x2, RZ, 0xc0, !PT ;  /* 0x0000000200ff7812 */ /* 0x040fe2000786c0ff */
[----:B------:R-:W-:Y:S01]  /*0910*/  IMAD.SHL.U32 R0, R0, 0x40, RZ ;  /* 0x0000004000007824 */ /* 0x000fe200078e00ff */
[----:B------:R-:W-:Y:S01]  /*0920*/  LOP3.LUT R2, R2, 0xc0, RZ, 0xc0, !PT ;  /* 0x000000c002027812 */ /* 0x000fe200078ec0ff */
[----:B------:R-:W-:Y:S01]  /*0930*/  @P4 VIADD R237, R242, 0xffffffc0 ;  /* 0xffffffc0f2ed4836 */ /* 0x000fe20000000000 */
[----:B------:R-:W-:Y:S01]  /*0940*/  R2P PR, R16, 0x6 ;  /* 0x0000000610007804 */ /* 0x000fe20000000000 */
[----:B------:R-:W-:Y:S01]  /*0950*/  IMAD.IADD R243, R242, 0x1, R238 ;  /* 0x00000001f2f37824 */ /* 0x000fe200078e02ee */
[----:B------:R-:W-:Y:S01]  /*0960*/  LOP3.LUT R0, R0, 0xc0, RZ, 0xc0, !PT ;  /* 0x000000c000007812 */ /* 0x000fe200078ec0ff */
[----:B------:R-:W-:Y:S01]  /*0970*/  IMAD.IADD R239, R238, 0x1, R237 ;  /* 0x00000001eeef7824 */ /* 0x000fe200078e02ed */
[----:B------:R-:W-:-:S02]  /*0980*/  SHF.R.U32.HI R6, RZ, 0x3, R2 ;  /* 0x00000003ff067819 */ /* 0x000fc40000011602 */
[----:B------:R-:W-:Y:S02]  /*0990*/  SHF.R.U32.HI R8, RZ, 0x3, R0 ;  /* 0x00000003ff087819 */ /* 0x000fe40000011600 */
[----:B------:R-:W-:Y:S02]  /*09a0*/  SEL R236, R236, 0x10, !P6 ;  /* 0x00000010ecec7807 */ /* 0x000fe40007000000 */
[----:B------:R-:W-:Y:S01]  /*09b0*/  LOP3.LUT R8, R8, R0, R7, 0x1e, !PT ;  /* 0x0000000008087212 */ /* 0x000fe200078e1e07 */
[----:B------:R-:W-:Y:S01]  /*09c0*/  IMAD.SHL.U32 R0, R18, 0x20, RZ ;  /* 0x0000002012007824 */ /* 0x000fe200078e00ff */
[----:B------:R-:W2:Y:S01]  /*09d0*/  LDC R7, c[0x0][0x2c4] ;  /* 0x0000b100ff077b82 */ /* 0x000ea20000000800 */
[----:B-1----:R-:W-:Y:S01]  /*09e0*/  IMAD.SHL.U32 R3, R16, 0x40, RZ ;  /* 0x0000004010037824 */ /* 0x002fe200078e00ff */
[----:B------:R-:W-:Y:S01]  /*09f0*/  SEL R152, R152, 0xffffffc0, !P2 ;  /* 0xffffffc098987807 */ /* 0x000fe20005000000 */
[----:B------:R-:W-:Y:S01]  /*0a00*/  IMAD.IADD R8, R8, 0x1, R14 ;  /* 0x0000000108087824 */ /* 0x000fe200078e020e */
[----:B------:R-:W-:Y:S01]  /*0a10*/  SEL R150, R154, 0xffffffe0, !P0 ;  /* 0xffffffe09a967807 */ /* 0x000fe20004000000 */
[----:B------:R-:W-:Y:S01]  /*0a20*/  IMAD.IADD R241, R242, 0x1, R236 ;  /* 0x00000001f2f17824 */ /* 0x000fe200078e02ec */
[----:B------:R-:W-:Y:S01]  /*0a30*/  LOP3.LUT R3, R3, 0x1c0, RZ, 0xc0, !PT ;  /* 0x000001c003037812 */ /* 0x000fe200078ec0ff */
[----:B------:R-:W-:Y:S01]  /*0a40*/  IMAD.IADD R236, R236, 0x1, R237 ;  /* 0x00000001ecec7824 */ /* 0x000fe200078e02ed */
[----:B------:R-:W-:Y:S01]  /*0a50*/  LEA R149, R149, UR5, 0x1 ;  /* 0x0000000595957c11 */ /* 0x000fe2000f8e08ff */
[----:B------:R-:W-:Y:S01]  /*0a60*/  IMAD.IADD R240, R241, 0x1, R238 ;  /* 0x00000001f1f07824 */ /* 0x000fe200078e02ee */
[----:B------:R-:W-:Y:S01]  /*0a70*/  SHF.R.U32.HI R151, RZ, 0x3, R3 ;  /* 0x00000003ff977819 */ /* 0x000fe20000011603 */
[----:B------:R-:W-:Y:S01]  /*0a80*/  IMAD.IADD R238, R238, 0x1, R236 ;  /* 0x00000001eeee7824 */ /* 0x000fe200078e02ec */
[----:B------:R-:W-:Y:S01]  /*0a90*/  LOP3.LUT P0, RZ, R15, 0x2, RZ, 0xc0, !PT ;  /* 0x000000020fff7812 */ /* 0x000fe2000780c0ff */
[----:B------:R-:W-:Y:S01]  /*0aa0*/  IMAD.IADD R150, R150, 0x1, R149 ;  /* 0x0000000196967824 */ /* 0x000fe200078e0295 */
[----:B------:R-:W-:-:S02]  /*0ab0*/  LOP3.LUT R151, R151, R3, R4, 0x1e, !PT ;  /* 0x0000000397977212 */ /* 0x000fc400078e1e04 */
[C---:B------:R-:W-:Y:S01]  /*0ac0*/  LOP3.LUT R3, R6.reuse, R2, R4, 0x1e, !PT ;  /* 0x0000000206037212 */ /* 0x040fe200078e1e04 */
[----:B------:R-:W-:Y:S01]  /*0ad0*/  IMAD R4, R17, 0x200, R0 ;  /* 0x0000020011047824 */ /* 0x000fe200078e0200 */
[----:B------:R-:W-:Y:S01]  /*0ae0*/  LOP3.LUT R2, R6, R9, R2, 0x1e, !PT ;  /* 0x0000000906027212 */ /* 0x000fe200078e1e02 */
[----:B------:R-:W-:Y:S01]  /*0af0*/  IMAD.IADD R151, R11, 0x1, R151 ;  /* 0x000000010b977824 */ /* 0x000fe200078e0297 */
[----:B------:R-:W-:Y:S01]  /*0b00*/  SEL R154, R154, 0xffffffe0, !P0 ;  /* 0xffffffe09a9a7807 */ /* 0x000fe20004000000 */
[----:B------:R-:W-:Y:S01]  /*0b10*/  IMAD.IADD R156, R4, 0x1, R3 ;  /* 0x00000001049c7824 */ /* 0x000fe200078e0203 */
[----:B------:R-:W-:Y:S01]  /*0b20*/  LEA R3, R8, UR6, 0x1 ;  /* 0x0000000608037c11 */ /* 0x000fe2000f8e08ff */
[----:B------:R-:W-:Y:S01]  /*0b30*/  IMAD.IADD R155, R0, 0x1, R2 ;  /* 0x00000001009b7824 */ /* 0x000fe200078e0202 */
[----:B--2---:R-:W-:Y:S02]  /*0b40*/  IADD3 R0, R20, 0x1, -R7 ;  /* 0x0000000114007810 */ /* 0x004fe40007ffe807 */
[----:B------:R-:W-:-:S02]  /*0b50*/  LEA R151, R151, UR4, 0x1 ;  /* 0x0000000497977c11 */ /* 0x000fc4000f8e08ff */
[----:B------:R-:W-:Y:S01]  /*0b60*/  LEA R2, R5, UR5, 0x1 ;  /* 0x0000000505027c11 */ /* 0x000fe2000f8e08ff */
[----:B------:R1:W-:Y:S02]  /*0b70*/  STL [R1+0x50], R0 ;  /* 0x0000500001007387 */ /* 0x0003e40000100800 */
[C---:B------:R-:W-:Y:S02]  /*0b80*/  VIADD R157, R151.reuse, 0x20 ;  /* 0x00000020979d7836 */ /* 0x040fe40000000000 */
[----:B------:R2:W-:Y:S01]  /*0b90*/  STL [R1+0x58], R3 ;  /* 0x0000580301007387 */ /* 0x0005e20000100800 */
[C---:B------:R-:W-:Y:S02]  /*0ba0*/  @P1 VIADD R157, R151.reuse, 0xffffffe0 ;  /* 0xffffffe0979d1836 */ /* 0x040fe40000000000 */
[----:B------:R-:W-:Y:S02]  /*0bb0*/  IMAD.IADD R153, R151, 0x1, R152 ;  /* 0x0000000197997824 */ /* 0x000fe400078e0298 */
[----:B------:R-:W-:-:S02]  /*0bc0*/  IMAD.IADD R152, R152, 0x1, R157 ;  /* 0x0000000198987824 */ /* 0x000fc400078e029d */
[C---:B------:R-:W-:Y:S02]  /*0bd0*/  VIADD R160, R157.reuse, 0x2000 ;  /* 0x000020009da07836 */ /* 0x040fe40000000000 */
[C---:B------:R-:W-:Y:S02]  /*0be0*/  VIADD R159, R157.reuse, 0x4000 ;  /* 0x000040009d9f7836 */ /* 0x040fe40000000000 */
[----:B------:R-:W-:Y:S02]  /*0bf0*/  VIADD R158, R157, 0x6000 ;  /* 0x000060009d9e7836 */ /* 0x000fe40000000000 */
[C---:B-1----:R-:W-:Y:S02]  /*0c00*/  VIADD R0, R3.reuse, 0x20 ;  /* 0x0000002003007836 */ /* 0x042fe40000000000 */
[----:B------:R-:W-:-:S05]  /*0c10*/  @P3 VIADD R0, R3, 0xffffffe0 ;  /* 0xffffffe003003836 */ /* 0x000fca0000000000 */
[----:B------:R2:W-:Y:S02]  /*0c20*/  STL [R1+0x5c], R0 ;  /* 0x00005c0001007387 */ /* 0x0005e40000100800 */
.L_x_249:
        /* <DEDUP_REMOVED lines=8> */
[----:B-12---:R-:W1:Y:S02]  /*0cb0*/  @P0 S2R R0, SR_CTAID.Y ;  /* 0x0000000000000919 */ /* 0x006e640000002600 */
        /* <DEDUP_REMOVED lines=22> */
[----:B------:R-:W-:Y:S05]  /*0e20*/  @P0 BRA `(.L_x_241) ;  /* 0x0000007400fc0947 */ /* 0x000fea0003800000 */
[----:B------:R-:W1:Y:S01]  /*0e30*/  LDC R9, c[0x0][0x278] ;  /* 0x00009e00ff097b82 */ /* 0x000e620000000800 */
[----:B------:R-:W2:Y:S01]  /*0e40*/  S2R R3, SR_CTAID.Z ;  /* 0x0000000000037919 */ /* 0x000ea20000002700 */
[----:B------:R-:W-:Y:S01]  /*0e50*/  ULDC.64 UR6, c[0x0][0x2f0] ;  /* 0x0000bc0000067ab9 */ /* 0x000fe20000000a00 */
[----:B------:R-:W-:Y:S01]  /*0e60*/  ULDC UR4, c[0x0][0x2c4] ;  /* 0x0000b10000047ab9 */ /* 0x000fe20000000800 */
[----:B------:R-:W-:Y:S01]  /*0e70*/  UISETP.NE.U32.AND UP1, UPT, UR6, URZ, UPT ;  /* 0x0000003f0600728c */ /* 0x000fe2000bf25070 */
[----:B------:R-:W3:Y:S01]  /*0e80*/  S2R R10, SR_CTAID.X ;  /* 0x00000000000a7919 */ /* 0x000ee20000002500 */
[----:B------:R-:W-:Y:S02]  /*0e90*/  UIADD3 UR22, UR4, 0x7f, URZ ;  /* 0x0000007f04167890 */ /* 0x000fe4000fffe03f */
[----:B------:R-:W3:Y:S01]  /*0ea0*/  LDC.64 R6, c[0x0][0x488] ;  /* 0x00012200ff067b82 */ /* 0x000ee20000000a00 */
[----:B------:R-:W-:Y:S01]  /*0eb0*/  ULDC.U8 UR6, c[0x0][0x3d8] ;  /* 0x0000f60000067ab9 */ /* 0x000fe20000000000 */
[----:B------:R-:W-:-:S02]  /*0ec0*/  USHF.R.S32.HI UR23, URZ, 0x1f, UR22 ;  /* 0x0000001f3f177899 */ /* 0x000fc40008011416 */
[----:B------:R-:W-:Y:S02]  /*0ed0*/  UISETP.NE.AND UP0, UPT, UR6, URZ, UPT ;  /* 0x0000003f0600728c */ /* 0x000fe4000bf05270 */
[----:B------:R-:W-:Y:S01]  /*0ee0*/  ULEA.HI UR23, UR23, UR22, URZ, 0x7 ;  /* 0x0000001617177291 */ /* 0x000fe2000f8f383f */
[----:B------:R-:W-:Y:S01]  /*0ef0*/  ULDC UR30, c[0x0][0x270] ;  /* 0x00009c00001e7ab9 */ /* 0x000fe20000000800 */
[----:B------:R-:W-:Y:S02]  /*0f00*/  ULDC UR29, c[0x0][0x2dc] ;  /* 0x0000b700001d7ab9 */ /* 0x000fe40000000800 */
[----:B------:R-:W-:Y:S02]  /*0f10*/  ULOP3.LUT UR38, UR23, 0xffffff80, URZ, 0xc0, !UPT ;  /* 0xffffff8017267892 */ /* 0x000fe4000f8ec03f */
[----:B------:R-:W-:Y:S02]  /*0f20*/  UISETP.NE.AND.EX UP1, UPT, UR7, URZ, UPT, UP1 ;  /* 0x0000003f0700728c */ /* 0x000fe4000bf25310 */
[----:B------:R-:W-:Y:S01]  /*0f30*/  UIMAD UR35, UR13, UR29, URZ ;  /* 0x0000001d0d2372a4 */ /* 0x000fe2000f8e023f */
[----:B-1----:R-:W-:Y:S01]  /*0f40*/  IABS R8, R9 ;  /* 0x0000000900087213 */ /* 0x002fe20000000000 */
[----:B------:R-:W-:Y:S01]  /*0f50*/  @UP0 UIMAD UR9, UR12, UR4, URZ ;  /* 0x000000040c0902a4 */ /* 0x000fe2000f8e023f */
[----:B------:R-:W-:Y:S01]  /*0f60*/  ISETP.NE.AND P2, PT, R9, RZ, PT ;  /* 0x000000ff0900720c */ /* 0x000fe20003f45270 */
[----:B------:R-:W-:Y:S01]  /*0f70*/  @!UP0 UIMAD UR6, UR12, UR30, UR13 ;  /* 0x0000001e0c0682a4 */ /* 0x000fe2000f8e020d */
[----:B------:R-:W1:Y:S01]  /*0f80*/  I2F.RP R4, R8 ;  /* 0x0000000800047306 */ /* 0x000e620000209400 */
[----:B------:R-:W-:Y:S01]  /*0f90*/  UIADD3 UR38, UR38, -0x80, URZ ;  /* 0xffffff8026267890 */ /* 0x000fe2000fffe03f */
[----:B------:R-:W-:Y:S01]  /*0fa0*/  ULDC.U8 UR7, c[0x0][0x480] ;  /* 0x0001200000077ab9 */ /* 0x000fe20000000000 */
[----:B------:R-:W-:Y:S01]  /*0fb0*/  @UP0 ULDC UR40, c[0x0][0x2e4] ;  /* 0x0000b90000280ab9 */ /* 0x000fe20000000800 */
[----:B--2---:R-:W-:Y:S01]  /*0fc0*/  IABS R3, R3 ;  /* 0x0000000300037213 */ /* 0x004fe20000000000 */
[----:B------:R-:W-:-:S02]  /*0fd0*/  @UP0 UIMAD UR40, UR13, UR40, UR9 ;  /* 0x000000280d2802a4 */ /* 0x000fc4000f8e0209 */
[----:B------:R-:W-:Y:S02]  /*0fe0*/  USHF.R.S32.HI UR8, URZ, 0x1f, UR20 ;  /* 0x0000001f3f087899 */ /* 0x000fe40008011414 */
[----:B------:R-:W-:Y:S02]  /*0ff0*/  USHF.R.S32.HI UR19, URZ, 0x1f, UR26 ;  /* 0x0000001f3f137899 */ /* 0x000fe4000801141a */
[----:B------:R-:W-:Y:S02]  /*1000*/  USHF.R.S32.HI UR34, URZ, 0x1f, UR30 ;  /* 0x0000001f3f227899 */ /* 0x000fe4000801141e */
[----:B------:R-:W-:Y:S01]  /*1010*/  USHF.R.S32.HI UR33, URZ, 0x1f, UR35 ;  /* 0x0000001f3f217899 */ /* 0x000fe20008011423 */
[----:B-1----:R-:W1:Y:S01]  /*1020*/  MUFU.RCP R4, R4 ;  /* 0x0000000400047308 */ /* 0x002e620000001000 */
[----:B------:R-:W-:Y:S02]  /*1030*/  USEL UR32, UR24, URZ, UP1 ;  /* 0x0000003f18207287 */ /* 0x000fe40008800000 */
[----:B------:R-:W-:-:S02]  /*1040*/  USEL UR31, UR25, URZ, UP1 ;  /* 0x0000003f191f7287 */ /* 0x000fc40008800000 */
[----:B------:R-:W-:Y:S02]  /*1050*/  USHF.R.S32.HI UR23, URZ, 0x7, UR23 ;  /* 0x000000073f177899 */ /* 0x000fe40008011417 */
[----:B------:R-:W-:Y:S02]  /*1060*/  @!UP0 UIMAD UR40, UR6, UR4, URZ ;  /* 0x00000004062882a4 */ /* 0x000fe4000f8e023f */
[----:B------:R-:W-:Y:S01]  /*1070*/  USHF.R.S32.HI UR39, URZ, 0x1f, UR38 ;  /* 0x0000001f3f277899 */ /* 0x000fe20008011426 */
[----:B-1----:R-:W-:-:S04]  /*1080*/  VIADD R4, R4, 0xffffffe ;  /* 0x0ffffffe04047836 */ /* 0x002fc80000000000 */
[----:B------:R-:W1:Y:S02]  /*1090*/  F2I.FTZ.U32.TRUNC.NTZ R5, R4 ;  /* 0x0000000400057305 */ /* 0x000e64000021f000 */
[----:B-1----:R-:W-:Y:S02]  /*10a0*/  IMAD.MOV R0, RZ, RZ, -R5 ;  /* 0x000000ffff007224 */ /* 0x002fe400078e0a05 */
[----:B------:R-:W-:Y:S02]  /*10b0*/  IMAD.MOV.U32 R4, RZ, RZ, RZ ;  /* 0x000000ffff047224 */ /* 0x000fe400078e00ff */
[----:B------:R-:W-:-:S04]  /*10c0*/  IMAD R0, R0, R8, RZ ;  /* 0x0000000800007224 */ /* 0x000fc800078e02ff */
[----:B------:R-:W-:-:S04]  /*10d0*/  IMAD.HI.U32 R0, R5, R0, R4 ;  /* 0x0000000005007227 */ /* 0x000fc800078e0004 */
[----:B------:R-:W-:-:S04]  /*10e0*/  IMAD.MOV.U32 R4, RZ, RZ, R3 ;  /* 0x000000ffff047224 */ /* 0x000fc800078e0003 */
[----:B------:R-:W-:-:S05]  /*10f0*/  IMAD.HI.U32 R0, R0, R4, RZ ;  /* 0x0000000400007227 */ /* 0x000fca00078e00ff */
[----:B------:R-:W-:-:S05]  /*1100*/  IADD3 R3, -R0, RZ, RZ ;  /* 0x000000ff00037210 */ /* 0x000fca0007ffe1ff */
[----:B------:R-:W-:Y:S02]  /*1110*/  IMAD R3, R8, R3, R4 ;  /* 0x0000000308037224 */ /* 0x000fe400078e0204 */
[----:B---3--:R-:W-:-:S03]  /*1120*/  IMAD.WIDE.U32 R4, R10, R6, RZ ;  /* 0x000000060a047225 */ /* 0x008fc600078e00ff */
[----:B------:R-:W-:Y:S01]  /*1130*/  ISETP.GT.U32.AND P1, PT, R8, R3, PT ;  /* 0x000000030800720c */ /* 0x000fe20003f24070 */
[----:B------:R-:W-:-:S12]  /*1140*/  IMAD R7, R10, R7, R5 ;  /* 0x000000070a077224 */ /* 0x000fd800078e0205 */
[----:B------:R-:W-:Y:S02]  /*1150*/  @!P1 IMAD.IADD R3, R3, 0x1, -R8 ;  /* 0x0000000103039824 */ /* 0x000fe400078e0a08 */
[----:B------:R-:W-:Y:S01]  /*1160*/  @!P1 VIADD R0, R0, 0x1 ;  /* 0x0000000100009836 */ /* 0x000fe20000000000 */
[----:B------:R-:W-:Y:S02]  /*1170*/  ISETP.NE.AND P1, PT, RZ, UR7, PT ;  /* 0x00000007ff007c0c */ /* 0x000fe4000bf25270 */
[----:B------:R-:W-:Y:S02]  /*1180*/  ISETP.GE.U32.AND P3, PT, R3, R8, PT ;  /* 0x000000080300720c */ /* 0x000fe40003f66070 */
[----:B------:R-:W-:Y:S02]  /*1190*/  LOP3.LUT R3, R9, UR13, RZ, 0x3c, !PT ;  /* 0x0000000d09037c12 */ /* 0x000fe4000f8e3cff */
[----:B------:R-:W-:Y:S02]  /*11a0*/  SEL R30, R4, RZ, P1 ;  /* 0x000000ff041e7207 */ /* 0x000fe40000800000 */
[----:B------:R-:W-:-:S02]  /*11b0*/  ISETP.GE.AND P0, PT, R3, RZ, PT ;  /* 0x000000ff0300720c */ /* 0x000fc40003f06270 */
[----:B------:R-:W-:-:S05]  /*11c0*/  SEL R31, R7, RZ, P1 ;  /* 0x000000ff071f7207 */ /* 0x000fca0000800000 */
[----:B------:R-:W-:-:S06]  /*11d0*/  @P3 IADD3 R0, R0, 0x1, RZ ;  /* 0x0000000100003810 */ /* 0x000fcc0007ffe0ff */
[----:B------:R-:W-:Y:S01]  /*11e0*/  @!P0 IMAD.MOV R0, RZ, RZ, -R0 ;  /* 0x000000ffff008224 */ /* 0x000fe200078e0a00 */
        /* <DEDUP_REMOVED lines=12> */
.L_x_242:
[----:B------:R-:W-:Y:S01]  /*12b0*/  UIMAD UR22, UR12, UR30, UR13 ;  /* 0x0000001e0c1672a4 */ /* 0x000fe2000f8e020d */
[----:B------:R-:W-:-:S03]  /*12c0*/  ULDC UR28, c[0x0][0x2d4] ;  /* 0x0000b500001c7ab9 */ /* 0x000fc60000000800 */
[----:B------:R-:W-:-:S12]  /*12d0*/  UIMAD UR22, UR22, UR28, URZ ;  /* 0x0000001c161672a4 */ /* 0x000fd8000f8e023f */
.L_x_243:
[----:B------:R-:W2:Y:S01]  /*12e0*/  LDL R35, [R1+0x4c] ;  /* 0x00004c0001237983 */ /* 0x000ea20000100800 */
[----:B------:R-:W1:Y:S01]  /*12f0*/  LDC.64 R10, c[0x0][0x238] ;  /* 0x00008e00ff0a7b82 */ /* 0x000e620000000a00 */
[----:B------:R-:W-:Y:S02]  /*1300*/  ULDC.64 UR6, c[0x0][0x268] ;  /* 0x00009a0000067ab9 */ /* 0x000fe40000000a00 */
[----:B------:R-:W3:Y:S01]  /*1310*/  LDL R34, [R1+0x60] ;  /* 0x0000600001227983 */ /* 0x000ee20000100800 */
[----:B------:R-:W-:Y:S01]  /*1320*/  UIADD3 UR20, UP0, UR26, UR20, URZ ;  /* 0x000000141a147290 */ /* 0x000fe2000ff1e03f */
[----:B------:R-:W-:Y:S01]  /*1330*/  IMAD R14, R28, UR6, RZ ;  /* 0x000000061c0e7c24 */ /* 0x000fe2000f8e02ff */
[----:B------:R-:W-:Y:S01]  /*1340*/  UIADD3 UR41, UR23, -0x1, URZ ;  /* 0xffffffff17297890 */ /* 0x000fe2000fffe03f */
[----:B------:R-:W4:Y:S01]  /*1350*/  S2R R32, SR_TID.X ;  /* 0x0000000000207919 */ /* 0x000f220000002100 */
[----:B------:R-:W4:Y:S01]  /*1360*/  LDC.64 R6, c[0x0][0x250] ;  /* 0x00009400ff067b82 */ /* 0x000f220000000a00 */
[----:B------:R-:W-:Y:S01]  /*1370*/  UIADD3.X UR19, UR8, UR19, URZ, UP0, !UPT ;  /* 0x0000001308137290 */ /* 0x000fe200087fe43f */
[----:B------:R-:W-:Y:S01]  /*1380*/  IMAD R15, R0, UR7, R14 ;  /* 0x00000007000f7c24 */ /* 0x000fe2000f8e020e */
[----:B------:R-:W-:Y:S01]  /*1390*/  UIADD3 UR40, UR38, UR40, URZ ;  /* 0x0000002826287290 */ /* 0x000fe2000fffe03f */
[----:B------:R-:W-:Y:S01]  /*13a0*/  ULDC.64 UR8, c[0x0][0x428] ;  /* 0x00010a0000087ab9 */ /* 0x000fe20000000a00 */
[----:B------:R-:W-:-:S03]  /*13b0*/  ULDC.64 UR44, c[0x0][0x2b0] ;  /* 0x0000ac00002c7ab9 */ /* 0x000fc60000000a00 */
[----:B------:R-:W4:Y:S01]  /*13c0*/  LDC.64 R12, c[0x0][0x418] ;  /* 0x00010600ff0c7b82 */ /* 0x000f220000000a00 */
[----:B------:R-:W-:Y:S01]  /*13d0*/  UIMAD.WIDE UR44, UR40, 0x4, UR44 ;  /* 0x00000004282c78a5 */ /* 0x000fe2000f8e022c */
[----:B-1----:R-:W-:-:S06]  /*13e0*/  IMAD R8, R10, UR18, RZ ;  /* 0x000000120a087c24 */ /* 0x002fcc000f8e02ff */
[----:B------:R-:W1:Y:S01]  /*13f0*/  LDC.64 R24, c[0x0][0x420] ;  /* 0x00010800ff187b82 */ /* 0x000e620000000a00 */
[----:B------:R-:W-:Y:S02]  /*1400*/  IMAD R8, R11, UR12, R8 ;  /* 0x0000000c0b087c24 */ /* 0x000fe4000f8e0208 */
[----:B----4-:R-:W-:-:S05]  /*1410*/  IMAD R14, R6, UR19, RZ ;  /* 0x00000013060e7c24 */ /* 0x010fca000f8e02ff */
[----:B------:R-:W4:Y:S01]  /*1420*/  LDC.64 R22, c[0x0][0x230] ;  /* 0x00008c00ff167b82 */ /* 0x000f220000000a00 */
[----:B------:R-:W-:Y:S01]  /*1430*/  IMAD R14, R7, UR20, R14 ;  /* 0x00000014070e7c24 */ /* 0x000fe2000f8e020e */
[----:B------:R-:W-:-:S06]  /*1440*/  SHF.R.S32.HI R33, RZ, 0x1f, R32 ;  /* 0x0000001fff217819 */ /* 0x000fcc0000011420 */
[----:B------:R-:W4:Y:S01]  /*1450*/  LDC.64 R26, c[0x0][0x240] ;  /* 0x00009000ff1a7b82 */ /* 0x000f220000000a00 */
[----:B------:R-:W-:-:S04]  /*1460*/  LEA.HI R3, R33, R32, RZ, 0x2 ;  /* 0x0000002021037211 */ /* 0x000fc800078f10ff */
[----:B------:R-:W-:Y:S02]  /*1470*/  LOP3.LUT R4, R3, 0xfffffffc, RZ, 0xc0, !PT ;  /* 0xfffffffc03047812 */ /* 0x000fe400078ec0ff */
[----:B------:R-:W-:Y:S01]  /*1480*/  SHF.R.S32.HI R3, RZ, 0x2, R3 ;  /* 0x00000002ff037819 */ /* 0x000fe20000011403 */
[----:B------:R-:W2:Y:S02]  /*1490*/  LDC.64 R20, c[0x0][0x248] ;  /* 0x00009200ff147b82 */ /* 0x000ea40000000a00 */
[----:B------:R-:W-:Y:S01]  /*14a0*/  IMAD.IADD R4, R32, 0x1, -R4 ;  /* 0x0000000120047824 */ /* 0x000fe200078e0a04 */
[----:B------:R-:W-:Y:S01]  /*14b0*/  SHF.R.S32.HI R29, RZ, 0x1f, R3 ;  /* 0x0000001fff1d7819 */ /* 0x000fe20000011403 */
[----:B------:R-:W-:-:S04]  /*14c0*/  IMAD.WIDE.U32 R16, R3, R6, RZ ;  /* 0x0000000603107225 */ /* 0x000fc800078e00ff */
[----:B------:R-:W-:Y:S02]  /*14d0*/  IMAD.SHL.U32 R4, R4, 0x8, RZ ;  /* 0x0000000804047824 */ /* 0x000fe400078e00ff */
[----:B------:R-:W-:-:S03]  /*14e0*/  IMAD R9, R29, R6, RZ ;  /* 0x000000061d097224 */ /* 0x000fc600078e02ff */
[--C-:B------:R-:W-:Y:S01]  /*14f0*/  SHF.R.S32.HI R5, RZ, 0x1f, R4.reuse ;  /* 0x0000001fff057819 */ /* 0x100fe20000011404 */
[----:B------:R-:W-:Y:S02]  /*1500*/  IMAD R9, R3, R7, R9 ;  /* 0x0000000703097224 */ /* 0x000fe400078e0209 */
[----:B------:R-:W-:-:S04]  /*1510*/  IMAD.WIDE.U32 R10, R10, UR12, R4 ;  /* 0x0000000c0a0a7c25 */ /* 0x000fc8000f8e0004 */
[----:B------:R-:W-:Y:S02]  /*1520*/  IMAD.IADD R11, R11, 0x1, R8 ;  /* 0x000000010b0b7824 */ /* 0x000fe400078e0208 */
[----:B------:R-:W-:Y:S02]  /*1530*/  IMAD.IADD R9, R17, 0x1, R9 ;  /* 0x0000000111097824 */ /* 0x000fe400078e0209 */
[----:B------:R-:W-:Y:S02]  /*1540*/  IMAD.MOV.U32 R8, RZ, RZ, R16 ;  /* 0x000000ffff087224 */ /* 0x000fe400078e0010 */
[----:B------:R-:W-:Y:S01]  /*1550*/  IMAD.WIDE.U32 R10, R0, UR6, R10 ;  /* 0x00000006000a7c25 */ /* 0x000fe2000f8e000a */
[----:B------:R-:W-:-:S03]  /*1560*/  ULDC.64 UR6, c[0x0][0x220] ;  /* 0x0000880000067ab9 */ /* 0x000fc60000000a00 */
[----:B------:R-:W-:Y:S01]  /*1570*/  IMAD.WIDE.U32 R8, R6, UR20, R8 ;  /* 0x0000001406087c25 */ /* 0x000fe2000f8e0008 */
[----:B------:R-:W-:Y:S02]  /*1580*/  IADD3 R15, R11, R15, RZ ;  /* 0x0000000f0b0f7210 */ /* 0x000fe40007ffe0ff */
[----:B------:R-:W-:Y:S01]  /*1590*/  IADD3 R11, P0, R10, R8, RZ ;  /* 0x000000080a0b7210 */ /* 0x000fe20007f1e0ff */
[C---:B------:R-:W-:Y:S01]  /*15a0*/  IMAD R8, R12.reuse, UR18, RZ ;  /* 0x000000120c087c24 */ /* 0x040fe2000f8e02ff */
[----:B------:R-:W-:Y:S02]  /*15b0*/  IADD3 R10, P2, R3, UR38, RZ ;  /* 0x00000026030a7c10 */ /* 0x000fe4000ff5e0ff */
[----:B------:R-:W-:Y:S01]  /*15c0*/  IADD3.X R14, R15, R9, R14, P0, !PT ;  /* 0x000000090f0e7210 */ /* 0x000fe200007fe40e */
[----:B------:R-:W-:Y:S01]  /*15d0*/  IMAD R8, R13, UR12, R8 ;  /* 0x0000000c0d087c24 */ /* 0x000fe2000f8e0208 */
[----:B------:R-:W-:Y:S01]  /*15e0*/  IADD3.X R15, R29, UR39, RZ, P2, !PT ;  /* 0x000000271d0f7c10 */ /* 0x000fe200097fe4ff */
[----:B------:R-:W-:-:S04]  /*15f0*/  IMAD.WIDE.U32 R12, R12, UR12, R4 ;  /* 0x0000000c0c0c7c25 */ /* 0x000fc8000f8e0004 */
[----:B------:R-:W-:Y:S01]  /*1600*/  IMAD.IADD R13, R13, 0x1, R8 ;  /* 0x000000010d0d7824 */ /* 0x000fe200078e0208 */
[----:B------:R-:W-:Y:S01]  /*1610*/  LEA R8, P0, R11, UR6, 0x1 ;  /* 0x000000060b087c11 */ /* 0x000fe2000f8008ff */
[-C--:B-1----:R-:W-:Y:S02]  /*1620*/  IMAD R16, R15, R24.reuse, RZ ;  /* 0x000000180f107224 */ /* 0x082fe400078e02ff */
[----:B------:R-:W-:Y:S01]  /*1630*/  IMAD.WIDE.U32 R12, R10, R24, R12 ;  /* 0x000000180a0c7225 */ /* 0x000fe200078e000c */
[----:B------:R-:W-:Y:S01]  /*1640*/  LEA.HI.X R9, R11, UR7, R14, 0x1, P0 ;  /* 0x000000070b097c11 */ /* 0x000fe200080f0c0e */
[----:B------:R-:W-:Y:S01]  /*1650*/  ULDC.64 UR6, c[0x0][0x260] ;  /* 0x0000980000067ab9 */ /* 0x000fe20000000a00 */
[----:B------:R-:W-:Y:S01]  /*1660*/  LEA R18, P0, R6, R8, 0x7 ;  /* 0x0000000806127211 */ /* 0x000fe200078038ff */
[C---:B------:R-:W-:Y:S02]  /*1670*/  IMAD R11, R10.reuse, R25, R16 ;  /* 0x000000190a0b7224 */ /* 0x040fe400078e0210 */
[----:B----4-:R-:W-:Y:S01]  /*1680*/  IMAD.WIDE.U32 R16, R10, R26, R4 ;  /* 0x0000001a0a107225 */ /* 0x010fe200078e0004 */
[----:B------:R-:W-:-:S03]  /*1690*/  LEA.HI.X R19, R6, R9, R7, 0x7, P0 ;  /* 0x0000000906137211 */ /* 0x000fc600000f3c07 */
[----:B------:R-:W-:Y:S02]  /*16a0*/  IMAD.IADD R7, R13, 0x1, R11 ;  /* 0x000000010d077824 */ /* 0x000fe400078e020b */
[C---:B------:R-:W-:Y:S02]  /*16b0*/  IMAD R11, R22.reuse, UR18, RZ ;  /* 0x00000012160b7c24 */ /* 0x040fe4000f8e02ff */
[----:B------:R-:W-:-:S04]  /*16c0*/  IMAD.WIDE.U32 R4, R22, UR12, R4 ;  /* 0x0000000c16047c25 */ /* 0x000fc8000f8e0004 */
[----:B------:R-:W-:Y:S02]  /*16d0*/  IMAD R15, R15, R26, RZ ;  /* 0x0000001a0f0f7224 */ /* 0x000fe400078e02ff */
[----:B------:R-:W-:Y:S02]  /*16e0*/  IMAD.MOV.U32 R6, RZ, RZ, R12 ;  /* 0x000000ffff067224 */ /* 0x000fe400078e000c */
[----:B------:R-:W-:Y:S01]  /*16f0*/  IMAD.U32 R12, RZ, RZ, UR8 ;  /* 0x00000008ff0c7e24 */ /* 0x000fe2000f8e00ff */
[----:B------:R-:W-:Y:S01]  /*1700*/  UIMAD UR8, UR17, UR8, URZ ;  /* 0x00000008110872a4 */ /* 0x000fe2000f8e023f */
[----:B------:R-:W-:Y:S02]  /*1710*/  IMAD R15, R10, R27, R15 ;  /* 0x0000001b0a0f7224 */ /* 0x000fe400078e020f */
[----:B------:R-:W-:Y:S01]  /*1720*/  IMAD.WIDE.U32 R12, R12, UR13, R6 ;  /* 0x0000000d0c0c7c25 */ /* 0x000fe2000f8e0006 */
[----:B------:R-:W-:Y:S02]  /*1730*/  UIMAD UR9, UR13, UR9, UR8 ;  /* 0x000000090d0972a4 */ /* 0x000fe4000f8e0208 */
[----:B------:R-:W-:-:S02]  /*1740*/  ULEA.HI UR8, UR41, UR41, URZ, 0x1 ;  /* 0x0000002929087291 */ /* 0x000fc4000f8f083f */
[----:B------:R-:W-:Y:S02]  /*1750*/  UIMAD UR40, UR30, UR29, URZ ;  /* 0x0000001d1e2872a4 */ /* 0x000fe4000f8e023f */
[----:B------:R-:W-:Y:S01]  /*1760*/  UIADD3 UR22, UR38, UR22, URZ ;  /* 0x0000001626167290 */ /* 0x000fe2000fffe03f */
        /* <DEDUP_REMOVED lines=12> */
[----:B--2---:R-:W-:Y:S01]  /*1830*/  LEA R14, R35, UR5, 0x1 ;  /* 0x00000005230e7c11 */ /* 0x004fe2000f8e08ff */
[----:B------:R-:W-:Y:S06]  /*1840*/  @P1 BAR.SYNC.DEFER_BLOCKING 0x0 ;  /* 0x0000000000001b1d */ /* 0x000fec0000010000 */
[----:B------:R-:W-:Y:S01]  /*1850*/  @!PT LDS RZ, [RZ] ;  /* 0x00000000fffff984 */ /* 0x000fe20000000800 */
[----:B------:R-:W-:Y:S01]  /*1860*/  @!PT LDS RZ, [RZ] ;  /* 0x00000000fffff984 */ /* 0x000fe20000000800 */
[----:B------:R-:W-:Y:S01]  /*1870*/  @!PT LDS RZ, [RZ] ;  /* 0x00000000fffff984 */ /* 0x000fe20000000800 */
[----:B------:R1:W-:Y:S04]  /*1880*/  LDGSTS.E.BYPASS.LTC128B.128 [R14+0x8000], desc[UR36][R8.64] ;  /* 0x08000000080e7fae */ /* 0x0003e8000b901d64 */
[----:B------:R-:W-:Y:S04]  /*1890*/  LDGSTS.E.BYPASS.LTC128B.128 [R14+0x9000], desc[UR36][R18.64] ;  /* 0x09000000120e7fae */ /* 0x000fe8000b901d64 */
[----:B------:R-:W0:Y:S01]  /*18a0*/  LDGDEPBAR ;  /* 0x00000000000079af */ /* 0x000e220000000000 */
[----:B-1----:R-:W-:-:S02]  /*18b0*/  IMAD R9, R23, UR12, R11 ;  /* 0x0000000c17097c24 */ /* 0x002fc4000f8e020b */
[----:B------:R-:W1:Y:S01]  /*18c0*/  LDC.64 R22, c[0x0][0x228] ;  /* 0x00008a00ff167b82 */ /* 0x000e620000000a00 */
[-C--:B------:R-:W-:Y:S02]  /*18d0*/  IMAD R8, R29, R20.reuse, RZ ;  /* 0x000000141d087224 */ /* 0x080fe400078e02ff */
[----:B------:R-:W-:Y:S01]  /*18e0*/  IMAD.WIDE.U32 R10, R3, R20, RZ ;  /* 0x00000014030a7225 */ /* 0x000fe200078e00ff */
[----:B------:R-:W-:-:S03]  /*18f0*/  IADD3 R5, R5, R9, RZ ;  /* 0x0000000905057210 */ /* 0x000fc60007ffe0ff */
[----:B------:R-:W-:Y:S02]  /*1900*/  IMAD R8, R3, R21, R8 ;  /* 0x0000001503087224 */ /* 0x000fe400078e0208 */
[----:B------:R-:W-:Y:S02]  /*1910*/  IMAD R3, R28, UR6, RZ ;  /* 0x000000061c037c24 */ /* 0x000fe4000f8e02ff */
[----:B------:R-:W-:Y:S02]  /*1920*/  IMAD.IADD R7, R11, 0x1, R8 ;  /* 0x000000010b077824 */ /* 0x000fe400078e0208 */
[C---:B------:R-:W-:Y:S02]  /*1930*/  IMAD R3, R0.reuse, UR7, R3 ;  /* 0x0000000700037c24 */ /* 0x040fe4000f8e0203 */
[----:B------:R-:W-:Y:S01]  /*1940*/  IMAD.WIDE.U32 R8, R0, UR6, R4 ;  /* 0x0000000600087c25 */ /* 0x000fe2000f8e0004 */
[----:B------:R-:W-:Y:S01]  /*1950*/  ULDC.64 UR6, c[0x0][0x3e0] ;  /* 0x0000f80000067ab9 */ /* 0x000fe20000000a00 */
[----:B------:R-:W-:-:S02]  /*1960*/  MOV R4, R16 ;  /* 0x0000001000047202 */ /* 0x000fc40000000f00 */
[----:B------:R-:W-:Y:S01]  /*1970*/  VIADD R0, R13, UR9 ;  /* 0x000000090d007c36 */ /* 0x000fe20008000000 */
[C---:B------:R-:W-:Y:S01]  /*1980*/  LEA R38, P0, R12.reuse, UR6, 0x1 ;  /* 0x000000060c267c11 */ /* 0x040fe2000f8008ff */
[----:B------:R-:W-:Y:S01]  /*1990*/  IMAD.MOV.U32 R6, RZ, RZ, R10 ;  /* 0x000000ffff067224 */ /* 0x000fe200078e000a */
[----:B---3--:R-:W-:Y:S01]  /*19a0*/  SHF.R.S32.HI R16, RZ, 0x1f, R34 ;  /* 0x0000001fff107819 */ /* 0x008fe20000011422 */
[----:B------:R-:W-:Y:S01]  /*19b0*/  IMAD.IADD R9, R9, 0x1, R3 ;  /* 0x0000000109097824 */ /* 0x000fe200078e0203 */
[----:B------:R-:W-:Y:S01]  /*19c0*/  LEA.HI.X R39, R12, UR7, R0, 0x1, P0 ;  /* 0x000000070c277c11 */ /* 0x000fe200080f0c00 */
[----:B------:R-:W-:Y:S01]  /*19d0*/  IMAD.WIDE.U32 R6, R20, UR20, R6 ;  /* 0x0000001414067c25 */ /* 0x000fe2000f8e0006 */
[----:B------:R-:W-:Y:S01]  /*19e0*/  ULDC.64 UR6, c[0x0][0x258] ;  /* 0x0000960000067ab9 */ /* 0x000fe20000000a00 */
[----:B------:R-:W-:Y:S01]  /*19f0*/  LEA R12, P1, R24, R38, 0x7 ;  /* 0x00000026180c7211 */ /* 0x000fe200078238ff */
[----:B------:R-:W-:Y:S01]  /*1a00*/  UIMAD UR42, UR17, UR6, URZ ;  /* 0x00000006112a72a4 */ /* 0x000fe2000f8e023f */
[----:B------:R-:W-:Y:S01]  /*1a10*/  IMAD R0, R20, UR19, RZ ;  /* 0x0000001314007c24 */ /* 0x000fe2000f8e02ff */
[----:B------:R-:W-:Y:S01]  /*1a20*/  IADD3 R8, P0, R8, R6, RZ ;  /* 0x0000000608087210 */ /* 0x000fe20007f1e0ff */
[----:B------:R-:W-:Y:S01]  /*1a30*/  IMAD.IADD R5, R17, 0x1, R15 ;  /* 0x0000000111057824 */ /* 0x000fe200078e020f */
[----:B------:R-:W-:Y:S01]  /*1a40*/  UIMAD UR42, UR13, UR7, UR42 ;  /* 0x000000070d2a72a4 */ /* 0x000fe2000f8e022a */
[----:B------:R-:W-:Y:S01]  /*1a50*/  IMAD R0, R21, UR20, R0 ;  /* 0x0000001415007c24 */ /* 0x000fe2000f8e0200 */
[----:B------:R-:W-:Y:S01]  /*1a60*/  LEA.HI.X R13, R24, R39, R25, 0x7, P1 ;  /* 0x00000027180d7211 */ /* 0x000fe200008f3c19 */
[C---:B-1----:R-:W-:Y:S01]  /*1a70*/  IMAD R3, R22.reuse, UR18, RZ ;  /* 0x0000001216037c24 */ /* 0x042fe2000f8e02ff */
[----:B------:R-:W-:Y:S01]  /*1a80*/  LDGSTS.E.BYPASS.LTC128B.128 [R14+0x4000], desc[UR36][R38.64] ;  /* 0x04000000260e7fae */ /* 0x000fe2000b901d64 */
[----:B------:R-:W-:Y:S01]  /*1a90*/  IMAD.WIDE.U32 R4, R22, UR12, R4 ;  /* 0x0000000c16047c25 */ /* 0x000fe2000f8e0004 */
[----:B------:R-:W-:-:S02]  /*1aa0*/  IADD3.X R7, R9, R7, R0, P0, !PT ;  /* 0x0000000709077210 */ /* 0x000fc400007fe400 */
[----:B------:R-:W-:Y:S01]  /*1ab0*/  LDGSTS.E.BYPASS.LTC128B.128 [R14+0x5000], desc[UR36][R12.64] ;  /* 0x050000000c0e7fae */ /* 0x000fe2000b901d64 */
[----:B------:R-:W-:Y:S02]  /*1ac0*/  IMAD R3, R23, UR12, R3 ;  /* 0x0000000c17037c24 */ /* 0x000fe4000f8e0203 */
[----:B------:R-:W-:Y:S01]  /*1ad0*/  IMAD.U32 R0, RZ, RZ, UR6 ;  /* 0x00000006ff007e24 */ /* 0x000fe2000f8e00ff */
[----:B------:R-:W-:Y:S01]  /*1ae0*/  ULDC.64 UR6, c[0x0][0x218] ;  /* 0x0000860000067ab9 */ /* 0x000fe20000000a00 */
[----:B------:R-:W-:Y:S01]  /*1af0*/  IMAD.IADD R5, R5, 0x1, R3 ;  /* 0x0000000105057824 */ /* 0x000fe200078e0203 */
[----:B------:R-:W-:Y:S01]  /*1b00*/  LEA R6, P0, R8, UR6, 0x1 ;  /* 0x0000000608067c11 */ /* 0x000fe2000f8008ff */
[----:B------:R-:W-:Y:S01]  /*1b10*/  ULOP3.LUT UR6, UR8, 0xfffffffe, URZ, 0xc0, !UPT ;  /* 0xfffffffe08067892 */ /* 0x000fe2000f8ec03f */
[----:B------:R-:W-:Y:S01]  /*1b20*/  SHF.L.U64.HI R3, R34, 0x2, R16 ;  /* 0x0000000222037819 */ /* 0x000fe20000010210 */
[----:B------:R-:W-:Y:S01]  /*1b30*/  IMAD.WIDE.U32 R4, R0, UR13, R4 ;  /* 0x0000000d00047c25 */ /* 0x000fe2000f8e0004 */
[----:B------:R-:W-:Y:S01]  /*1b40*/  ULDC.64 UR8, c[0x0][0x210] ;  /* 0x0000840000087ab9 */ /* 0x000fe20000000a00 */
[----:B------:R-:W-:Y:S01]  /*1b50*/  UIADD3 UR6, UR41, -UR6, URZ ;  /* 0x8000000629067290 */ /* 0x000fe2000fffe03f */
[----:B------:R-:W-:Y:S01]  /*1b60*/  LEA.HI.X R7, R8, UR7, R7, 0x1, P0 ;  /* 0x0000000708077c11 */ /* 0x000fe200080f0c07 */
[----:B------:R-:W-:Y:S01]  /*1b70*/  VIADD R0, R5, UR42 ;  /* 0x0000002a05007c36 */ /* 0x000fe20008000000 */
[C---:B------:R-:W-:Y:S01]  /*1b80*/  LEA R36, P0, R4.reuse, UR8, 0x1 ;  /* 0x0000000804247c11 */ /* 0x040fe2000f8008ff */
[----:B------:R-:W-:Y:S01]  /*1b90*/  UISETP.NE.AND UP0, UPT, UR6, 0x1, UPT ;  /* 0x000000010600788c */ /* 0x000fe2000bf05270 */
[----:B------:R1:W-:Y:S01]  /*1ba0*/  STL.64 [R1+0x10], R38 ;  /* 0x0000102601007387 */ /* 0x0003e20000100a00 */
[----:B------:R-:W-:Y:S01]  /*1bb0*/  UMOV UR8, UR44 ;  /* 0x0000002c00087c82 */ /* 0x000fe20008000000 */
[----:B------:R-:W-:Y:S01]  /*1bc0*/  LEA.HI.X R37, R4, UR9, R0, 0x1, P0 ;  /* 0x0000000904257c11 */ /* 0x000fe200080f0c00 */
[----:B------:R-:W-:Y:S01]  /*1bd0*/  IMAD.SHL.U32 R4, R34, 0x4, RZ ;  /* 0x0000000422047824 */ /* 0x000fe200078e00ff */
[----:B------:R-:W-:Y:S01]  /*1be0*/  IADD3 R0, R35, 0x1000, RZ ;  /* 0x0000100023007810 */ /* 0x000fe20007ffe0ff */
[----:B------:R-:W-:Y:S01]  /*1bf0*/  UMOV UR9, UR45 ;  /* 0x0000002d00097c82 */ /* 0x000fe20008000000 */
[----:B------:R-:W-:-:S02]  /*1c00*/  PLOP3.LUT P0, PT, PT, PT, UP0, 0x80, 0x0 ;  /* 0x000000000000781c */ /* 0x000fc40003f0f008 */
[----:B------:R-:W-:Y:S01]  /*1c10*/  LEA R10, P2, R26, R36, 0x7 ;  /* 0x000000241a0a7211 */ /* 0x000fe200078438ff */
[----:B------:R-:W-:Y:S01]  /*1c20*/  USHF.R.S32.HI UR6, URZ, 0x1f, UR29 ;  /* 0x0000001f3f067899 */ /* 0x000fe2000801141d */
[----:B------:R-:W-:Y:S01]  /*1c30*/  SEL R0, R0, R35, !P0 ;  /* 0x0000002300007207 */ /* 0x000fe20004000000 */
[----:B------:R-:W-:Y:S01]  /*1c40*/  USHF.L.U32 UR7, UR40, 0x7, URZ ;  /* 0x0000000728077899 */ /* 0x000fe2000800063f */
[----:B------:R-:W-:Y:S01]  /*1c50*/  IADD3 R4, P1, R4, UR8, RZ ;  /* 0x0000000804047c10 */ /* 0x000fe2000ff3e0ff */
[----:B------:R-:W-:Y:S01]  /*1c60*/  UIMAD.WIDE UR42, UR12, UR28, UR38 ;  /* 0x0000001c0c2a72a5 */ /* 0x000fe2000f8e0226 */
[----:B------:R-:W-:Y:S01]  /*1c70*/  LEA R15, R0, UR5, 0x1 ;  /* 0x00000005000f7c11 */ /* 0x000fe2000f8e08ff */
[----:B------:R1:W-:Y:S01]  /*1c80*/  STL.64 [R1+0x8], R36 ;  /* 0x0000082401007387 */ /* 0x0003e20000100a00 */
[----:B------:R-:W-:Y:S02]  /*1c90*/  LEA.HI R0, R33, R32, RZ, 0x5 ;  /* 0x0000002021007211 */ /* 0x000fe400078f28ff */
[----:B------:R-:W-:Y:S01]  /*1ca0*/  IADD3.X R5, R3, UR9, RZ, P1, !PT ;  /* 0x0000000903057c10 */ /* 0x000fe20008ffe4ff */
[----:B------:R-:W-:Y:S01]  /*1cb0*/  LDGSTS.E.BYPASS.LTC128B.128 [R15], desc[UR36][R36.64] ;  /* 0x00000000240f7fae */ /* 0x000fe2000b901d64 */
[----:B------:R-:W-:-:S02]  /*1cc0*/  LEA R8, P1, R20, R6, 0x7 ;  /* 0x0000000614087211 */ /* 0x000fc400078238ff */
[----:B------:R-:W-:Y:S02]  /*1cd0*/  LEA.HI.X R11, R26, R37, R27, 0x7, P2 ;  /* 0x000000251a0b7211 */ /* 0x000fe400010f3c1b */
[----:B------:R-:W-:Y:S02]  /*1ce0*/  LOP3.LUT R3, R0, 0xffffffe0, RZ, 0xc0, !PT ;  /* 0xffffffe000037812 */ /* 0x000fe400078ec0ff */
[----:B------:R-:W-:Y:S01]  /*1cf0*/  LEA.HI.X R9, R20, R7, R21, 0x7, P1 ;  /* 0x0000000714097211 */ /* 0x000fe200008f3c15 */
[----:B------:R-:W-:Y:S04]  /*1d00*/  LDGSTS.E.BYPASS.LTC128B.128 [R15+0x1000], desc[UR36][R10.64] ;  /* 0x010000000a0f7fae */ /* 0x000fe8000b901d64 */
[----:B------:R2:W-:Y:S04]  /*1d10*/  LDGSTS.E.BYPASS.LTC128B.128 [R14+0x6000], desc[UR36][R6.64] ;  /* 0x06000000060e7fae */ /* 0x0005e8000b901d64 */
[----:B------:R-:W-:Y:S04]  /*1d20*/  LDGSTS.E.BYPASS.LTC128B.128 [R14+0x7000], desc[UR36][R8.64] ;  /* 0x07000000080e7fae */ /* 0x000fe8000b901d64 */
[----:B------:R-:W0:Y:S01]  /*1d30*/  LDGDEPBAR ;  /* 0x00000000000079af */ /* 0x000e220000000000 */
[----:B------:R-:W-:Y:S01]  /*1d40*/  SHF.R.S32.HI R0, RZ, 0x5, R0 ;  /* 0x00000005ff007819 */ /* 0x000fe20000011400 */
[----:B------:R-:W-:Y:S01]  /*1d50*/  IMAD.IADD R3, R32, 0x1, -R3 ;  /* 0x0000000120037824 */ /* 0x000fe200078e0a03 */
[----:B------:R-:W-:-:S03]  /*1d60*/  UIMAD UR6, UR6, UR30, URZ ;  /* 0x0000001e060672a4 */ /* 0x000fc6000f8e023f */
[----:B------:R-:W-:Y:S01]  /*1d70*/  IMAD R0, R0, UR40, R3 ;  /* 0x0000002800007c24 */ /* 0x000fe2000f8e0203 */
[----:B------:R-:W-:Y:S01]  /*1d80*/  USHF.R.S32.HI UR28, URZ, 0x1f, UR7 ;  /* 0x0000001f3f1c7899 */ /* 0x000fe20008011407 */
[----:B------:R-:W-:Y:S01]  /*1d90*/  IMAD.U32 R3, RZ, RZ, UR33 ;  /* 0x00000021ff037e24 */ /* 0x000fe2000f8e00ff */
[----:B------:R-:W5:Y:S04]  /*1da0*/  LDG.E R10, desc[UR36][R4.64+0x20] ;  /* 0x00002024040a7981 */ /* 0x000f68000c1e1900 */
[----:B------:R-:W5:Y:S04]  /*1db0*/  LDG.E R11, desc[UR36][R4.64+0x100] ;  /* 0x00010024040b7981 */ /* 0x000f68000c1e1900 */
[----:B------:R-:W5:Y:S04]  /*1dc0*/  LDG.E R8, desc[UR36][R4.64] ;  /* 0x0000002404087981 */ /* 0x000f68000c1e1900 */
[----:B------:R3:W5:Y:S01]  /*1dd0*/  LDG.E R9, desc[UR36][R4.64+0x120] ;  /* 0x0001202404097981 */ /* 0x000762000c1e1900 */
[----:B------:R-:W-:Y:S01]  /*1de0*/  UIMAD.WIDE.U32 UR44, UR29, UR30, URZ ;  /* 0x0000001e1d2c72a5 */ /* 0x000fe2000f8e003f */
[----:B------:R-:W-:-:S04]  /*1df0*/  DEPBAR.LE SB0, 0x1 ;  /* 0x000080400000791a */ /* 0x000fc80000000000 */
[----:B------:R-:W-:Y:S02]  /*1e00*/  UIMAD UR6, UR34, UR29, UR6 ;  /* 0x0000001d220672a4 */ /* 0x000fe4000f8e0206 */
[----:B------:R-:W-:Y:S01]  /*1e10*/  UIADD3 UR32, UP0, UR42, UR32, URZ ;  /* 0x000000202a207290 */ /* 0x000fe2000ff1e03f */
[----:B--2---:R-:W-:Y:S01]  /*1e20*/  IMAD.U32 R6, RZ, RZ, UR44 ;  /* 0x0000002cff067e24 */ /* 0x004fe2000f8e00ff */
[----:B------:R-:W-:Y:S01]  /*1e30*/  UIADD3 UR6, UR45, UR6, URZ ;  /* 0x000000062d067290 */ /* 0x000fe2000fffe03f */
[----:B------:R-:W-:Y:S01]  /*1e40*/  BAR.SYNC.DEFER_BLOCKING 0x0 ;  /* 0x0000000000007b1d */ /* 0x000fe20000010000 */
[----:B---3--:R-:W-:-:S05]  /*1e50*/  IMAD.U32 R4, RZ, RZ, UR35 ;  /* 0x00000023ff047e24 */ /* 0x008fca000f8e00ff */
[----:B------:R-:W-:Y:S02]  /*1e60*/  IADD3 R4, P2, P1, R0, UR7, R4 ;  /* 0x0000000700047c10 */ /* 0x000fe4000f95e004 */
[----:B------:R-:W-:Y:S01]  /*1e70*/  SHF.R.S32.HI R0, RZ, 0x1f, R0 ;  /* 0x0000001fff007819 */ /* 0x000fe20000011400 */
[----:B------:R-:W-:Y:S02]  /*1e80*/  UIADD3.X UR31, UR43, UR31, URZ, UP0, !UPT ;  /* 0x0000001f2b1f7290 */ /* 0x000fe400087fe43f */
[----:B------:R-:W-:Y:S01]  /*1e90*/  UIMAD UR6, UR6, UR32, URZ ;  /* 0x00000020060672a4 */ /* 0x000fe2000f8e023f */
[----:B------:R-:W-:Y:S01]  /*1ea0*/  IADD3.X R0, R0, UR28, R3, P2, P1 ;  /* 0x0000001c00007c10 */ /* 0x000fe200097e2403 */
[----:B------:R-:W-:Y:S01]  /*1eb0*/  ULDC.64 UR28, c[0x0][0x478] ;  /* 0x00011e00001c7ab9 */ /* 0x000fe20000000a00 */
[----:B------:R-:W-:Y:S01]  /*1ec0*/  IADD3 R4, P1, R4, R30, RZ ;  /* 0x0000001e04047210 */ /* 0x000fe20007f3e0ff */
[----:B------:R-:W-:Y:S01]  /*1ed0*/  UIMAD UR31, UR31, UR44, UR6 ;  /* 0x0000002c1f1f72a4 */ /* 0x000fe2000f8e0206 */
[----:B------:R-:W-:Y:S01]  /*1ee0*/  IMAD.U32 R7, RZ, RZ, UR45 ;  /* 0x0000002dff077e24 */ /* 0x000fe2000f8e00ff */
[----:B------:R1:W2:Y:S01]  /*1ef0*/  LDSM.16.M88.4 R116, [R149+0x8000] ;  /* 0x008000009574783b */ /* 0x0002a20000000200 */
[----:B------:R-:W-:Y:S01]  /*1f00*/  IADD3.X R5, R0, R31, RZ, P1, !PT ;  /* 0x0000001f00057210 */ /* 0x000fe20000ffe4ff */
[----:B------:R-:W-:-:S02]  /*1f10*/  ULDC.64 UR6, c[0x0][0x400] ;  /* 0x0001000000067ab9 */ /* 0x000fc40000000a00 */
[----:B------:R1:W3:Y:S01]  /*1f20*/  LDSM.16.M88.4 R120, [R149+0x8400] ;  /* 0x008400009578783b */ /* 0x0002e20000000200 */
[----:B------:R-:W-:-:S03]  /*1f30*/  IMAD.WIDE.U32 R4, R6, UR32, R4 ;  /* 0x0000002006047c25 */ /* 0x000fc6000f8e0004 */
[----:B------:R1:W4:Y:S01]  /*1f40*/  LDSM.16.M88.4 R124, [R149+0x8800] ;  /* 0x00880000957c783b */ /* 0x0003220000000200 */
        /* <DEDUP_REMOVED lines=17> */
[----:B------:R-:W-:Y:S01]  /*2060*/  PLOP3.LUT P1, PT, PT, PT, UP0, 0x80, 0x0 ;  /* 0x000000000000781c */ /* 0x000fe20003f2f008 */
[----:B------:R-:W-:Y:S01]  /*2070*/  UIMAD.WIDE UR22, UR22, 0x4, UR28 ;  /* 0x00000004161678a5 */ /* 0x000fe2000f8e021c */
[----:B------:R-:W-:Y:S02]  /*2080*/  CS2R R74, SRZ ;  /* 0x00000000004a7805 */ /* 0x000fe4000001ff00 */
[----:B------:R-:W-:Y:S02]  /*2090*/  CS2R R72, SRZ ;  /* 0x0000000000487805 */ /* 0x000fe4000001ff00 */
[----:B------:R-:W-:Y:S02]  /*20a0*/  CS2R R70, SRZ ;  /* 0x0000000000467805 */ /* 0x000fe4000001ff00 */
[----:B------:R-:W-:-:S05]  /*20b0*/  CS2R R68, SRZ ;  /* 0x0000000000447805 */ /* 0x000fca000001ff00 */
[----:B--234-:R-:W-:Y:S05]  /*20c0*/  @!P1 BRA `(.L_x_244) ;  /* 0x0000005c00609947 */ /* 0x01cfea0003800000 */
[----:B------:R-:W-:Y:S01]  /*20d0*/  STL [R1+0x28], R15 ;  /* 0x0000280f01007387 */ /* 0x000fe20000100800 */
[C---:B------:R-:W-:Y:S01]  /*20e0*/  SHF.L.U64.HI R0, R34.reuse, 0x2, R16 ;  /* 0x0000000222007819 */ /* 0x040fe20000010210 */
[----:B------:R-:W-:Y:S01]  /*20f0*/  IMAD.SHL.U32 R5, R34, 0x4, RZ ;  /* 0x0000000422057824 */ /* 0x000fe200078e00ff */
[----:B------:R-:W-:Y:S01]  /*2100*/  UIADD3 UR44, UR26, UR4, URZ ;  /* 0x000000041a2c7290 */ /* 0x000fe2000fffe03f */
[----:B-----5:R-:W-:Y:S01]  /*2110*/  STL [R1+0x38], R8 ;  /* 0x0000380801007387 */ /* 0x020fe20000100800 */
[----:B------:R-:W-:Y:S01]  /*2120*/  VIADD R4, R155, 0x1000 ;  /* 0x000010009b047836 */ /* 0x000fe20000000000 */
[----:B------:R-:W-:Y:S01]  /*2130*/  MOV R95, RZ ;  /* 0x000000ff005f7202 */ /* 0x000fe20000000f00 */
[----:B------:R-:W-:Y:S01]  /*2140*/  VIADD R3, R156, 0x1000 ;  /* 0x000010009c037836 */ /* 0x000fe20000000000 */
[----:B------:R-:W-:Y:S01]  /*2150*/  STL [R1+0x34], R10 ;  /* 0x0000340a01007387 */ /* 0x000fe20000100800 */
[----:B------:R-:W-:Y:S01]  /*2160*/  UMOV UR7, UR23 ;  /* 0x0000001700077c82 */ /* 0x000fe20008000000 */
[----:B------:R-:W-:Y:S01]  /*2170*/  SEL R4, R4, R155, !P0 ;  /* 0x0000009b04047207 */ /* 0x000fe20004000000 */
[----:B------:R-:W-:Y:S01]  /*2180*/  USHF.L.U32 UR42, UR40, 0x3, URZ ;  /* 0x00000003282a7899 */ /* 0x000fe2000800063f */
[----:B------:R-:W-:Y:S01]  /*2190*/  STL [R1+0x30], R11 ;  /* 0x0000300b01007387 */ /* 0x000fe20000100800 */
[----:B------:R-:W-:Y:S01]  /*21a0*/  SEL R148, R3, R156, !P0 ;  /* 0x0000009c03947207 */ /* 0x000fe20004000000 */
[----:B------:R-:W-:-:S02]  /*21b0*/  USHF.L.U32 UR39, UR40, 0x4, URZ ;  /* 0x0000000428277899 */ /* 0x000fc4000800063f */
[----:B------:R-:W-:Y:S01]  /*21c0*/  STL [R1+0x2c], R9 ;  /* 0x00002c0901007387 */ /* 0x000fe20000100800 */
[----:B------:R-:W-:Y:S02]  /*21d0*/  UIMAD UR38, UR40, 0x18, URZ ;  /* 0x00000018282678a4 */ /* 0x000fe4000f8e023f */
[----:B------:R-:W-:Y:S01]  /*21e0*/  USHF.L.U32 UR35, UR40, 0x5, URZ ;  /* 0x0000000528237899 */ /* 0x000fe2000800063f */
[----:B------:R2:W-:Y:S01]  /*21f0*/  STL [R1+0x44], R0 ;  /* 0x0000440001007387 */ /* 0x0005e20000100800 */
[----:B------:R-:W-:Y:S02]  /*2200*/  UIMAD UR34, UR40, 0x28, URZ ;  /* 0x00000028282278a4 */ /* 0x000fe4000f8e023f */
[----:B------:R-:W-:Y:S01]  /*2210*/  UIMAD UR33, UR40, 0x30, URZ ;  /* 0x00000030282178a4 */ /* 0x000fe2000f8e023f */
[----:B------:R3:W-:Y:S01]  /*2220*/  STL [R1+0x48], R5 ;  /* 0x0000480501007387 */ /* 0x0007e20000100800 */
        /* <DEDUP_REMOVED lines=8> */
[----:B------:R-:W-:Y:S01]  /*22b0*/  UIMAD UR47, UR40, 0x78, URZ ;  /* 0x00000078282f78a4 */ /* 0x000fe2000f8e023f */
[----:B------:R-:W-:Y:S01]  /*22c0*/  ULDC UR43, c[0x0][0x270] ;  /* 0x00009c00002b7ab9 */ /* 0x000fe20000000800 */
[----:B------:R-:W-:Y:S01]  /*22d0*/  UIADD3 UR44, -UR27, 0x80, UR44 ;  /* 0x000000801b2c7890 */ /* 0x000fe2000fffe12c */
[----:B--2---:R-:W-:-:S04]  /*22e0*/  IADD3 R0, R34, -0x80, RZ ;  /* 0xffffff8022007810 */ /* 0x004fc80007ffe0ff */
[----:B---3--:R-:W-:-:S04]  /*22f0*/  SHF.R.S32.HI R5, RZ, 0x1f, R0 ;  /* 0x0000001fff057819 */ /* 0x008fc80000011400 */
[C---:B------:R-:W-:Y:S01]  /*2300*/  SHF.L.U64.HI R5, R0.reuse, 0x2, R5 ;  /* 0x0000000200057819 */ /* 0x040fe20000010205 */
[----:B------:R-:W-:Y:S01]  /*2310*/  IMAD.SHL.U32 R0, R0, 0x4, RZ ;  /* 0x0000000400007824 */ /* 0x000fe200078e00ff */
[----:B------:R-:W-:Y:S01]  /*2320*/  LEA R3, R4, UR5, 0x1 ;  /* 0x0000000504037c11 */ /* 0x000fe2000f8e08ff */
[----:B------:R-:W-:Y:S01]  /*2330*/  ULDC UR46, c[0x0][0x39c] ;  /* 0x0000e700002e7ab9 */ /* 0x000fe20000000800 */
[----:B------:R-:W-:Y:S01]  /*2340*/  LEA R148, R148, UR5, 0x1 ;  /* 0x0000000594947c11 */ /* 0x000fe2000f8e08ff */
[----:B------:R2:W-:Y:S01]  /*2350*/  STL [R1+0x40], R5 ;  /* 0x0000400501007387 */ /* 0x0005e20000100800 */
[----:B------:R-:W-:-:S03]  /*2360*/  ULDC UR45, c[0x0][0x2ec] ;  /* 0x0000bb00002d7ab9 */ /* 0x000fc60000000800 */
[----:B------:R2:W-:Y:S02]  /*2370*/  STL [R1+0x3c], R0 ;  /* 0x00003c0001007387 */ /* 0x0005e40000100800 */
.L_x_247:
[----:B------:R-:W0:Y:S01]  /*2380*/  LDGDEPBAR ;  /* 0x00000000000079af */ /* 0x000e220000000000 */
[----:B------:R-:W-:Y:S01]  /*2390*/  IADD3 R112, R154, R148, RZ ;  /* 0x000000949a707210 */ /* 0x000fe20007ffe0ff */
[----:B------:R-:W-:Y:S01]  /*23a0*/  USHF.L.U32 UR40, UR41, 0x7, URZ ;  /* 0x0000000729287899 */ /* 0x000fe2000800063f */
[----:B--2---:R-:W-:Y:S05]  /*23b0*/  IMAD.U32 R0, RZ, RZ, UR14 ;  /* 0x0000000eff007e24 */ /* 0x004fea000f8e00ff */
[----:B------:R-:W2:Y:S01]  /*23c0*/  LDL R166, [R1+0x50] ;  /* 0x0000500001a67983 */ /* 0x000ea20000100800 */
[----:B------:R-:W-:Y:S02]  /*23d0*/  UISETP.GT.AND UP3, UPT, UR41, UR6, UPT ;  /* 0x000000062900728c */ /* 0x000fe4000bf64270 */
[----:B------:R-:W-:Y:S01]  /*23e0*/  UISETP.GE.AND UP0, UPT, UR40, UR44, UPT ;  /* 0x0000002c2800728c */ /* 0x000fe2000bf06270 */
[----:B------:R-:W3:Y:S04]  /*23f0*/  LDL R165, [R1+0x54] ;  /* 0x0000540001a57983 */ /* 0x000ee80000100800 */
[----:B------:R-:W4:Y:S01]  /*2400*/  LDL R164, [R1+0x38] ;  /* 0x0000380001a47983 */ /* 0x000f220000100800 */
[----:B------:R-:W-:Y:S03]  /*2410*/  PLOP3.LUT P0, PT, PT, PT, UP0, 0x80, 0x0 ;  /* 0x000000000000781c */ /* 0x000fe60003f0f008 */
[----:B------:R-:W2:Y:S04]  /*2420*/  LDL R161, [R1+0x34] ;  /* 0x0000340001a17983 */ /* 0x000ea80000100800 */
        /* <DEDUP_REMOVED lines=91> */
[----:B-1----:R-:W-:Y:S04]  /*29e0*/  MOV R10, UR40 ;  /* 0x00000028000a7c02 */ /* 0x002fe80008000f00 */
[----:B------:R-:W-:Y:S05]  /*29f0*/  @!P0 IADD3 R10, R10, UR27, R166 ;  /* 0x0000001b0a0a8c10 */ /* 0x000fea000fffe0a6 */
        /* <DEDUP_REMOVED lines=146> */
[-C--:B------:R-:W-:Y:S03]  /*3320*/  @!P0 ISETP.GE.AND P1, PT, R16, R15.reuse, PT ;  /* 0x0000000f1000820c */ /* 0x080fe60003f26270 */
[--C-:B------:R-:W-:Y:S01]  /*3330*/  FFMA.FTZ R18, R18, UR45, -R13.reuse ;  /* 0x0000002d12127c23 */ /* 0x100fe2000801080d */
[----:B------:R-:W-:Y:S01]  /*3340*/  @!P0 FSEL R19, R92, -INF , !P1 ;  /* 0xff8000005c138808 */ /* 0x000fe20004800000 */
[----:B-1----:R-:W-:Y:S01]  /*3350*/  @!P0 VIADD R17, R0, 0x10 ;  /* 0x0000001000118836 */ /* 0x002fe20000000000 */
[----:B------:R-:W-:Y:S01]  /*3360*/  @!P0 ISETP.GE.AND P1, PT, R16, R14, PT ;  /* 0x0000000e1000820c */ /* 0x000fe20003f26270 */
        /* <DEDUP_REMOVED lines=10> */
[----:B-1----:R-:W-:Y:S01]  /*3410*/  FFMA.FTZ R18, R19, UR45, -R13 ;  /* 0x0000002d13127c23 */ /* 0x002fe2000801080d */
        /* <DEDUP_REMOVED lines=128> */
[----:B------:R-:W-:Y:S01]  /*3c20*/  MOV R6, R202 ;  /* 0x000000ca00067202 */ /* 0x000fe20000000f00 */
[----:B------:R-:W-:Y:S01]  /*3c30*/  FMUL.FTZ R53, R53, UR46 ;  /* 0x0000002e35357c20 */ /* 0x000fe20008410000 */
[----:B------:R-:W-:Y:S03]  /*3c40*/  MOV R7, R201 ;  /* 0x000000c900077202 */ /* 0x000fe60000000f00 */
[----:B------:R-:W4:Y:S01]  /*3c50*/  MUFU.TANH R161, R55 ;  /* 0x0000003700a17308 */ /* 0x000f220000002400 */
[----:B-1----:R-:W-:Y:S01]  /*3c60*/  @!P0 IADD3 R16, R0, 0x21, RZ ;  /* 0x0000002100108810 */ /* 0x002fe20007ffe0ff */
[----:B------:R-:W-:Y:S01]  /*3c70*/  FMUL.FTZ R59, R59, UR46 ;  /* 0x0000002e3b3b7c20 */ /* 0x000fe20008410000 */
[----:B------:R-:W-:Y:S01]  /*3c80*/  FMUL.FTZ R57, R57, UR46 ;  /* 0x0000002e39397c20 */ /* 0x000fe20008410000 */
[----:B------:R-:W-:Y:S01]  /*3c90*/  FMUL.FTZ R54, R54, UR46 ;  /* 0x0000002e36367c20 */ /* 0x000fe20008410000 */
[----:B------:R-:W-:Y:S01]  /*3ca0*/  FMUL.FTZ R60, R60, UR46 ;  /* 0x0000002e3c3c7c20 */ /* 0x000fe20008410000 */
[----:B------:R-:W-:Y:S01]  /*3cb0*/  FMUL.FTZ R61, R61, UR46 ;  /* 0x0000002e3d3d7c20 */ /* 0x000fe20008410000 */
[----:B------:R-:W-:Y:S03]  /*3cc0*/  FMUL.FTZ R62, R62, UR46 ;  /* 0x0000002e3e3e7c20 */ /* 0x000fe60008410000 */
[----:B------:R-:W1:Y:S01]  /*3cd0*/  MUFU.TANH R73, R52 ;  /* 0x0000003400497308 */ /* 0x000e620000002400 */
        /* <DEDUP_REMOVED lines=11> */
[----:B------:R-:W-:Y:S01]  /*3d90*/  @!P0 ISETP.GE.AND P1, PT, R16, R14, PT ;  /* 0x0000000e1000820c */ /* 0x000fe20003f26270 */
[----:B------:R-:W-:Y:S01]  /*3da0*/  FMUL.FTZ R56, R56, UR46 ;  /* 0x0000002e38387c20 */ /* 0x000fe20008410000 */
[----:B------:R-:W-:Y:S01]  /*3db0*/  FFMA.FTZ R4, R4, UR45, -R13 ;  /* 0x0000002d04047c23 */ /* 0x000fe2000801080d */
[----:B------:R-:W-:Y:S03]  /*3dc0*/  MOV R18, R173 ;  /* 0x000000ad00127202 */ /* 0x000fe60000000f00 */
[----:B------:R3:W-:Y:S01]  /*3dd0*/  MUFU.EX2 R85, R5 ;  /* 0x0000000500557308 */ /* 0x0007e20000000800 */
[----:B------:R-:W-:Y:S01]  /*3de0*/  @!P0 FSEL R18, R173, -INF , !P1 ;  /* 0xff800000ad128808 */ /* 0x000fe20004800000 */
[----:B------:R-:W-:Y:S01]  /*3df0*/  FMUL.FTZ R58, R58, UR46 ;  /* 0x0000002e3a3a7c20 */ /* 0x000fe20008410000 */
[CC--:B------:R-:W-:Y:S07]  /*3e00*/  @!P0 ISETP.GE.AND P1, PT, R17.reuse, R11.reuse, PT ;  /* 0x0000000b1100820c */ /* 0x0c0fee0003f26270 */
[----:B------:R2:W-:Y:S10]  /*3e10*/  MUFU.EX2 R84, R4 ;  /* 0x0000000400547308 */ /* 0x0005f40000000800 */
[----:B------:R-:W1:Y:S01]  /*3e20*/  MUFU.TANH R72, R53 ;  /* 0x0000003500487308 */ /* 0x000e620000002400 */
[----:B---3--:R-:W-:Y:S01]  /*3e30*/  IMAD.MOV.U32 R5, RZ, RZ, R174 ;  /* 0x000000ffff057224 */ /* 0x008fe200078e00ae */
[----:B------:R-:W-:Y:S02]  /*3e40*/  @!P0 FSEL R5, R174, -INF , !P2 ;  /* 0xff800000ae058808 */ /* 0x000fe40005000000 */
[----:B------:R-:W-:Y:S01]  /*3e50*/  @!P0 ISETP.GE.AND P2, PT, R17, R10, PT ;  /* 0x0000000a1100820c */ /* 0x000fe20003f46270 */
[----:B------:R-:W-:Y:S05]  /*3e60*/  @!P0 VIADD R17, R0, 0x28 ;  /* 0x0000002800118836 */ /* 0x000fea0000000000 */
[----:B------:R-:W3:Y:S01]  /*3e70*/  MUFU.TANH R164, R54 ;  /* 0x0000003600a47308 */ /* 0x000ee20000002400 */
[----:B--2---:R-:W-:Y:S01]  /*3e80*/  FFMA.FTZ R4, R5, UR45, -R12 ;  /* 0x0000002d05047c23 */ /* 0x004fe2000801080c */
[----:B------:R-:W-:Y:S02]  /*3e90*/  MOV R5, R208 ;  /* 0x000000d000057202 */ /* 0x000fe40000000f00 */
[----:B------:R-:W-:Y:S06]  /*3ea0*/  @!P0 FSEL R5, R208, -INF , !P2 ;  /* 0xff800000d0058808 */ /* 0x000fec0005000000 */
[----:B------:R2:W-:Y:S01]  /*3eb0*/  MUFU.EX2 R189, R4 ;  /* 0x0000000400bd7308 */ /* 0x0005e20000000800 */
[----:B------:R-:W-:Y:S09]  /*3ec0*/  FFMA.FTZ R5, R5, UR45, -R8 ;  /* 0x0000002d05057c23 */ /* 0x000ff20008010808 */
[----:B------:R-:W-:Y:S10]  /*3ed0*/  MUFU.EX2 R246, R5 ;  /* 0x0000000500f67308 */ /* 0x000ff40000000800 */
[----:B------:R-:W3:Y:S01]  /*3ee0*/  MUFU.TANH R175, R56 ;  /* 0x0000003800af7308 */ /* 0x000ee20000002400 */
[----:B--2---:R-:W-:Y:S01]  /*3ef0*/  FFMA.FTZ R4, R18, UR45, -R12 ;  /* 0x0000002d12047c23 */ /* 0x004fe2000801080c */
[----:B------:R-:W-:Y:S08]  /*3f00*/  IMAD.MOV.U32 R18, RZ, RZ, R188 ;  /* 0x000000ffff127224 */ /* 0x000ff000078e00bc */
[----:B------:R2:W-:Y:S10]  /*3f10*/  MUFU.EX2 R185, R4 ;  /* 0x0000000400b97308 */ /* 0x0005f40000000800 */
[----:B------:R-:W-:Y:S10]  /*3f20*/  MUFU.TANH R169, R60 ;  /* 0x0000003c00a97308 */ /* 0x000ff40000002400 */
[----:B------:R-:W3:Y:S01]  /*3f30*/  MUFU.TANH R193, R58 ;  /* 0x0000003a00c17308 */ /* 0x000ee20000002400 */
[----:B--2---:R-:W-:Y:S02]  /*3f40*/  MOV R4, R190 ;  /* 0x000000be00047202 */ /* 0x004fe40000000f00 */
[----:B------:R-:W-:Y:S02]  /*3f50*/  @!P0 FSEL R4, R190, -INF , !P1 ;  /* 0xff800000be048808 */ /* 0x000fe40004800000 */
[----:B------:R-:W-:Y:S03]  /*3f60*/  @!P0 ISETP.GE.AND P1, PT, R16, R11, PT ;  /* 0x0000000b1000820c */ /* 0x000fe60003f26270 */
[--C-:B------:R-:W-:Y:S01]  /*3f70*/  FFMA.FTZ R4, R4, UR45, -R9.reuse ;  /* 0x0000002d04047c23 */ /* 0x100fe20008010809 */
[----:B------:R-:W-:Y:S01]  /*3f80*/  @!P0 FSEL R18, R188, -INF , !P1 ;  /* 0xff800000bc128808 */ /* 0x000fe20004800000 */
[----:B------:R-:W2:Y:S01]  /*3f90*/  MUFU.TANH R192, R59 ;  /* 0x0000003b00c07308 */ /* 0x000ea20000002400 */
[-C--:B------:R-:W-:Y:S03]  /*3fa0*/  @!P0 ISETP.GE.AND P1, PT, R16, R10.reuse, PT ;  /* 0x0000000a1000820c */ /* 0x080fe60003f26270 */
[----:B------:R-:W-:Y:S01]  /*3fb0*/  FFMA.FTZ R16, R18, UR45, -R9 ;  /* 0x0000002d12107c23 */ /* 0x000fe20008010809 */
[----:B------:R-:W-:Y:S05]  /*3fc0*/  IMAD.MOV.U32 R18, RZ, RZ, R179 ;  /* 0x000000ffff127224 */ /* 0x000fea00078e00b3 */
[----:B------:R4:W-:Y:S10]  /*3fd0*/  MUFU.EX2 R218, R4 ;  /* 0x0000000400da7308 */ /* 0x0009f40000000800 */
[----:B------:R1:W-:Y:S10]  /*3fe0*/  MUFU.EX2 R215, R16 ;  /* 0x0000001000d77308 */ /* 0x0003f40000000800 */
[----:B------:R-:W2:Y:S01]  /*3ff0*/  MUFU.TANH R168, R61 ;  /* 0x0000003d00a87308 */ /* 0x000ea20000002400 */
[----:B----4-:R-:W-:Y:S02]  /*4000*/  MOV R4, R207 ;  /* 0x000000cf00047202 */ /* 0x010fe40000000f00 */
[----:B------:R-:W-:Y:S02]  /*4010*/  @!P0 FSEL R4, R207, -INF , !P1 ;  /* 0xff800000cf048808 */ /* 0x000fe40004800000 */
[-C--:B------:R-:W-:Y:S03]  /*4020*/  @!P0 ISETP.GE.AND P1, PT, R17, R11.reuse, PT ;  /* 0x0000000b1100820c */ /* 0x080fe60003f26270 */
[--C-:B------:R-:W-:Y:S01]  /*4030*/  FFMA.FTZ R4, R4, UR45, -R8.reuse ;  /* 0x0000002d04047c23 */ /* 0x100fe20008010808 */
[----:B-1----:R-:W-:Y:S01]  /*4040*/  @!P0 IADD3 R16, R0, 0x29, RZ ;  /* 0x0000002900108810 */ /* 0x002fe20007ffe0ff */
        /* <DEDUP_REMOVED lines=10> */
[----:B----4-:R-:W-:Y:S02]  /*40f0*/  MOV R4, R180 ;  /* 0x000000b400047202 */ /* 0x010fe40000000f00 */
[----:B------:R-:W-:Y:S05]  /*4100*/  @!P0 FSEL R4, R180, -INF , !P1 ;  /* 0xff800000b4048808 */ /* 0x000fea0004800000 */
[----:B------:R-:W-:Y:S01]  /*4110*/  FFMA.FTZ R5, R4, UR45, -R9 ;  /* 0x0000002d04057c23 */ /* 0x000fe20008010809 */
[----:B------:R-:W-:Y:S01]  /*4120*/  IADD3 R4, P1, R70, UR22, RZ ;  /* 0x0000001646047c10 */ /* 0x000fe2000ff3e0ff */
[----:B------:R-:W-:Y:S10]  /*4130*/  MUFU.TANH R112, R67 ;  /* 0x0000004300707308 */ /* 0x000ff40000002400 */
[----:B------:R4:W-:Y:S10]  /*4140*/  MUFU.EX2 R206, R5 ;  /* 0x0000000500ce7308 */ /* 0x0009f40000000800 */
[----:B------:R-:W1:Y:S10]  /*4150*/  MUFU.TANH R70, R65 ;  /* 0x0000004100467308 */ /* 0x000e740000002400 */
[----:B------:R-:W1:Y:S01]  /*4160*/  MUFU.TANH R184, R62 ;  /* 0x0000003e00b87308 */ /* 0x000e620000002400 */
[----:B----4-:R-:W-:Y:S02]  /*4170*/  IADD3.X R5, R27, UR7, RZ, P1, !PT ;  /* 0x000000071b057c10 */ /* 0x010fe40008ffe4ff */
[C---:B------:R-:W-:Y:S03]  /*4180*/  @!P0 ISETP.GE.AND P1, PT, R16.reuse, R10, PT ;  /* 0x0000000a1000820c */ /* 0x040fe60003f26270 */
[----:B------:R-:W4:Y:S01]  /*4190*/  LDG.E R111, desc[UR36][R4.64] ;  /* 0x00000024046f7981 */ /* 0x000f22000c1e1900 */
[----:B------:R-:W-:Y:S03]  /*41a0*/  @!P0 FSEL R7, R201, -INF , !P1 ;  /* 0xff800000c9078808 */ /* 0x000fe60004800000 */
[----:B------:R-:W1:Y:S01]  /*41b0*/  MUFU.TANH R183, R63 ;  /* 0x0000003f00b77308 */ /* 0x000e620000002400 */
[----:B------:R-:W-:Y:S01]  /*41c0*/  @!P0 ISETP.GE.AND P1, PT, R17, R15, PT ;  /* 0x0000000f1100820c */ /* 0x000fe20003f26270 */
[----:B------:R-:W4:Y:S01]  /*41d0*/  LDG.E R110, desc[UR36][R4.64+0x20] ;  /* 0x00002024046e7981 */ /* 0x000f22000c1e1900 */
[----:B------:R-:W-:Y:S01]  /*41e0*/  FFMA.FTZ R6, R7, UR45, -R8 ;  /* 0x0000002d07067c23 */ /* 0x000fe20008010808 */
[----:B------:R-:W-:Y:S02]  /*41f0*/  IMAD.MOV.U32 R7, RZ, RZ, R78 ;  /* 0x000000ffff077224 */ /* 0x000fe400078e004e */
[----:B------:R-:W5:Y:S04]  /*4200*/  LDG.E R109, desc[UR36][R4.64+0x100] ;  /* 0x00010024046d7981 */ /* 0x000f68000c1e1900 */
[----:B------:R3:W1:Y:S01]  /*4210*/  MUFU.EX2 R233, R6 ;  /* 0x0000000600e97308 */ /* 0x0006620000000800 */
[----:B------:R2:W5:Y:S09]  /*4220*/  LDG.E R108, desc[UR36][R4.64+0x120] ;  /* 0x00012024046c7981 */ /* 0x000572000c1e1900 */
[----:B------:R-:W-:Y:S01]  /*4230*/  MUFU.EX2 R205, R18 ;  /* 0x0000001200cd7308 */ /* 0x000fe20000000800 */
[----:B---3--:R-:W-:Y:S02]  /*4240*/  MOV R6, R79 ;  /* 0x0000004f00067202 */ /* 0x008fe40000000f00 */
[----:B------:R-:W-:Y:S02]  /*4250*/  @!P0 FSEL R6, R79, -INF , !P1 ;  /* 0xff8000004f068808 */ /* 0x000fe40004800000 */
[----:B------:R-:W-:Y:S03]  /*4260*/  @!P0 ISETP.GE.AND P1, PT, R16, R15, PT ;  /* 0x0000000f1000820c */ /* 0x000fe60003f26270 */
[----:B------:R-:W-:Y:S01]  /*4270*/  FFMA.FTZ R6, R6, UR45, -R13 ;  /* 0x0000002d06067c23 */ /* 0x000fe2000801080d */
[----:B------:R-:W-:Y:S02]  /*4280*/  @!P0 FSEL R7, R78, -INF , !P1 ;  /* 0xff8000004e078808 */ /* 0x000fe40004800000 */
[----:B------:R-:W-:Y:S01]  /*4290*/  @!P0 ISETP.GE.AND P1, PT, R17, R14, PT ;  /* 0x0000000e1100820c */ /* 0x000fe20003f26270 */
[----:B------:R3:W-:Y:S01]  /*42a0*/  MUFU.EX2 R81, R6 ;  /* 0x0000000600517308 */ /* 0x0007e20000000800 */
[----:B--2---:R-:W-:Y:S02]  /*42b0*/  IMAD.MOV.U32 R5, RZ, RZ, R161 ;  /* 0x000000ffff057224 */ /* 0x004fe400078e00a1 */
[----:B------:R-:W-:Y:S01]  /*42c0*/  FFMA.FTZ R7, R7, UR45, -R13 ;  /* 0x0000002d07077c23 */ /* 0x000fe2000801080d */
[----:B------:R-:W-:Y:S06]  /*42d0*/  IMAD.MOV.U32 R17, RZ, RZ, R73 ;  /* 0x000000ffff117224 */ /* 0x000fec00078e0049 */
[----:B------:R2:W-:Y:S01]  /*42e0*/  MUFU.EX2 R80, R7 ;  /* 0x0000000700507308 */ /* 0x0005e20000000800 */
[----:B---3--:R-:W-:Y:S02]  /*42f0*/  MOV R6, R166 ;  /* 0x000000a600067202 */ /* 0x008fe40000000f00 */
[----:B------:R-:W-:Y:S02]  /*4300*/  @!P0 FSEL R6, R166, -INF , !P1 ;  /* 0xff800000a6068808 */ /* 0x000fe40004800000 */
[----:B------:R-:W-:Y:S02]  /*4310*/  @!P0 ISETP.GE.AND P1, PT, R16, R14, PT ;  /* 0x0000000e1000820c */ /* 0x000fe40003f26270 */
[----:B------:R-:W-:Y:S01]  /*4320*/  MOV R16, R165 ;  /* 0x000000a500107202 */ /* 0x000fe20000000f00 */
[--C-:B------:R-:W-:Y:S01]  /*4330*/  FFMA.FTZ R6, R6, UR45, -R12.reuse ;  /* 0x0000002d06067c23 */ /* 0x100fe2000801080c */
[----:B--2---:R-:W-:Y:S02]  /*4340*/  @!P0 IADD3 R7, R0, 0x30, RZ ;  /* 0x0000003000078810 */ /* 0x004fe40007ffe0ff */
[----:B------:R-:W-:Y:S01]  /*4350*/  @!P0 FSEL R16, R165, -INF , !P1 ;  /* 0xff800000a5108808 */ /* 0x000fe20004800000 */
[----:B------:R2:W-:Y:S01]  /*4360*/  MUFU.EX2 R172, R6 ;  /* 0x0000000600ac7308 */ /* 0x0005e20000000800 */
[C---:B------:R-:W-:Y:S02]  /*4370*/  @!P0 ISETP.GE.AND P1, PT, R7.reuse, R15, PT ;  /* 0x0000000f0700820c */ /* 0x040fe40003f26270 */
[----:B------:R-:W-:Y:S01]  /*4380*/  @!P0 ISETP.GE.AND P4, PT, R7, R10, PT ;  /* 0x0000000a0700820c */ /* 0x000fe20003f86270 */
[--C-:B------:R-:W-:Y:S01]  /*4390*/  FFMA.FTZ R16, R16, UR45, -R12.reuse ;  /* 0x0000002d10107c23 */ /* 0x100fe2000801080c */
[----:B------:R-:W-:Y:S05]  /*43a0*/  @!P0 FSEL R17, R73, -INF , !P1 ;  /* 0xff80000049118808 */ /* 0x000fea0004800000 */
[----:B------:R3:W1:Y:S01]  /*43b0*/  MUFU.EX2 R171, R16 ;  /* 0x0000001000ab7308 */ /* 0x0006620000000800 */
[--C-:B------:R-:W-:Y:S09]  /*43c0*/  FFMA.FTZ R17, R17, UR45, -R13.reuse ;  /* 0x0000002d11117c23 */ /* 0x100ff2000801080d */
[----:B------:R1:W-:Y:S01]  /*43d0*/  MUFU.EX2 R77, R17 ;  /* 0x00000011004d7308 */ /* 0x0003e20000000800 */
[----:B--2---:R-:W-:Y:S04]  /*43e0*/  @!P0 IADD3 R6, R0, 0x31, RZ ;  /* 0x0000003100068810 */ /* 0x004fe80007ffe0ff */
[C---:B------:R-:W-:Y:S02]  /*43f0*/  @!P0 ISETP.GE.AND P2, PT, R6.reuse, R14, PT ;  /* 0x0000000e0600820c */ /* 0x040fe40003f46270 */
[C---:B------:R-:W-:Y:S02]  /*4400*/  @!P0 ISETP.GE.AND P5, PT, R6.reuse, R11, PT ;  /* 0x0000000b0600820c */ /* 0x040fe40003fa6270 */
[----:B------:R-:W-:Y:S02]  /*4410*/  @!P0 FSEL R5, R161, -INF , !P2 ;  /* 0xff800000a1058808 */ /* 0x000fe40005000000 */
[----:B------:R-:W-:Y:S02]  /*4420*/  @!P0 ISETP.GE.AND P1, PT, R6, R15, PT ;  /* 0x0000000f0600820c */ /* 0x000fe40003f26270 */
[----:B---3--:R-:W-:Y:S01]  /*4430*/  MOV R16, R72 ;  /* 0x0000004800107202 */ /* 0x008fe20000000f00 */
[--C-:B------:R-:W-:Y:S01]  /*4440*/  FFMA.FTZ R5, R5, UR45, -R12.reuse ;  /* 0x0000002d05057c23 */ /* 0x100fe2000801080c */
[----:B------:R-:W-:Y:S02]  /*4450*/  @!P0 FSEL R16, R72, -INF , !P1 ;  /* 0xff80000048108808 */ /* 0x000fe40004800000 */
[C---:B------:R-:W-:Y:S01]  /*4460*/  @!P0 ISETP.GE.AND P1, PT, R7.reuse, R14, PT ;  /* 0x0000000e0700820c */ /* 0x040fe20003f26270 */
[----:B------:R2:W-:Y:S01]  /*4470*/  MUFU.EX2 R167, R5 ;  /* 0x0000000500a77308 */ /* 0x0005e20000000800 */
[----:B-1----:R-:W-:Y:S01]  /*4480*/  MOV R17, R164 ;  /* 0x000000a400117202 */ /* 0x002fe20000000f00 */
[----:B------:R-:W-:Y:S01]  /*4490*/  FFMA.FTZ R16, R16, UR45, -R13 ;  /* 0x0000002d10107c23 */ /* 0x000fe2000801080d */
[----:B------:R-:W-:Y:S02]  /*44a0*/  @!P0 FSEL R17, R164, -INF , !P1 ;  /* 0xff800000a4118808 */ /* 0x000fe40004800000 */
[----:B------:R-:W-:Y:S02]  /*44b0*/  @!P0 ISETP.GE.AND P1, PT, R7, R11, PT ;  /* 0x0000000b0700820c */ /* 0x000fe40003f26270 */
[----:B------:R-:W-:Y:S01]  /*44c0*/  @!P0 ISETP.GE.AND P3, PT, R6, R10, PT ;  /* 0x0000000a0600820c */ /* 0x000fe20003f66270 */
[----:B------:R-:W-:Y:S01]  /*44d0*/  FFMA.FTZ R4, R17, UR45, -R12 ;  /* 0x0000002d11047c23 */ /* 0x000fe2000801080c */
[----:B------:R-:W-:Y:S01]  /*44e0*/  MOV R6, R175 ;  /* 0x000000af00067202 */ /* 0x000fe20000000f00 */
[----:B------:R-:W1:Y:S01]  /*44f0*/  MUFU.EX2 R76, R16 ;  /* 0x00000010004c7308 */ /* 0x000e620000000800 */
[----:B------:R-:W-:Y:S05]  /*4500*/  @!P0 FSEL R6, R175, -INF , !P1 ;  /* 0xff800000af068808 */ /* 0x000fea0004800000 */
[--C-:B------:R-:W-:Y:S01]  /*4510*/  FFMA.FTZ R7, R6, UR45, -R9.reuse ;  /* 0x0000002d06077c23 */ /* 0x100fe20008010809 */
[----:B--2---:R-:W-:Y:S01]  /*4520*/  IMAD.MOV.U32 R5, RZ, RZ, R176 ;  /* 0x000000ffff057224 */ /* 0x004fe200078e00b0 */
[----:B------:R-:W-:Y:S02]  /*4530*/  @!P0 FSEL R5, R176, -INF , !P5 ;  /* 0xff800000b0058808 */ /* 0x000fe40006800000 */
[----:B------:R2:W3:Y:S01]  /*4540*/  MUFU.EX2 R170, R4 ;  /* 0x0000000400aa7308 */ /* 0x0004e20000000800 */
[----:B------:R-:W-:Y:S02]  /*4550*/  MOV R6, R193 ;  /* 0x000000c100067202 */ /* 0x000fe40000000f00 */
[----:B------:R-:W-:Y:S01]  /*4560*/  @!P0 FSEL R6, R193, -INF , !P4 ;  /* 0xff800000c1068808 */ /* 0x000fe20006000000 */
[----:B------:R-:W-:Y:S06]  /*4570*/  FFMA.FTZ R5, R5, UR45, -R9 ;  /* 0x0000002d05057c23 */ /* 0x000fec0008010809 */
[----:B------:R1:W-:Y:S01]  /*4580*/  MUFU.EX2 R197, R5 ;  /* 0x0000000500c57308 */ /* 0x0003e20000000800 */
[----:B------:R-:W-:Y:S09]  /*4590*/  FFMA.FTZ R6, R6, UR45, -R8 ;  /* 0x0000002d06067c23 */ /* 0x000ff20008010808 */
[----:B------:R-:W-:Y:S01]  /*45a0*/  MUFU.EX2 R198, R7 ;  /* 0x0000000700c67308 */ /* 0x000fe20000000800 */
[C---:B--2---:R-:W-:Y:S02]  /*45b0*/  @!P0 IADD3 R4, R0.reuse, 0x38, RZ ;  /* 0x0000003800048810 */ /* 0x044fe40007ffe0ff */
[----:B------:R-:W-:Y:S02]  /*45c0*/  @!P0 IADD3 R0, R0, 0x39, RZ ;  /* 0x0000003900008810 */ /* 0x000fe40007ffe0ff */
[-C--:B------:R-:W-:Y:S02]  /*45d0*/  @!P0 ISETP.GE.AND P2, PT, R4, R11.reuse, PT ;  /* 0x0000000b0400820c */ /* 0x080fe40003f46270 */
[----:B------:R-:W-:Y:S03]  /*45e0*/  @!P0 ISETP.GE.AND P1, PT, R0, R11, PT ;  /* 0x0000000b0000820c */ /* 0x000fe60003f26270 */
[----:B------:R2:W-:Y:S01]  /*45f0*/  MUFU.EX2 R226, R6 ;  /* 0x0000000600e27308 */ /* 0x0005e20000000800 */
[----:B-1----:R-:W-:Y:S02]  /*4600*/  F2FP.F16.F32.PACK_AB R5, R98, R99 ;  /* 0x000000636205723e */ /* 0x002fe400000000ff */
[C---:B------:R-:W-:Y:S02]  /*4610*/  @!P0 ISETP.GE.AND P6, PT, R4.reuse, R15, PT ;  /* 0x0000000f0400820c */ /* 0x040fe40003fc6270 */
[C---:B------:R-:W-:Y:S01]  /*4620*/  @!P0 ISETP.GE.AND P4, PT, R4.reuse, R14, PT ;  /* 0x0000000e0400820c */ /* 0x040fe20003f86270 */
[----:B------:R1:W-:Y:S01]  /*4630*/  STS [R242+0x10000], R5 ;  /* 0x01000005f2007388 */ /* 0x0003e20000000800 */
[----:B------:R-:W-:Y:S02]  /*4640*/  MOV R11, R169 ;  /* 0x000000a9000b7202 */ /* 0x000fe40000000f00 */
[----:B------:R-:W-:Y:S02]  /*4650*/  @!P0 FSEL R11, R169, -INF , !P2 ;  /* 0xff800000a90b8808 */ /* 0x000fe40005000000 */
[----:B------:R-:W-:Y:S02]  /*4660*/  @!P0 ISETP.GE.AND P2, PT, R4, R10, PT ;  /* 0x0000000a0400820c */ /* 0x000fe40003f46270 */
[----:B------:R-:W-:Y:S02]  /*4670*/  F2FP.F16.F32.PACK_AB R4, R2, R3 ;  /* 0x000000030204723e */ /* 0x000fe400000000ff */
[----:B------:R-:W-:Y:S02]  /*4680*/  @!P0 ISETP.GE.AND P5, PT, R0, R15, PT ;  /* 0x0000000f0000820c */ /* 0x000fe40003fa6270 */
[----:B--2---:R-:W-:Y:S01]  /*4690*/  F2FP.F16.F32.PACK_AB R6, R251, R252 ;  /* 0x000000fcfb06723e */ /* 0x004fe200000000ff */
[----:B------:R2:W-:Y:S01]  /*46a0*/  STS [R242+0x10400], R4 ;  /* 0x01040004f2007388 */ /* 0x0005e20000000800 */
[----:B------:R-:W-:Y:S02]  /*46b0*/  MOV R7, R192 ;  /* 0x000000c000077202 */ /* 0x000fe40000000f00 */
[----:B------:R-:W-:Y:S02]  /*46c0*/  @!P0 FSEL R7, R192, -INF , !P3 ;  /* 0xff800000c0078808 */ /* 0x000fe40005800000 */
[----:B------:R-:W-:Y:S01]  /*46d0*/  @!P0 ISETP.GE.AND P3, PT, R0, R14, PT ;  /* 0x0000000e0000820c */ /* 0x000fe20003f66270 */
[----:B------:R-:W-:Y:S01]  /*46e0*/  IMAD.MOV.U32 R14, RZ, RZ, R168 ;  /* 0x000000ffff0e7224 */ /* 0x000fe200078e00a8 */
[----:B------:R-:W-:Y:S02]  /*46f0*/  @!P0 FSEL R14, R168, -INF , !P1 ;  /* 0xff800000a80e8808 */ /* 0x000fe40004800000 */
[----:B------:R-:W-:Y:S02]  /*4700*/  @!P0 ISETP.GE.AND P1, PT, R0, R10, PT ;  /* 0x0000000a0000820c */ /* 0x000fe40003f26270 */
[----:B------:R-:W-:Y:S01]  /*4710*/  F2FP.F16.F32.PACK_AB R0, R219, R220 ;  /* 0x000000dcdb00723e */ /* 0x000fe200000000ff */
[----:B-1----:R-:W-:Y:S01]  /*4720*/  FFMA.FTZ R5, R7, UR45, -R8 ;  /* 0x0000002d07057c23 */ /* 0x002fe20008010808 */
[----:B------:R-:W-:Y:S03]  /*4730*/  MOV R7, R71 ;  /* 0x0000004700077202 */ /* 0x000fe60000000f00 */
[----:B------:R1:W-:Y:S01]  /*4740*/  STS [R241+0x10400], R0 ;  /* 0x01040000f1007388 */ /* 0x0003e20000000800 */
[----:B------:R3:W-:Y:S01]  /*4750*/  MUFU.EX2 R225, R5 ;  /* 0x0000000500e17308 */ /* 0x0007e20000000800 */
[----:B------:R-:W-:Y:S05]  /*4760*/  @!P0 FSEL R7, R71, -INF , !P6 ;  /* 0xff80000047078808 */ /* 0x000fea0007000000 */
[----:B------:R-:W-:Y:S01]  /*4770*/  FFMA.FTZ R7, R7, UR45, -R13 ;  /* 0x0000002d07077c23 */ /* 0x000fe2000801080d */
[----:B--2---:R-:W-:Y:S03]  /*4780*/  F2FP.F16.F32.PACK_AB R4, R96, R97 ;  /* 0x000000616004723e */ /* 0x004fe600000000ff */
[----:B------:R2:W-:Y:S02]  /*4790*/  MUFU.EX2 R75, R7 ;  /* 0x00000007004b7308 */ /* 0x0005e40000000800 */
[----:B------:R2:W-:Y:S04]  /*47a0*/  STS [R241+0x10000], R4 ;  /* 0x01000004f1007388 */ /* 0x0005e80000000800 */
[----:B------:R2:W-:Y:S01]  /*47b0*/  STS [R242+0x12000], R6 ;  /* 0x01200006f2007388 */ /* 0x0005e20000000800 */
[----:B---3--:R-:W-:Y:S05]  /*47c0*/  F2FP.F16.F32.PACK_AB R5, R26, R25 ;  /* 0x000000191a05723e */ /* 0x008fea00000000ff */
[----:B------:R3:W-:Y:S01]  /*47d0*/  STS [R242+0x12400], R5 ;  /* 0x01240005f2007388 */ /* 0x0007e20000000800 */
[--C-:B-1----:R-:W-:Y:S01]  /*47e0*/  FFMA.FTZ R0, R11, UR45, -R9.reuse ;  /* 0x0000002d0b007c23 */ /* 0x102fe20008010809 */
[----:B------:R-:W-:Y:S01]  /*47f0*/  FFMA.FTZ R9, R14, UR45, -R9 ;  /* 0x0000002d0e097c23 */ /* 0x000fe20008010809 */
[----:B--2---:R-:W-:Y:S02]  /*4800*/  MOV R7, R113 ;  /* 0x0000007100077202 */ /* 0x004fe40000000f00 */
[----:B------:R1:W-:Y:S01]  /*4810*/  MUFU.EX2 R194, R0 ;  /* 0x0000000000c27308 */ /* 0x0003e20000000800 */
[----:B------:R-:W-:Y:S05]  /*4820*/  @!P0 FSEL R7, R113, -INF , !P4 ;  /* 0xff80000071078808 */ /* 0x000fea0006000000 */
[----:B------:R-:W-:Y:S04]  /*4830*/  FFMA.FTZ R7, R7, UR45, -R12 ;  /* 0x0000002d07077c23 */ /* 0x000fe8000801080c */
[----:B------:R-:W-:Y:S01]  /*4840*/  MUFU.EX2 R191, R9 ;  /* 0x0000000900bf7308 */ /* 0x000fe20000000800 */
[----:B------:R-:W-:Y:S02]  /*4850*/  F2FP.F16.F32.PACK_AB R4, R24, R23 ;  /* 0x000000171804723e */ /* 0x000fe400000000ff */
[----:B------:R-:W-:Y:S03]  /*4860*/  MOV R6, R70 ;  /* 0x0000004600067202 */ /* 0x000fe60000000f00 */
[----:B------:R2:W-:Y:S01]  /*4870*/  STS [R241+0x12400], R4 ;  /* 0x01240004f1007388 */ /* 0x0005e20000000800 */
[----:B------:R-:W-:Y:S03]  /*4880*/  @!P0 FSEL R6, R70, -INF , !P5 ;  /* 0xff80000046068808 */ /* 0x000fe60006800000 */
[----:B------:R2:W-:Y:S01]  /*4890*/  MUFU.EX2 R115, R7 ;  /* 0x0000000700737308 */ /* 0x0005e20000000800 */
[----:B-1----:R-:W-:Y:S02]  /*48a0*/  F2FP.F16.F32.PACK_AB R0, R94, R95 ;  /* 0x0000005f5e00723e */ /* 0x002fe400000000ff */
[----:B---3--:R-:W-:Y:S01]  /*48b0*/  F2FP.F16.F32.PACK_AB R5, R247, R248 ;  /* 0x000000f8f705723e */ /* 0x008fe200000000ff */
[----:B------:R-:W-:Y:S01]  /*48c0*/  FFMA.FTZ R13, R6, UR45, -R13 ;  /* 0x0000002d060d7c23 */ /* 0x000fe2000801080d */
[----:B------:R-:W-:Y:S01]  /*48d0*/  IMAD.MOV.U32 R6, RZ, RZ, R112 ;  /* 0x000000ffff067224 */ /* 0x000fe200078e0070 */
[----:B------:R-:W-:Y:S02]  /*48e0*/  @!P0 FSEL R6, R112, -INF , !P3 ;  /* 0xff80000070068808 */ /* 0x000fe40005800000 */
[----:B------:R1:W-:Y:S02]  /*48f0*/  STS [R241+0x12000], R5 ;  /* 0x01200005f1007388 */ /* 0x0003e40000000800 */
[----:B------:R-:W3:Y:S01]  /*4900*/  MUFU.EX2 R74, R13 ;  /* 0x0000000d004a7308 */ /* 0x000ee20000000800 */
[----:B------:R-:W-:Y:S01]  /*4910*/  FFMA.FTZ R12, R6, UR45, -R12 ;  /* 0x0000002d060c7c23 */ /* 0x000fe2000801080c */
[----:B------:R3:W-:Y:S01]  /*4920*/  STS [R243+0x10000], R0 ;  /* 0x01000000f3007388 */ /* 0x0007e20000000800 */
[----:B------:R-:W-:Y:S02]  /*4930*/  MOV R6, R184 ;  /* 0x000000b800067202 */ /* 0x000fe40000000f00 */
[----:B------:R-:W-:Y:S02]  /*4940*/  @!P0 FSEL R6, R184, -INF , !P2 ;  /* 0xff800000b8068808 */ /* 0x000fe40005000000 */
[----:B--2---:R-:W-:Y:S03]  /*4950*/  MOV R7, R183 ;  /* 0x000000b700077202 */ /* 0x004fe60000000f00 */
[----:B------:R-:W2:Y:S01]  /*4960*/  MUFU.EX2 R114, R12 ;  /* 0x0000000c00727308 */ /* 0x000ea20000000800 */
[----:B------:R-:W-:Y:S01]  /*4970*/  @!P0 FSEL R7, R183, -INF , !P1 ;  /* 0xff800000b7078808 */ /* 0x000fe20004800000 */
[--C-:B------:R-:W-:Y:S01]  /*4980*/  FFMA.FTZ R6, R6, UR45, -R8.reuse ;  /* 0x0000002d06067c23 */ /* 0x100fe20008010808 */
[----:B------:R-:W-:Y:S02]  /*4990*/  PLOP3.LUT P2, PT, PT, PT, UP3, 0x80, 0x0 ;  /* 0x000000000000781c */ /* 0x000fe40003f4f038 */
[----:B------:R-:W-:Y:S01]  /*49a0*/  F2FP.F16.F32.PACK_AB R4, R88, R89 ;  /* 0x000000595804723e */ /* 0x000fe200000000ff */
[----:B------:R-:W-:Y:S01]  /*49b0*/  FFMA.FTZ R8, R7, UR45, -R8 ;  /* 0x0000002d07087c23 */ /* 0x000fe20008010808 */
[----:B------:R-:W-:Y:S03]  /*49c0*/  F2FP.F16.F32.PACK_AB R7, R233, R234 ;  /* 0x000000eae907723e */ /* 0x000fe600000000ff */
[----:B------:R2:W-:Y:S01]  /*49d0*/  MUFU.EX2 R214, R6 ;  /* 0x0000000600d67308 */ /* 0x0005e20000000800 */
[----:B-1----:R-:W-:Y:S09]  /*49e0*/  F2FP.F16.F32.PACK_AB R5, R209, R210 ;  /* 0x000000d2d105723e */ /* 0x002ff200000000ff */
[----:B------:R-:W1:Y:S01]  /*49f0*/  MUFU.EX2 R213, R8 ;  /* 0x0000000800d57308 */ /* 0x000e620000000800 */
[----:B---3--:R-:W-:Y:S01]  /*4a00*/  F2FP.F16.F32.PACK_AB R0, R195, R196 ;  /* 0x000000c4c300723e */ /* 0x008fe200000000ff */
[----:B------:R3:W-:Y:S04]  /*4a10*/  STS [R243+0x10400], R5 ;  /* 0x01040005f3007388 */ /* 0x0007e80000000800 */
[----:B------:R1:W-:Y:S01]  /*4a20*/  STS [R240+0x10000], R4 ;  /* 0x01000004f0007388 */ /* 0x0003e20000000800 */
[----:B--2---:R-:W-:Y:S03]  /*4a30*/  F2FP.F16.F32.PACK_AB R6, R171, R172 ;  /* 0x000000acab06723e */ /* 0x004fe600000000ff */
[----:B------:R2:W-:Y:S01]  /*4a40*/  STS [R240+0x10400], R0 ;  /* 0x01040000f0007388 */ /* 0x0005e20000000800 */
[----:B---3--:R-:W-:Y:S02]  /*4a50*/  F2FP.F16.F32.PACK_AB R5, R235, R244 ;  /* 0x000000f4eb05723e */ /* 0x008fe400000000ff */
[----:B-1----:R-:W-:Y:S03]  /*4a60*/  F2FP.F16.F32.PACK_AB R4, R22, R21 ;  /* 0x000000151604723e */ /* 0x002fe600000000ff */
[----:B------:R1:W-:Y:S01]  /*4a70*/  STS [R243+0x12000], R5 ;  /* 0x01200005f3007388 */ /* 0x0003e20000000800 */
[----:B--2---:R-:W-:Y:S03]  /*4a80*/  F2FP.F16.F32.PACK_AB R0, R227, R228 ;  /* 0x000000e4e300723e */ /* 0x004fe600000000ff */
[----:B------:R2:W-:Y:S04]  /*4a90*/  STS [R243+0x12400], R4 ;  /* 0x01240004f3007388 */ /* 0x0005e80000000800 */
[----:B------:R3:W-:Y:S01]  /*4aa0*/  STS [R240+0x12000], R0 ;  /* 0x01200000f0007388 */ /* 0x0007e20000000800 */
[----:B-1----:R-:W-:Y:S02]  /*4ab0*/  F2FP.F16.F32.PACK_AB R5, R84, R85 ;  /* 0x000000555405723e */ /* 0x002fe400000000ff */
[----:B--2---:R-:W-:Y:S02]  /*4ac0*/  F2FP.F16.F32.PACK_AB R4, R185, R189 ;  /* 0x000000bdb904723e */ /* 0x004fe400000000ff */
[----:B---3--:R-:W-:Y:S05]  /*4ad0*/  F2FP.F16.F32.PACK_AB R0, R249, R250 ;  /* 0x000000faf900723e */ /* 0x008fea00000000ff */
[----:B------:R1:W-:Y:S04]  /*4ae0*/  STS [R240+0x12400], R0 ;  /* 0x01240000f0007388 */ /* 0x0003e80000000800 */
[----:B------:R2:W-:Y:S04]  /*4af0*/  STS [R237+0x10000], R5 ;  /* 0x01000005ed007388 */ /* 0x0005e80000000800 */
[----:B------:R3:W-:Y:S04]  /*4b00*/  STS [R237+0x10400], R4 ;  /* 0x01040004ed007388 */ /* 0x0007e80000000800 */
[----:B------:R4:W-:Y:S01]  /*4b10*/  STS [R236+0x10400], R6 ;  /* 0x01040006ec007388 */ /* 0x0009e20000000800 */
[----:B-1----:R-:W-:Y:S02]  /*4b20*/  F2FP.F16.F32.PACK_AB R0, R80, R81 ;  /* 0x000000515000723e */ /* 0x002fe400000000ff */
[----:B--2---:R-:W-:Y:S03]  /*4b30*/  F2FP.F16.F32.PACK_AB R5, R215, R218 ;  /* 0x000000dad705723e */ /* 0x004fe600000000ff */
[----:B------:R1:W-:Y:S01]  /*4b40*/  STS [R236+0x10000], R0 ;  /* 0x01000000ec007388 */ /* 0x0003e20000000800 */
[----:B---3--:R-:W-:Y:S03]  /*4b50*/  F2FP.F16.F32.PACK_AB R4, R245, R246 ;  /* 0x000000f6f504723e */ /* 0x008fe600000000ff */
[----:B------:R2:W-:Y:S01]  /*4b60*/  STS [R237+0x12000], R5 ;  /* 0x01200005ed007388 */ /* 0x0005e20000000800 */
[----:B----4-:R-:W-:Y:S03]  /*4b70*/  F2FP.F16.F32.PACK_AB R6, R76, R77 ;  /* 0x0000004d4c06723e */ /* 0x010fe600000000ff */
        /* <DEDUP_REMOVED lines=17> */
[----:B------:R-:W-:Y:S04]  /*4c90*/  STS [R238+0x12000], R5 ;  /* 0x01200005ee007388 */ /* 0x000fe80000000800 */
[----:B------:R-:W-:Y:S01]  /*4ca0*/  STS [R238+0x12400], R4 ;  /* 0x01240004ee007388 */ /* 0x000fe20000000800 */
[----:B-1----:R-:W-:Y:S05]  /*4cb0*/  LEA R0, R156, UR5, 0x1 ;  /* 0x000000059c007c11 */ /* 0x002fea000f8e08ff */
[----:B------:R-:W1:Y:S08]  /*4cc0*/  LDSM.16.M88.4 R64, [R0+0x4000] ;  /* 0x004000000040783b */ /* 0x000e700000000200 */
[----:B------:R2:W3:Y:S02]  /*4cd0*/  LDSM.16.M88.4 R60, [R0+0x5000] ;  /* 0x00500000003c783b */ /* 0x0004e40000000200 */
[----:B--2---:R-:W-:Y:S06]  /*4ce0*/  IADD3 R0, R0, R154, RZ ;  /* 0x0000009a00007210 */ /* 0x004fec0007ffe0ff */
[----:B------:R-:W2:Y:S01]  /*4cf0*/  LDSM.16.M88.4 R100, [R0+0x4000] ;  /* 0x004000000064783b */ /* 0x000ea20000000200 */
[-C--:B-1----:R-:W-:Y:S07]  /*4d00*/  HMMA.16816.F32 R4, R64, R116.reuse, RZ ;  /* 0x000000744004723c */ /* 0x082fee00000018ff */
[----:B------:R1:W4:Y:S01]  /*4d10*/  LDSM.16.M88.4 R104, [R0+0x5000] ;  /* 0x005000000068783b */ /* 0x0003220000000200 */
[C---:B---3--:R-:W-:Y:S06]  /*4d20*/  HMMA.16816.F32 R8, R60.reuse, R116, RZ ;  /* 0x000000743c08723c */ /* 0x048fec00000018ff */
[-C--:B------:R-:W-:Y:S06]  /*4d30*/  HMMA.16816.F32 R12, R60, R118.reuse, RZ ;  /* 0x000000763c0c723c */ /* 0x080fec00000018ff */
[C---:B------:R-:W-:Y:S06]  /*4d40*/  HMMA.16816.F32 R16, R64.reuse, R118, RZ ;  /* 0x000000764010723c */ /* 0x040fec00000018ff */
[-C--:B------:R-:W-:Y:S01]  /*4d50*/  HMMA.16816.F32 R20, R64, R120.reuse, RZ ;  /* 0x000000784014723c */ /* 0x080fe200000018ff */
[----:B-1----:R-:W-:Y:S02]  /*4d60*/  FFMA.FTZ R0, -R152, R152, 1 ;  /* 0x3f80000098007423 */ /* 0x002fe40000010198 */
[----:B------:R1:W5:Y:S02]  /*4d70*/  LDL.LU R152, [R1+0xf0] ;  /* 0x0000f00001987983 */ /* 0x0003640000300800 */
[----:B------:R-:W-:Y:S01]  /*4d80*/  FMUL.FTZ R0, R0, UR46 ;  /* 0x0000002e00007c20 */ /* 0x000fe20008410000 */
        /* <DEDUP_REMOVED lines=113> */
[----:B------:R-:W-:Y:S01]  /*54a0*/  FADD.FTZ R5, -R111, R49 ;  /* 0x000000316f057221 */ /* 0x000fe20000010100 */
[----:B------:R1:W5:Y:S01]  /*54b0*/  LDL.LU R81, [R1+0xa0] ;  /* 0x0000a00001517983 */ /* 0x0003620000300800 */
[----:B------:R-:W-:Y:S01]  /*54c0*/  FMUL.FTZ R48, R75, R48 ;  /* 0x000000304b307220 */ /* 0x000fe20000410000 */
[----:B------:R-:W-:Y:S01]  /*54d0*/  FADD.FTZ R49, -R111, R65 ;  /* 0x000000416f317221 */ /* 0x000fe20000010100 */
        /* <DEDUP_REMOVED lines=35> */
[----:B------:R1:W5:Y:S04]  /*5710*/  LDL.LU R69, [R1+0x70] ;  /* 0x0000700001457983 */ /* 0x0003680000300800 */
[----:B------:R1:W5:Y:S04]  /*5720*/  LDL.LU R68, [R1+0x6c] ;  /* 0x00006c0001447983 */ /* 0x0003680000300800 */
[----:B------:R1:W5:Y:S04]  /*5730*/  LDL.LU R3, [R1+0x68] ;  /* 0x0000680001037983 */ /* 0x0003680000300800 */
[----:B------:R1:W5:Y:S01]  /*5740*/  LDL.LU R2, [R1+0x64] ;  /* 0x0000640001027983 */ /* 0x0003620000300800 */
[----:B------:R-:W-:Y:S05]  /*5750*/  @!P2 BRA `(.L_x_245) ;  /* 0x000000000060a947 */ /* 0x000fea0003800000 */
[----:B------:R-:W2:Y:S01]  /*5760*/  LDL.LU.64 R102, [R1+0x8] ;  /* 0x0000080001667983 */ /* 0x000ea20000300a00 */
[----:B------:R-:W3:Y:S01]  /*5770*/  LDC R21, c[0x0][0x240] ;  /* 0x00009000ff157b82 */ /* 0x000ee20000000800 */
[----:B------:R-:W-:Y:S02]  /*5780*/  ULOP3.LUT UR40, UR41, 0x1, URZ, 0xc0, !UPT ;  /* 0x0000000129287892 */ /* 0x000fe4000f8ec03f */
[----:B------:R-:W4:Y:S02]  /*5790*/  LDL.LU R64, [R1+0x28] ;  /* 0x0000280001407983 */ /* 0x000f240000300800 */
[----:B------:R-:W-:Y:S03]  /*57a0*/  UISETP.NE.U32.AND UP0, UPT, UR40, 0x1, UPT ;  /* 0x000000012800788c */ /* 0x000fe6000bf05070 */
[----:B------:R-:W1:Y:S01]  /*57b0*/  LDC R32, c[0x0][0x244] ;  /* 0x00009100ff207b82 */ /* 0x000e620000000800 */
[----:B------:R-:W-:Y:S06]  /*57c0*/  USEL UR40, UR21, 0x2000, !UP0 ;  /* 0x0000200015287887 */ /* 0x000fec000c000000 */
[----:B------:R-:W-:Y:S01]  /*57d0*/  IADD3 R148, R148, UR40, RZ ;  /* 0x0000002894947c10 */ /* 0x000fe2000fffe0ff */
[----:B----4-:R-:W-:Y:S02]  /*57e0*/  VIADD R64, R64, UR40 ;  /* 0x0000002840407c36 */ /* 0x010fe40008000000 */
[C---:B---3--:R-:W-:Y:S05]  /*57f0*/  IMAD.U32 R4, R21.reuse, -0x80, RZ ;  /* 0xffffff8015047824 */ /* 0x048fea00078e00ff */
[C---:B--2---:R-:W-:Y:S04]  /*5800*/  LEA R5, P0, R4.reuse, R102, 0x1 ;  /* 0x0000006604057211 */ /* 0x044fe800078008ff */
        /* <DEDUP_REMOVED lines=8> */
[----:B-1----:R-:W-:Y:S03]  /*5890*/  LEA.HI.X R5, R21, R53, R32, 0x7, P0 ;  /* 0x0000003515057211 */ /* 0x002fe600000f3c20 */
[----:B------:R2:W-:Y:S04]  /*58a0*/  STL.64 [R1+0x8], R52 ;  /* 0x0000083401007387 */ /* 0x0005e80000100a00 */
[----:B------:R2:W-:Y:S04]  /*58b0*/  LDGSTS.E.BYPASS.LTC128B.128 [R64+0x1000], desc[UR36][R4.64] ;  /* 0x0100000004407fae */ /* 0x0005e8000b901d64 */
[----:B------:R2:W-:Y:S04]  /*58c0*/  STL [R1+0x28], R64 ;  /* 0x0000284001007387 */ /* 0x0005e80000100800 */
[----:B------:R-:W0:Y:S02]  /*58d0*/  LDGDEPBAR ;  /* 0x00000000000079af */ /* 0x000e240000000000 */
.L_x_245:
[----:B------:R-:W3:Y:S01]  /*58e0*/  LDL.LU R103, [R1+0x24] ;  /* 0x0000240001677983 */ /* 0x000ee20000300800 */
[----:B------:R-:W-:Y:S01]  /*58f0*/  FMUL.FTZ R7, R7, R6 ;  /* 0x0000000607077220 */ /* 0x000fe20000410000 */
[----:B------:R-:W-:Y:S01]  /*5900*/  FMUL.FTZ R17, R20, R17 ;  /* 0x0000001114117220 */ /* 0x000fe20000410000 */
[----:B-----5:R-:W-:Y:S01]  /*5910*/  FADD.FTZ R25, -R109, R25 ;  /* 0x000000196d197221 */ /* 0x020fe20000010100 */
[----:B------:R-:W4:Y:S01]  /*5920*/  LDL.LU R102, [R1+0x20] ;  /* 0x0000200001667983 */ /* 0x000f220000300800 */
[C---:B------:R-:W-:Y:S01]  /*5930*/  FADD.FTZ R15, -R108.reuse, R15 ;  /* 0x0000000f6c0f7221 */ /* 0x040fe20000010100 */
[----:B------:R-:W-:Y:S01]  /*5940*/  FADD.FTZ R27, -R108, R27 ;  /* 0x0000001b6c1b7221 */ /* 0x000fe20000010100 */
[----:B------:R-:W-:Y:S01]  /*5950*/  FMUL.FTZ R25, R235, R25 ;  /* 0x00000019eb197220 */ /* 0x000fe20000410000 */
[----:B------:R-:W3:Y:S01]  /*5960*/  LDL.LU R65, [R1+0x1c] ;  /* 0x00001c0001417983 */ /* 0x000ee20000300800 */
[----:B--2---:R-:W-:Y:S01]  /*5970*/  FFMA.FTZ R4, -R182, R182, 1 ;  /* 0x3f800000b6047423 */ /* 0x004fe200000101b6 */
[----:B------:R-:W-:Y:S01]  /*5980*/  FADD.FTZ R19, -R110, R19 ;  /* 0x000000136e137221 */ /* 0x000fe20000010100 */
[C---:B------:R-:W-:Y:S01]  /*5990*/  FADD.FTZ R24, -R109.reuse, R24 ;  /* 0x000000186d187221 */ /* 0x040fe20000010100 */
[----:B------:R-:W2:Y:S01]  /*59a0*/  LDL.LU R64, [R1+0x18] ;  /* 0x0000180001407983 */ /* 0x000ea20000300800 */
[----:B------:R-:W-:Y:S01]  /*59b0*/  FADD.FTZ R28, -R109, R28 ;  /* 0x0000001c6d1c7221 */ /* 0x000fe20000010100 */
[----:B------:R-:W-:Y:S01]  /*59c0*/  FMUL.FTZ R19, R219, R19 ;  /* 0x00000013db137220 */ /* 0x000fe20000410000 */
[----:B------:R-:W-:Y:S01]  /*59d0*/  FMUL.FTZ R24, R244, R24 ;  /* 0x00000018f4187220 */ /* 0x000fe20000410000 */
[----:B------:R-:W2:Y:S01]  /*59e0*/  LDL.LU R53, [R1+0x4] ;  /* 0x0000040001357983 */ /* 0x000ea20000300800 */
[----:B------:R-:W-:Y:S01]  /*59f0*/  FMUL.FTZ R28, R228, R28 ;  /* 0x0000001ce41c7220 */ /* 0x000fe20000410000 */
[C---:B------:R-:W-:Y:S01]  /*5a00*/  FADD.FTZ R14, -R108.reuse, R14 ;  /* 0x0000000e6c0e7221 */ /* 0x040fe20000010100 */
[----:B------:R-:W-:Y:S01]  /*5a10*/  FADD.FTZ R26, -R108, R26 ;  /* 0x0000001a6c1a7221 */ /* 0x000fe20000010100 */
[----:B------:R-:W4:Y:S01]  /*5a20*/  LDL.LU R52, [R1] ;  /* 0x0000000001347983 */ /* 0x000f220000300800 */
[----:B------:R-:W-:Y:S01]  /*5a30*/  FFMA.FTZ R6, -R187, R187, 1 ;  /* 0x3f800000bb067423 */ /* 0x000fe200000101bb */
[----:B------:R-:W-:Y:S01]  /*5a40*/  FFMA.FTZ R5, -R186, R186, 1 ;  /* 0x3f800000ba057423 */ /* 0x000fe200000101ba */
[----:B------:R-:W-:Y:S01]  /*5a50*/  FADD.FTZ R23, -R110, R23 ;  /* 0x000000176e177221 */ /* 0x000fe20000010100 */
[----:B------:R1:W-:Y:S01]  /*5a60*/  STS [R242+0x8000], R0 ;  /* 0x00800000f2007388 */ /* 0x0003e20000000800 */
[----:B------:R-:W-:Y:S01]  /*5a70*/  FMUL.FTZ R20, R6, UR46 ;  /* 0x0000002e06147c20 */ /* 0x000fe20008410000 */
[----:B------:R-:W-:Y:S01]  /*5a80*/  FMUL.FTZ R6, R5, UR46 ;  /* 0x0000002e05067c20 */ /* 0x000fe20008410000 */
[----:B------:R-:W-:Y:S01]  /*5a90*/  FMUL.FTZ R5, R4, UR46 ;  /* 0x0000002e04057c20 */ /* 0x000fe20008410000 */
[----:B------:R-:W-:Y:S01]  /*5aa0*/  FMUL.FTZ R23, R209, R23 ;  /* 0x00000017d1177220 */ /* 0x000fe20000410000 */
[C---:B------:R-:W-:Y:S01]  /*5ab0*/  FADD.FTZ R22, -R110.reuse, R22 ;  /* 0x000000166e167221 */ /* 0x040fe20000010100 */
[C---:B------:R-:W-:Y:S01]  /*5ac0*/  FADD.FTZ R18, -R110.reuse, R18 ;  /* 0x000000126e127221 */ /* 0x040fe20000010100 */
[C---:B------:R-:W-:Y:S01]  /*5ad0*/  FADD.FTZ R38, -R110.reuse, R38 ;  /* 0x000000266e267221 */ /* 0x040fe20000010100 */
[----:B------:R-:W-:Y:S01]  /*5ae0*/  FADD.FTZ R39, -R110, R39 ;  /* 0x000000276e277221 */ /* 0x000fe20000010100 */
[----:B------:R-:W-:Y:S01]  /*5af0*/  FMUL.FTZ R22, R210, R22 ;  /* 0x00000016d2167220 */ /* 0x000fe20000410000 */
[----:B------:R-:W-:Y:S01]  /*5b00*/  FMUL.FTZ R18, R220, R18 ;  /* 0x00000012dc127220 */ /* 0x000fe20000410000 */
[----:B------:R-:W-:Y:S01]  /*5b10*/  FMUL.FTZ R38, R189, R38 ;  /* 0x00000026bd267220 */ /* 0x000fe20000410000 */
[----:B------:R-:W-:Y:S01]  /*5b20*/  FADD.FTZ R35, -R110, R35 ;  /* 0x000000236e237221 */ /* 0x000fe20000010100 */
[----:B------:R-:W-:Y:S01]  /*5b30*/  FMUL.FTZ R22, R22, R5 ;  /* 0x0000000516167220 */ /* 0x000fe20000410000 */
[----:B------:R-:W-:Y:S01]  /*5b40*/  FFMA.FTZ R5, -R177, R177, 1 ;  /* 0x3f800000b1057423 */ /* 0x000fe200000101b1 */
[----:B------:R-:W-:Y:S01]  /*5b50*/  FMUL.FTZ R18, R18, R20 ;  /* 0x0000001412127220 */ /* 0x000fe20000410000 */
[C---:B------:R-:W-:Y:S01]  /*5b60*/  FADD.FTZ R50, -R110.reuse, R50 ;  /* 0x000000326e327221 */ /* 0x040fe20000010100 */
[----:B------:R-:W-:Y:S01]  /*5b70*/  FMUL.FTZ R39, R185, R39 ;  /* 0x00000027b9277220 */ /* 0x000fe20000410000 */
[----:B------:R-:W-:Y:S01]  /*5b80*/  FMUL.FTZ R35, R195, R35 ;  /* 0x00000023c3237220 */ /* 0x000fe20000410000 */
[----:B------:R-:W-:Y:S01]  /*5b90*/  FADD.FTZ R51, -R110, R51 ;  /* 0x000000336e337221 */ /* 0x000fe20000010100 */
[----:B------:R-:W-:Y:S01]  /*5ba0*/  FMUL.FTZ R50, R172, R50 ;  /* 0x00000032ac327220 */ /* 0x000fe20000410000 */
[C---:B------:R-:W-:Y:S01]  /*5bb0*/  FADD.FTZ R55, -R110.reuse, R55 ;  /* 0x000000376e377221 */ /* 0x040fe20000010100 */
[C---:B------:R-:W-:Y:S01]  /*5bc0*/  FADD.FTZ R66, -R110.reuse, R66 ;  /* 0x000000426e427221 */ /* 0x040fe20000010100 */
[----:B------:R-:W-:Y:S01]  /*5bd0*/  FMUL.FTZ R51, R171, R51 ;  /* 0x00000033ab337220 */ /* 0x000fe20000410000 */
[C---:B------:R-:W-:Y:S01]  /*5be0*/  FADD.FTZ R34, -R110.reuse, R34 ;  /* 0x000000226e227221 */ /* 0x040fe20000010100 */
[----:B-1----:R-:W-:Y:S01]  /*5bf0*/  FFMA.FTZ R0, -R181, R181, 1 ;  /* 0x3f800000b5007423 */ /* 0x002fe200000101b5 */
[----:B------:R-:W-:Y:S01]  /*5c00*/  FMUL.FTZ R55, R167, R55 ;  /* 0x00000037a7377220 */ /* 0x000fe20000410000 */
[----:B------:R-:W-:Y:S01]  /*5c10*/  FMUL.FTZ R66, R115, R66 ;  /* 0x0000004273427220 */ /* 0x000fe20000410000 */
[----:B------:R-:W-:Y:S01]  /*5c20*/  FADD.FTZ R67, -R110, R67 ;  /* 0x000000436e437221 */ /* 0x000fe20000010100 */
[----:B------:R-:W-:Y:S01]  /*5c30*/  FMUL.FTZ R4, R0, UR46 ;  /* 0x0000002e00047c20 */ /* 0x000fe20008410000 */
[----:B------:R-:W-:Y:S01]  /*5c40*/  FMUL.FTZ R0, R19, R6 ;  /* 0x0000000613007220 */ /* 0x000fe20000410000 */
[----:B------:R-:W-:Y:S01]  /*5c50*/  FFMA.FTZ R6, -R178, R178, 1 ;  /* 0x3f800000b2067423 */ /* 0x000fe200000101b2 */
[----:B------:R-:W-:Y:S01]  /*5c60*/  FADD.FTZ R13, -R109, R13 ;  /* 0x0000000d6d0d7221 */ /* 0x000fe20000010100 */
[----:B------:R-:W-:Y:S01]  /*5c70*/  FMUL.FTZ R23, R23, R4 ;  /* 0x0000000417177220 */ /* 0x000fe20000410000 */
[----:B------:R-:W-:Y:S01]  /*5c80*/  F2FP.F16.F32.PACK_AB R4, R7, R17 ;  /* 0x000000110704723e */ /* 0x000fe200000000ff */
[----:B------:R-:W-:Y:S01]  /*5c90*/  FMUL.FTZ R17, R6, UR46 ;  /* 0x0000002e06117c20 */ /* 0x000fe20008410000 */
[----:B------:R-:W-:Y:S01]  /*5ca0*/  F2FP.F16.F32.PACK_AB R0, R0, R18 ;  /* 0x000000120000723e */ /* 0x000fe200000000ff */
[----:B------:R-:W-:Y:S01]  /*5cb0*/  FMUL.FTZ R7, R5, UR46 ;  /* 0x0000002e05077c20 */ /* 0x000fe20008410000 */
[----:B------:R-:W-:Y:S01]  /*5cc0*/  F2FP.F16.F32.PACK_AB R33, R23, R22 ;  /* 0x000000161721723e */ /* 0x000fe200000000ff */
[----:B------:R1:W-:Y:S01]  /*5cd0*/  STS [R242+0x8400], R4 ;  /* 0x00840004f2007388 */ /* 0x0003e20000000800 */
[----:B------:R-:W-:Y:S01]  /*5ce0*/  FFMA.FTZ R6, -R174, R174, 1 ;  /* 0x3f800000ae067423 */ /* 0x000fe200000101ae */
[----:B------:R-:W-:Y:S01]  /*5cf0*/  FFMA.FTZ R5, -R173, R173, 1 ;  /* 0x3f800000ad057423 */ /* 0x000fe200000101ad */
[----:B------:R-:W-:Y:S01]  /*5d00*/  FMUL.FTZ R32, R35, R7 ;  /* 0x0000000723207220 */ /* 0x000fe20000410000 */
[----:B------:R1:W-:Y:S01]  /*5d10*/  STS [R241+0x8400], R0 ;  /* 0x00840000f1007388 */ /* 0x0003e20000000800 */
[----:B------:R-:W-:Y:S01]  /*5d20*/  FMUL.FTZ R6, R6, UR46 ;  /* 0x0000002e06067c20 */ /* 0x000fe20008410000 */
[----:B------:R-:W-:Y:S01]  /*5d30*/  FMUL.FTZ R5, R5, UR46 ;  /* 0x0000002e05057c20 */ /* 0x000fe20008410000 */
[----:B------:R-:W-:Y:S01]  /*5d40*/  FFMA.FTZ R7, -R161, R161, 1 ;  /* 0x3f800000a1077423 */ /* 0x000fe200000101a1 */
[----:B------:R1:W-:Y:S01]  /*5d50*/  STS [R241+0x8000], R16 ;  /* 0x00800010f1007388 */ /* 0x0003e20000000800 */
[----:B------:R-:W-:Y:S01]  /*5d60*/  FMUL.FTZ R38, R38, R6 ;  /* 0x0000000626267220 */ /* 0x000fe20000410000 */
[----:B------:R-:W-:Y:S01]  /*5d70*/  FFMA.FTZ R6, -R166, R166, 1 ;  /* 0x3f800000a6067423 */ /* 0x000fe200000101a6 */
[----:B------:R-:W-:Y:S01]  /*5d80*/  FMUL.FTZ R23, R39, R5 ;  /* 0x0000000527177220 */ /* 0x000fe20000410000 */
[----:B------:R-:W-:Y:S01]  /*5d90*/  FFMA.FTZ R5, -R165, R165, 1 ;  /* 0x3f800000a5057423 */ /* 0x000fe200000101a5 */
[----:B------:R-:W-:Y:S01]  /*5da0*/  FMUL.FTZ R7, R7, UR46 ;  /* 0x0000002e07077c20 */ /* 0x000fe20008410000 */
[----:B------:R-:W-:Y:S01]  /*5db0*/  FMUL.FTZ R6, R6, UR46 ;  /* 0x0000002e06067c20 */ /* 0x000fe20008410000 */
[----:B------:R-:W-:Y:S01]  /*5dc0*/  FMUL.FTZ R34, R196, R34 ;  /* 0x00000022c4227220 */ /* 0x000fe20000410000 */
[----:B------:R-:W-:Y:S01]  /*5dd0*/  FMUL.FTZ R5, R5, UR46 ;  /* 0x0000002e05057c20 */ /* 0x000fe20008410000 */
[----:B------:R-:W-:Y:S01]  /*5de0*/  FMUL.FTZ R21, R55, R7 ;  /* 0x0000000737157220 */ /* 0x000fe20000410000 */
[----:B------:R-:W-:Y:S01]  /*5df0*/  FMUL.FTZ R50, R50, R6 ;  /* 0x0000000632327220 */ /* 0x000fe20000410000 */
[----:B------:R-:W-:Y:S01]  /*5e00*/  FFMA.FTZ R6, -R113, R113, 1 ;  /* 0x3f80000071067423 */ /* 0x000fe20000010171 */
[----:B------:R-:W-:Y:S01]  /*5e10*/  FMUL.FTZ R22, R51, R5 ;  /* 0x0000000533167220 */ /* 0x000fe20000410000 */
[----:B------:R-:W-:Y:S01]  /*5e20*/  FFMA.FTZ R5, -R112, R112, 1 ;  /* 0x3f80000070057423 */ /* 0x000fe20000010170 */
[C---:B------:R-:W-:Y:S01]  /*5e30*/  FADD.FTZ R8, -R109.reuse, R8 ;  /* 0x000000086d087221 */ /* 0x040fe20000010100 */
[----:B------:R-:W-:Y:S01]  /*5e40*/  FMUL.FTZ R6, R6, UR46 ;  /* 0x0000002e06067c20 */ /* 0x000fe20008410000 */
[----:B------:R-:W-:Y:S01]  /*5e50*/  FADD.FTZ R9, -R109, R9 ;  /* 0x000000096d097221 */ /* 0x000fe20000010100 */
[----:B-1----:R-:W-:Y:S01]  /*5e60*/  FFMA.FTZ R4, -R211, R211, 1 ;  /* 0x3f800000d3047423 */ /* 0x002fe200000101d3 */
[----:B------:R-:W-:Y:S01]  /*5e70*/  FFMA.FTZ R7, -R217, R217, 1 ;  /* 0x3f800000d9077423 */ /* 0x000fe200000101d9 */
[----:B------:R-:W-:Y:S01]  /*5e80*/  FMUL.FTZ R66, R66, R6 ;  /* 0x0000000642427220 */ /* 0x000fe20000410000 */
        /* <DEDUP_REMOVED lines=12> */
[----:B------:R-:W-:Y:S01]  /*5f50*/  FADD.FTZ R54, -R110, R54 ;  /* 0x000000366e367221 */ /* 0x000fe20000010100 */
[----:B------:R-:W-:Y:S01]  /*5f60*/  FFMA.FTZ R17, -R164, R164, 1 ;  /* 0x3f800000a4117423 */ /* 0x000fe200000101a4 */
[C---:B------:R-:W-:Y:S01]  /*5f70*/  FADD.FTZ R12, -R109.reuse, R12 ;  /* 0x0000000c6d0c7221 */ /* 0x040fe20000010100 */
[----:B------:R-:W-:Y:S01]  /*5f80*/  FFMA.FTZ R5, -R212, R212, 1 ;  /* 0x3f800000d4057423 */ /* 0x000fe200000101d4 */
[----:B------:R-:W-:Y:S01]  /*5f90*/  FADD.FTZ R29, -R109, R29 ;  /* 0x0000001d6d1d7221 */ /* 0x000fe20000010100 */
[----:B------:R-:W-:Y:S01]  /*5fa0*/  FFMA.FTZ R4, -R199, R199, 1 ;  /* 0x3f800000c7047423 */ /* 0x000fe200000101c7 */
[----:B------:R-:W-:Y:S01]  /*5fb0*/  FMUL.FTZ R8, R8, R7 ;  /* 0x0000000708087220 */ /* 0x000fe20000410000 */
[----:B------:R-:W-:Y:S01]  /*5fc0*/  FMUL.FTZ R9, R9, R6 ;  /* 0x0000000609097220 */ /* 0x000fe20000410000 */
[----:B------:R-:W-:Y:S01]  /*5fd0*/  FMUL.FTZ R54, R170, R54 ;  /* 0x00000036aa367220 */ /* 0x000fe20000410000 */
[----:B------:R-:W-:Y:S01]  /*5fe0*/  FMUL.FTZ R17, R17, UR46 ;  /* 0x0000002e11117c20 */ /* 0x000fe20008410000 */
[----:B------:R-:W-:Y:S01]  /*5ff0*/  FMUL.FTZ R12, R248, R12 ;  /* 0x0000000cf80c7220 */ /* 0x000fe20000410000 */
[----:B------:R-:W-:Y:S01]  /*6000*/  FMUL.FTZ R5, R5, UR46 ;  /* 0x0000002e05057c20 */ /* 0x000fe20008410000 */
[----:B------:R-:W-:Y:S01]  /*6010*/  FMUL.FTZ R29, R227, R29 ;  /* 0x0000001de31d7220 */ /* 0x000fe20000410000 */
[----:B------:R-:W-:Y:S01]  /*6020*/  FFMA.FTZ R7, -R204, R204, 1 ;  /* 0x3f800000cc077423 */ /* 0x000fe200000101cc */
[----:B------:R-:W-:Y:S01]  /*6030*/  FMUL.FTZ R4, R4, UR46 ;  /* 0x0000002e04047c20 */ /* 0x000fe20008410000 */
[----:B------:R-:W-:Y:S01]  /*6040*/  F2FP.F16.F32.PACK_AB R0, R9, R8 ;  /* 0x000000080900723e */ /* 0x000fe200000000ff */
[----:B------:R-:W-:Y:S01]  /*6050*/  FMUL.FTZ R54, R54, R17 ;  /* 0x0000001136367220 */ /* 0x000fe20000410000 */
[----:B------:R-:W-:Y:S01]  /*6060*/  FMUL.FTZ R12, R12, R5 ;  /* 0x000000050c0c7220 */ /* 0x000fe20000410000 */
[----:B------:R-:W-:Y:S01]  /*6070*/  FMUL.FTZ R7, R7, UR46 ;  /* 0x0000002e07077c20 */ /* 0x000fe20008410000 */
[----:B------:R-:W-:Y:S01]  /*6080*/  FMUL.FTZ R17, R29, R4 ;  /* 0x000000041d117220 */ /* 0x000fe20000410000 */
        /* <DEDUP_REMOVED lines=64> */
[----:B------:R-:W-:Y:S01]  /*6490*/  F2FP.F16.F32.PACK_AB R18, R18, R24 ;  /* 0x000000181212723e */ /* 0x000fe200000000ff */
[----:B------:R-:W-:Y:S01]  /*64a0*/  FMUL.FTZ R58, R226, R58 ;  /* 0x0000003ae23a7220 */ /* 0x000fe20000410000 */
[C---:B------:R-:W-:Y:S01]  /*64b0*/  FADD.FTZ R47, -R108.reuse, R47 ;  /* 0x0000002f6c2f7221 */ /* 0x040fe20000010100 */
[----:B------:R-:W-:Y:S01]  /*64c0*/  FMUL.FTZ R43, R245, R43 ;  /* 0x0000002bf52b7220 */ /* 0x000fe20000410000 */
[C---:B------:R-:W-:Y:S01]  /*64d0*/  FADD.FTZ R46, -R108.reuse, R46 ;  /* 0x0000002e6c2e7221 */ /* 0x040fe20000010100 */
[----:B------:R-:W-:Y:S01]  /*64e0*/  F2FP.F16.F32.PACK_AB R17, R17, R28 ;  /* 0x0000001c1111723e */ /* 0x000fe200000000ff */
[----:B------:R-:W-:Y:S01]  /*64f0*/  FMUL.FTZ R47, R233, R47 ;  /* 0x0000002fe92f7220 */ /* 0x000fe20000410000 */
[----:B------:R-:W-:Y:S01]  /*6500*/  FADD.FTZ R59, -R108, R59 ;  /* 0x0000003b6c3b7221 */ /* 0x000fe20000010100 */
[----:B------:R-:W-:Y:S01]  /*6510*/  FMUL.FTZ R46, R234, R46 ;  /* 0x0000002eea2e7220 */ /* 0x000fe20000410000 */
[----:B------:R-:W-:Y:S01]  /*6520*/  F2FP.F16.F32.PACK_AB R23, R23, R38 ;  /* 0x000000261717723e */ /* 0x000fe200000000ff */
[----:B------:R-:W-:Y:S01]  /*6530*/  FADD.FTZ R62, -R108, R62 ;  /* 0x0000003e6c3e7221 */ /* 0x000fe20000010100 */
[----:B------:R-:W-:Y:S01]  /*6540*/  FMUL.FTZ R59, R225, R59 ;  /* 0x0000003be13b7220 */ /* 0x000fe20000410000 */
[----:B------:R-:W-:Y:S01]  /*6550*/  F2FP.F16.F32.PACK_AB R22, R22, R50 ;  /* 0x000000321616723e */ /* 0x000fe200000000ff */
[----:B------:R-:W-:Y:S01]  /*6560*/  FADD.FTZ R63, -R108, R63 ;  /* 0x0000003f6c3f7221 */ /* 0x000fe20000010100 */
[----:B------:R-:W-:Y:S01]  /*6570*/  FMUL.FTZ R62, R214, R62 ;  /* 0x0000003ed63e7220 */ /* 0x000fe20000410000 */
[----:B------:R-:W-:Y:S01]  /*6580*/  F2FP.F16.F32.PACK_AB R16, R16, R40 ;  /* 0x000000281010723e */ /* 0x000fe200000000ff */
[----:B------:R-:W1:Y:S01]  /*6590*/  LDC R28, c[0x0][0x2dc] ;  /* 0x0000b700ff1c7b82 */ /* 0x000e620000000800 */
[----:B------:R-:W-:Y:S01]  /*65a0*/  F2FP.F16.F32.PACK_AB R13, R13, R44 ;  /* 0x0000002c0d0d723e */ /* 0x000fe200000000ff */
[----:B------:R-:W-:Y:S01]  /*65b0*/  FMUL.FTZ R63, R213, R63 ;  /* 0x0000003fd53f7220 */ /* 0x000fe20000410000 */
[----:B------:R-:W-:Y:S02]  /*65c0*/  F2FP.F16.F32.PACK_AB R21, R21, R54 ;  /* 0x000000361515723e */ /* 0x000fe400000000ff */
[----:B------:R-:W-:Y:S02]  /*65d0*/  F2FP.F16.F32.PACK_AB R20, R20, R66 ;  /* 0x000000421414723e */ /* 0x000fe400000000ff */
[----:B------:R-:W-:Y:S02]  /*65e0*/  F2FP.F16.F32.PACK_AB R12, R12, R56 ;  /* 0x000000380c0c723e */ /* 0x000fe400000000ff */
[----:B------:R-:W-:Y:S01]  /*65f0*/  F2FP.F16.F32.PACK_AB R11, R61, R60 ;  /* 0x0000003c3d0b723e */ /* 0x000fe200000000ff */
[----:B----4-:R-:W-:Y:S01]  /*6600*/  FMUL.FTZ R27, R52, R27 ;  /* 0x0000001b341b7220 */ /* 0x010fe20000410000 */
[----:B------:R-:W-:Y:S01]  /*6610*/  FMUL.FTZ R5, R102, R4 ;  /* 0x0000000466057220 */ /* 0x000fe20000410000 */
[----:B------:R-:W-:Y:S01]  /*6620*/  FFMA.FTZ R4, -R232, R232, 1 ;  /* 0x3f800000e8047423 */ /* 0x000fe200000101e8 */
[----:B---3--:R-:W-:Y:S01]  /*6630*/  FMUL.FTZ R10, R103, R10 ;  /* 0x0000000a670a7220 */ /* 0x008fe20000410000 */
[----:B--2---:R-:W-:Y:S01]  /*6640*/  FMUL.FTZ R15, R64, R15 ;  /* 0x0000000f400f7220 */ /* 0x004fe20000410000 */
[----:B------:R-:W-:Y:S01]  /*6650*/  FMUL.FTZ R14, R65, R14 ;  /* 0x0000000e410e7220 */ /* 0x000fe20000410000 */
[----:B------:R-:W-:Y:S01]  /*6660*/  FMUL.FTZ R7, R4, UR46 ;  /* 0x0000002e04077c20 */ /* 0x000fe20008410000 */
[----:B------:R-:W-:Y:S01]  /*6670*/  FFMA.FTZ R4, -R230, R230, 1 ;  /* 0x3f800000e6047423 */ /* 0x000fe200000101e6 */
[----:B------:R-:W-:Y:S01]  /*6680*/  FMUL.FTZ R6, R5, R6 ;  /* 0x0000000605067220 */ /* 0x000fe20000410000 */
[----:B------:R-:W-:Y:S01]  /*6690*/  FMUL.FTZ R9, R15, R0 ;  /* 0x000000000f097220 */ /* 0x000fe20000410000 */
[----:B------:R-:W-:Y:S01]  /*66a0*/  FMUL.FTZ R10, R10, R7 ;  /* 0x000000070a0a7220 */ /* 0x000fe20000410000 */
[----:B------:R-:W-:Y:S01]  /*66b0*/  FMUL.FTZ R4, R4, UR46 ;  /* 0x0000002e04047c20 */ /* 0x000fe20008410000 */
[----:B------:R-:W-:Y:S01]  /*66c0*/  FFMA.FTZ R0, -R223, R223, 1 ;  /* 0x3f800000df007423 */ /* 0x000fe200000101df */
[----:B------:R-:W-:Y:S02]  /*66d0*/  FMUL.FTZ R26, R53, R26 ;  /* 0x0000001a351a7220 */ /* 0x000fe40000410000 */
[----:B------:R-:W-:Y:S01]  /*66e0*/  FMUL.FTZ R14, R14, R4 ;  /* 0x000000040e0e7220 */ /* 0x000fe20000410000 */
[----:B------:R-:W-:Y:S01]  /*66f0*/  F2FP.F16.F32.PACK_AB R10, R6, R10 ;  /* 0x0000000a060a723e */ /* 0x000fe200000000ff */
[----:B------:R-:W-:Y:S01]  /*6700*/  FFMA.FTZ R4, -R224, R224, 1 ;  /* 0x3f800000e0047423 */ /* 0x000fe200000101e0 */
[----:B------:R-:W-:Y:S01]  /*6710*/  FFMA.FTZ R6, -R208, R208, 1 ;  /* 0x3f800000d0067423 */ /* 0x000fe200000101d0 */
[----:B------:R-:W-:Y:S01]  /*6720*/  FMUL.FTZ R8, R0, UR46 ;  /* 0x0000002e00087c20 */ /* 0x000fe20008410000 */
[----:B------:R-:W-:Y:S01]  /*6730*/  F2FP.F16.F32.PACK_AB R9, R9, R14 ;  /* 0x0000000e0909723e */ /* 0x000fe200000000ff */
        /* <DEDUP_REMOVED lines=9> */
[----:B------:R-:W-:Y:S01]  /*67d0*/  FMUL.FTZ R42, R42, R6 ;  /* 0x000000062a2a7220 */ /* 0x000fe20000410000 */
[----:B------:R-:W-:Y:S01]  /*67e0*/  FMUL.FTZ R4, R4, UR46 ;  /* 0x0000002e04047c20 */ /* 0x000fe20008410000 */
[----:B------:R-:W-:Y:S01]  /*67f0*/  FMUL.FTZ R0, R0, UR46 ;  /* 0x0000002e00007c20 */ /* 0x000fe20008410000 */
[----:B------:R-:W-:Y:S01]  /*6800*/  STS [R243+0x8000], R101 ;  /* 0x00800065f3007388 */ /* 0x000fe20000000800 */
[----:B------:R-:W-:Y:S01]  /*6810*/  FFMA.FTZ R6, -R193, R193, 1 ;  /* 0x3f800000c1067423 */ /* 0x000fe200000101c1 */
[----:B------:R-:W-:Y:S01]  /*6820*/  F2FP.F16.F32.PACK_AB R8, R8, R26 ;  /* 0x0000001a0808723e */ /* 0x000fe200000000ff */
[----:B------:R-:W-:Y:S01]  /*6830*/  FMUL.FTZ R30, R30, R4 ;  /* 0x000000041e1e7220 */ /* 0x000fe20000410000 */
[----:B------:R-:W-:Y:S01]  /*6840*/  STS [R243+0x8400], R33 ;  /* 0x00840021f3007388 */ /* 0x000fe20000000800 */
[----:B------:R-:W-:Y:S01]  /*6850*/  FFMA.FTZ R5, -R207, R207, 1 ;  /* 0x3f800000cf057423 */ /* 0x000fe200000101cf */
[----:B------:R-:W-:Y:S01]  /*6860*/  FMUL.FTZ R31, R31, R0 ;  /* 0x000000001f1f7220 */ /* 0x000fe20000410000 */
[----:B------:R-:W-:Y:S01]  /*6870*/  FMUL.FTZ R6, R6, UR46 ;  /* 0x0000002e06067c20 */ /* 0x000fe20008410000 */
[----:B------:R-:W-:Y:S01]  /*6880*/  STS [R240+0x8000], R100 ;  /* 0x00800064f0007388 */ /* 0x000fe20000000800 */
[----:B------:R-:W-:Y:S01]  /*6890*/  FMUL.FTZ R5, R5, UR46 ;  /* 0x0000002e05057c20 */ /* 0x000fe20008410000 */
[----:B------:R-:W-:Y:S01]  /*68a0*/  FFMA.FTZ R0, -R201, R201, 1 ;  /* 0x3f800000c9007423 */ /* 0x000fe200000101c9 */
[----:B------:R-:W-:Y:S01]  /*68b0*/  FMUL.FTZ R58, R58, R6 ;  /* 0x000000063a3a7220 */ /* 0x000fe20000410000 */
[----:B------:R-:W-:Y:S01]  /*68c0*/  STS [R240+0x8400], R32 ;  /* 0x00840020f0007388 */ /* 0x000fe20000000800 */
[----:B------:R-:W-:Y:S01]  /*68d0*/  FFMA.FTZ R4, -R202, R202, 1 ;  /* 0x3f800000ca047423 */ /* 0x000fe200000101ca */
[----:B------:R-:W-:Y:S01]  /*68e0*/  F2FP.F16.F32.PACK_AB R6, R31, R30 ;  /* 0x0000001e1f06723e */ /* 0x000fe200000000ff */
[----:B------:R-:W-:Y:S01]  /*68f0*/  FMUL.FTZ R0, R0, UR46 ;  /* 0x0000002e00007c20 */ /* 0x000fe20008410000 */
[----:B------:R-:W-:Y:S01]  /*6900*/  STS [R243+0xa000], R18 ;  /* 0x00a00012f3007388 */ /* 0x000fe20000000800 */
[----:B------:R-:W-:Y:S01]  /*6910*/  FMUL.FTZ R43, R43, R5 ;  /* 0x000000052b2b7220 */ /* 0x000fe20000410000 */
[----:B------:R-:W-:Y:S01]  /*6920*/  FMUL.FTZ R4, R4, UR46 ;  /* 0x0000002e04047c20 */ /* 0x000fe20008410000 */
[----:B------:R-:W-:Y:S01]  /*6930*/  FFMA.FTZ R5, -R192, R192, 1 ;  /* 0x3f800000c0057423 */ /* 0x000fe200000101c0 */
[----:B------:R-:W-:Y:S01]  /*6940*/  STS [R243+0xa400], R8 ;  /* 0x00a40008f3007388 */ /* 0x000fe20000000800 */
[----:B------:R-:W-:Y:S01]  /*6950*/  FMUL.FTZ R47, R47, R0 ;  /* 0x000000002f2f7220 */ /* 0x000fe20000410000 */
[----:B------:R-:W-:Y:S01]  /*6960*/  FMUL.FTZ R46, R46, R4 ;  /* 0x000000042e2e7220 */ /* 0x000fe20000410000 */
[----:B------:R-:W-:Y:S01]  /*6970*/  FFMA.FTZ R0, -R183, R183, 1 ;  /* 0x3f800000b7007423 */ /* 0x000fe200000101b7 */
[----:B------:R-:W-:Y:S01]  /*6980*/  STS [R240+0xa000], R17 ;  /* 0x00a00011f0007388 */ /* 0x000fe20000000800 */
[----:B------:R-:W-:Y:S01]  /*6990*/  FMUL.FTZ R5, R5, UR46 ;  /* 0x0000002e05057c20 */ /* 0x000fe20008410000 */
[----:B------:R-:W-:Y:S01]  /*69a0*/  FFMA.FTZ R4, -R184, R184, 1 ;  /* 0x3f800000b8047423 */ /* 0x000fe200000101b8 */
[----:B------:R-:W-:Y:S01]  /*69b0*/  FMUL.FTZ R7, R0, UR46 ;  /* 0x0000002e00077c20 */ /* 0x000fe20008410000 */
[----:B------:R-:W-:Y:S01]  /*69c0*/  STS [R240+0xa400], R6 ;  /* 0x00a40006f0007388 */ /* 0x000fe20000000800 */
[----:B------:R-:W-:Y:S01]  /*69d0*/  FMUL.FTZ R0, R59, R5 ;  /* 0x000000053b007220 */ /* 0x000fe20000410000 */
[----:B------:R-:W-:Y:S01]  /*69e0*/  FMUL.FTZ R4, R4, UR46 ;  /* 0x0000002e04047c20 */ /* 0x000fe20008410000 */
[----:B------:R-:W-:Y:S01]  /*69f0*/  F2FP.F16.F32.PACK_AB R5, R43, R42 ;  /* 0x0000002a2b05723e */ /* 0x000fe200000000ff */
[----:B------:R-:W-:Y:S01]  /*6a00*/  STS [R237+0x8000], R49 ;  /* 0x00800031ed007388 */ /* 0x000fe20000000800 */
[----:B------:R-:W-:Y:S01]  /*6a10*/  FMUL.FTZ R7, R63, R7 ;  /* 0x000000073f077220 */ /* 0x000fe20000410000 */
[----:B------:R-:W-:Y:S01]  /*6a20*/  FMUL.FTZ R62, R62, R4 ;  /* 0x000000043e3e7220 */ /* 0x000fe20000410000 */
[----:B------:R-:W-:Y:S01]  /*6a30*/  F2FP.F16.F32.PACK_AB R4, R47, R46 ;  /* 0x0000002e2f04723e */ /* 0x000fe200000000ff */
[----:B------:R-:W-:Y:S01]  /*6a40*/  STS [R237+0x8400], R23 ;  /* 0x00840017ed007388 */ /* 0x000fe20000000800 */
[----:B------:R-:W-:Y:S02]  /*6a50*/  F2FP.F16.F32.PACK_AB R0, R0, R58 ;  /* 0x0000003a0000723e */ /* 0x000fe400000000ff */
[----:B------:R-:W-:Y:S01]  /*6a60*/  F2FP.F16.F32.PACK_AB R7, R7, R62 ;  /* 0x0000003e0707723e */ /* 0x000fe200000000ff */
        /* <DEDUP_REMOVED lines=15> */
[----:B--2---:R-:W-:Y:S05]  /*6b60*/  LEA R0, R155, UR5, 0x1 ;  /* 0x000000059b007c11 */ /* 0x004fea000f8e08ff */
        /* <DEDUP_REMOVED lines=63> */
[----:B------:R-:W2:Y:S01]  /*6f60*/  LDL.LU.64 R34, [R1+0x10] ;  /* 0x0000100001227983 */ /* 0x000ea20000300a00 */
[----:B------:R-:W1:Y:S03]  /*6f70*/  LDC R7, c[0x0][0x420] ;  /* 0x00010800ff077b82 */ /* 0x000e660000000800 */
[----:B------:R-:W3:Y:S05]  /*6f80*/  LDL R28, [R1+0x4c] ;  /* 0x00004c00011c7983 */ /* 0x000eea0000100800 */
[----:B------:R-:W4:Y:S01]  /*6f90*/  LDC R8, c[0x0][0x424] ;  /* 0x00010900ff087b82 */ /* 0x000f220000000800 */
[----:B---3--:R-:W-:Y:S01]  /*6fa0*/  LEA R6, R28, UR5, 0x1 ;  /* 0x000000051c067c11 */ /* 0x008fe2000f8e08ff */
[C---:B-1----:R-:W-:Y:S05]  /*6fb0*/  IMAD.U32 R4, R7.reuse, -0x80, RZ ;  /* 0xffffff8007047824 */ /* 0x042fea00078e00ff */
[C---:B--2---:R-:W-:Y:S04]  /*6fc0*/  LEA R5, P0, R4.reuse, R34, 0x1 ;  /* 0x0000002204057211 */ /* 0x044fe800078008ff */
        /* <DEDUP_REMOVED lines=8> */
[----:B----4-:R-:W-:Y:S03]  /*7050*/  LEA.HI.X R5, R7, R11, R8, 0x7, P0 ;  /* 0x0000000b07057211 */ /* 0x010fe600000f3c08 */
[----:B------:R1:W-:Y:S04]  /*7060*/  STL.64 [R1+0x10], R10 ;  /* 0x0000100a01007387 */ /* 0x0003e80000100a00 */
[----:B------:R1:W-:Y:S04]  /*7070*/  LDGSTS.E.BYPASS.LTC128B.128 [R6+0x5000], desc[UR36][R4.64] ;  /* 0x0500000004067fae */ /* 0x0003e8000b901d64 */
[----:B------:R-:W0:Y:S02]  /*7080*/  LDGDEPBAR ;  /* 0x00000000000079af */ /* 0x000e240000000000 */
.L_x_246:
[----:B------:R-:W2:Y:S01]  /*7090*/  LDL R57, [R1+0x3c] ;  /* 0x00003c0001397983 */ /* 0x000ea20000100800 */
[----:B------:R-:W-:Y:S02]  /*70a0*/  ULOP3.LUT UR40, UR41, 0x1, URZ, 0xc0, !UPT ;  /* 0x0000000129287892 */ /* 0x000fe4000f8ec03f */
[----:B------:R-:W-:Y:S01]  /*70b0*/  UISETP.GT.AND UP2, UPT, UR41, UR6, UPT ;  /* 0x000000062900728c */ /* 0x000fe2000bf44270 */
[----:B------:R-:W3:Y:S01]  /*70c0*/  LDL R56, [R1+0x40] ;  /* 0x0000400001387983 */ /* 0x000ee20000100800 */
[----:B------:R-:W-:Y:S02]  /*70d0*/  UISETP.NE.U32.AND UP0, UPT, UR40, 0x1, UPT ;  /* 0x000000012800788c */ /* 0x000fe4000bf05070 */
[----:B------:R-:W-:Y:S01]  /*70e0*/  UIADD3 UR41, UR41, -0x1, URZ ;  /* 0xffffffff29297890 */ /* 0x000fe2000fffe03f */
[----:B------:R-:W4:Y:S04]  /*70f0*/  LDL R52, [R1+0x2c] ;  /* 0x00002c0001347983 */ /* 0x000f280000100800 */
[----:B------:R-:W5:Y:S04]  /*7100*/  LDL R53, [R1+0x30] ;  /* 0x0000300001357983 */ /* 0x000f680000100800 */
[----:B------:R-:W5:Y:S04]  /*7110*/  LDL R54, [R1+0x34] ;  /* 0x0000340001367983 */ /* 0x000f680000100800 */
[----:B------:R-:W5:Y:S04]  /*7120*/  LDL R55, [R1+0x38] ;  /* 0x0000380001377983 */ /* 0x000f680000100800 */
[----:B------:R-:W-:Y:S04]  /*7130*/  LDSM.16.M88.4 R16, [R151] ;  /* 0x000000009710783b */ /* 0x000fe80000000200 */
[----:B------:R-:W1:Y:S04]  /*7140*/  LDSM.16.MT88.4 R20, [R0+0x6000] ;  /* 0x006000000014783b */ /* 0x000e680000004200 */
        /* <DEDUP_REMOVED lines=8> */
[-C--:B-1----:R-:W-:Y:S06]  /*71d0*/  HMMA.16816.F32 R4, R16, R20.reuse, RZ ;  /* 0x000000141004723c */ /* 0x082fec00000018ff */
[C---:B------:R-:W-:Y:S06]  /*71e0*/  HMMA.16816.F32 R8, R12.reuse, R20, RZ ;  /* 0x000000140c08723c */ /* 0x040fec00000018ff */
[-C--:B------:R-:W-:Y:S06]  /*71f0*/  HMMA.16816.F32 R12, R12, R22.reuse, RZ ;  /* 0x000000160c0c723c */ /* 0x080fec00000018ff */
[----:B------:R-:W-:Y:S01]  /*7200*/  HMMA.16816.F32 R16, R16, R22, RZ ;  /* 0x000000161010723c */ /* 0x000fe200000018ff */
[----:B------:R-:W1:Y:S05]  /*7210*/  LDSM.16.M88.4 R20, [R152] ;  /* 0x000000009814783b */ /* 0x000e6a0000000200 */
[-C--:B------:R-:W-:Y:S06]  /*7220*/  HMMA.16816.F32 R4, R24, R28.reuse, R4 ;  /* 0x0000001c1804723c */ /* 0x080fec0000001804 */
[C---:B------:R-:W-:Y:S06]  /*7230*/  HMMA.16816.F32 R8, R32.reuse, R28, R8 ;  /* 0x0000001c2008723c */ /* 0x040fec0000001808 */
[-C--:B------:R-:W-:Y:S01]  /*7240*/  HMMA.16816.F32 R12, R32, R30.reuse, R12 ;  /* 0x0000001e200c723c */ /* 0x080fe2000000180c */
[----:B------:R-:W1:Y:S05]  /*7250*/  LDSM.16.M88.4 R32, [R152+0x2000] ;  /* 0x002000009820783b */ /* 0x000e6a0000000200 */
[----:B------:R-:W-:Y:S01]  /*7260*/  HMMA.16816.F32 R16, R24, R30, R16 ;  /* 0x0000001e1810723c */ /* 0x000fe20000001810 */
[----:B------:R-:W-:Y:S04]  /*7270*/  LDSM.16.M88.4 R24, [R151+0x4000] ;  /* 0x004000009718783b */ /* 0x000fe80000000200 */
[----:B------:R-:W1:Y:S01]  /*7280*/  LDSM.16.MT88.4 R28, [R0+0x7000] ;  /* 0x00700000001c783b */ /* 0x000e620000004200 */
[-C--:B------:R-:W-:Y:S06]  /*7290*/  HMMA.16816.F32 R4, R36, R40.reuse, R4 ;  /* 0x000000282404723c */ /* 0x080fec0000001804 */
[C---:B------:R-:W-:Y:S06]  /*72a0*/  HMMA.16816.F32 R8, R44.reuse, R40, R8 ;  /* 0x000000282c08723c */ /* 0x040fec0000001808 */
[-C--:B------:R-:W-:Y:S01]  /*72b0*/  HMMA.16816.F32 R12, R44, R42.reuse, R12 ;  /* 0x0000002a2c0c723c */ /* 0x080fe2000000180c */
[----:B------:R-:W1:Y:S05]  /*72c0*/  LDSM.16.M88.4 R44, [R151+0x6000] ;  /* 0x00600000972c783b */ /* 0x000e6a0000000200 */
[----:B------:R-:W-:Y:S01]  /*72d0*/  HMMA.16816.F32 R16, R36, R42, R16 ;  /* 0x0000002a2410723c */ /* 0x000fe20000001810 */
[----:B------:R-:W-:Y:S04]  /*72e0*/  LDSM.16.M88.4 R36, [R159] ;  /* 0x000000009f24783b */ /* 0x000fe80000000200 */
[----:B------:R-:W1:Y:S02]  /*72f0*/  LDSM.16.MT88.4 R40, [R0+0x7400] ;  /* 0x007400000028783b */ /* 0x000e640000004200 */
[-C--:B-1----:R-:W-:Y:S06]  /*7300*/  HMMA.16816.F32 R4, R20, R48.reuse, R4 ;  /* 0x000000301404723c */ /* 0x082fec0000001804 */
[C---:B------:R-:W-:Y:S06]  /*7310*/  HMMA.16816.F32 R8, R32.reuse, R48, R8 ;  /* 0x000000302008723c */ /* 0x040fec0000001808 */
[-C--:B------:R-:W-:Y:S01]  /*7320*/  HMMA.16816.F32 R12, R32, R50.reuse, R12 ;  /* 0x00000032200c723c */ /* 0x080fe2000000180c */
[----:B------:R-:W1:Y:S05]  /*7330*/  LDSM.16.M88.4 R32, [R158] ;  /* 0x000000009e20783b */ /* 0x000e6a0000000200 */
        /* <DEDUP_REMOVED lines=8> */
[----:B------:R1:W-:Y:S04]  /*73c0*/  LDSM.16.MT88.4 R28, [R0+0x7c00] ;  /* 0x007c0000001c783b */ /* 0x0003e80000004200 */
[----:B------:R-:W1:Y:S01]  /*73d0*/  LDSM.16.M88.4 R24, [R152+0x4000] ;  /* 0x004000009818783b */ /* 0x000e620000000200 */
[-C--:B------:R-:W-:Y:S06]  /*73e0*/  HMMA.16816.F32 R4, R36, R40.reuse, R4 ;  /* 0x000000282404723c */ /* 0x080fec0000001804 */
[C---:B-1----:R-:W-:Y:S06]  /*73f0*/  HMMA.16816.F32 R8, R32.reuse, R40, R8 ;  /* 0x000000282008723c */ /* 0x042fec0000001808 */
[-C--:B------:R-:W-:Y:S01]  /*7400*/  HMMA.16816.F32 R12, R32, R42.reuse, R12 ;  /* 0x0000002a200c723c */ /* 0x080fe2000000180c */
[----:B------:R-:W1:Y:S05]  /*7410*/  LDSM.16.M88.4 R32, [R152+0x6000] ;  /* 0x006000009820783b */ /* 0x000e6a0000000200 */
[----:B------:R-:W-:Y:S01]  /*7420*/  HMMA.16816.F32 R16, R36, R42, R16 ;  /* 0x0000002a2410723c */ /* 0x000fe20000001810 */
[----:B------:R-:W-:Y:S05]  /*7430*/  IMAD.U32 R0, RZ, RZ, UR39 ;  /* 0x00000027ff007e24 */ /* 0x000fea000f8e00ff */
[-C--:B------:R-:W-:Y:S06]  /*7440*/  HMMA.16816.F32 R4, R20, R48.reuse, R4 ;  /* 0x000000301404723c */ /* 0x080fec0000001804 */
[C---:B------:R-:W-:Y:S06]  /*7450*/  HMMA.16816.F32 R8, R44.reuse, R48, R8 ;  /* 0x000000302c08723c */ /* 0x040fec0000001808 */
[-C--:B------:R-:W-:Y:S06]  /*7460*/  HMMA.16816.F32 R12, R44, R50.reuse, R12 ;  /* 0x000000322c0c723c */ /* 0x080fec000000180c */
[----:B------:R-:W-:Y:S06]  /*7470*/  HMMA.16816.F32 R16, R20, R50, R16 ;  /* 0x000000321410723c */ /* 0x000fec0000001810 */
[-C--:B------:R-:W-:Y:S01]  /*7480*/  HMMA.16816.F32 R4, R24, R28.reuse, R4 ;  /* 0x0000001c1804723c */ /* 0x080fe20000001804 */
[----:B------:R-:W-:Y:S04]  /*7490*/  IMAD.U32 R22, RZ, RZ, UR42 ;  /* 0x0000002aff167e24 */ /* 0x000fe8000f8e00ff */
[----:B------:R-:W-:Y:S01]  /*74a0*/  IMAD.U32 R23, RZ, RZ, UR42 ;  /* 0x0000002aff177e24 */ /* 0x000fe2000f8e00ff */
[C---:B-1----:R-:W-:Y:S05]  /*74b0*/  HMMA.16816.F32 R8, R32.reuse, R28, R8 ;  /* 0x0000001c2008723c */ /* 0x042fea0000001808 */
[-C--:B------:R-:W-:Y:S01]  /*74c0*/  LEA R22, P1, R22, R162.reuse, 0x2 ;  /* 0x000000a216167211 */ /* 0x080fe200078210ff */
[-C--:B------:R-:W-:Y:S01]  /*74d0*/  HMMA.16816.F32 R12, R32, R30.reuse, R12 ;  /* 0x0000001e200c723c */ /* 0x080fe2000000180c */
[----:B------:R-:W-:Y:S04]  /*74e0*/  IMAD.U32 R28, RZ, RZ, UR39 ;  /* 0x00000027ff1c7e24 */ /* 0x000fe8000f8e00ff */
[-C--:B------:R-:W-:Y:S01]  /*74f0*/  LEA.HI.X.SX32 R23, R23, R163.reuse, 0x2, P1 ;  /* 0x000000a317177211 */ /* 0x080fe200008f16ff */
[----:B------:R-:W-:Y:S07]  /*7500*/  HMMA.16816.F32 R16, R24, R30, R16 ;  /* 0x0000001e1810723c */ /* 0x000fee0000001810 */
[----:B------:R-:W-:Y:S01]  /*7510*/  IMAD.U32 R24, RZ, RZ, UR38 ;  /* 0x00000026ff187e24 */ /* 0x000fe2000f8e00ff */
[----:B--2---:R-:W-:Y:S01]  /*7520*/  @P2 IADD3 R20, P0, R57, UR8, RZ ;  /* 0x0000000839142c10 */ /* 0x004fe2000ff1e0ff */
[----:B------:R-:W-:Y:S03]  /*7530*/  @UP3 UIADD3 UR8, UP1, UR8, -0x200, URZ ;  /* 0xfffffe0008083890 */ /* 0x000fe6000ff3e03f */
[----:B---3--:R-:W-:Y:S01]  /*7540*/  @P2 IADD3.X R21, R56, UR9, RZ, P0, !PT ;  /* 0x0000000938152c10 */ /* 0x008fe200087fe4ff */
[----:B------:R-:W-:Y:S01]  /*7550*/  @UP3 UIADD3.X UR9, UR9, -0x1, URZ, UP1, !UPT ;  /* 0xffffffff09093890 */ /* 0x000fe20008ffe43f */
[-C--:B------:R-:W-:Y:S03]  /*7560*/  LEA R28, P0, R28, R162.reuse, 0x2 ;  /* 0x000000a21c1c7211 */ /* 0x080fe600078010ff */
[----:B----4-:R-:W2:Y:S01]  /*7570*/  @P2 LDG.E R52, desc[UR36][R20.64+0x120] ;  /* 0x0001202414342981 */ /* 0x010ea2000c1e1900 */
[-C--:B------:R-:W-:Y:S01]  /*7580*/  LEA.HI.X.SX32 R29, R0, R163.reuse, 0x2, P0 ;  /* 0x000000a3001d7211 */ /* 0x080fe200000f16ff */
[----:B------:R-:W-:Y:S01]  /*7590*/  IMAD.U32 R0, RZ, RZ, UR38 ;  /* 0x00000026ff007e24 */ /* 0x000fe2000f8e00ff */
[-C--:B------:R-:W-:Y:S01]  /*75a0*/  LEA R24, P0, R24, R162.reuse, 0x2 ;  /* 0x000000a218187211 */ /* 0x080fe200078010ff */
[----:B-----5:R-:W3:Y:S03]  /*75b0*/  @P2 LDG.E R53, desc[UR36][R20.64+0x100] ;  /* 0x0001002414352981 */ /* 0x020ee6000c1e1900 */
[-C--:B------:R-:W-:Y:S01]  /*75c0*/  LEA.HI.X.SX32 R25, R0, R163.reuse, 0x2, P0 ;  /* 0x000000a300197211 */ /* 0x080fe200000f16ff */
[----:B------:R-:W4:Y:S01]  /*75d0*/  @P2 LDG.E R54, desc[UR36][R20.64+0x20] ;  /* 0x0000202414362981 */ /* 0x000f22000c1e1900 */
[----:B------:R-:W-:Y:S03]  /*75e0*/  IMAD.U32 R0, RZ, RZ, UR33 ;  /* 0x00000021ff007e24 */ /* 0x000fe6000f8e00ff */
[----:B------:R1:W5:Y:S04]  /*75f0*/  @P2 LDG.E R55, desc[UR36][R20.64] ;  /* 0x0000002414372981 */ /* 0x000368000c1e1900 */
[----:B------:R1:W-:Y:S04]  /*7600*/  REDG.E.ADD.F32.FTZ.RN.STRONG.GPU desc[UR36][R162.64], R4 ;  /* 0x00000004a20079a6 */ /* 0x0003e8000c10f3a4 */
[----:B------:R1:W-:Y:S04]  /*7610*/  REDG.E.ADD.F32.FTZ.RN.STRONG.GPU desc[UR36][R22.64], R5 ;  /* 0x00000005160079a6 */ /* 0x0003e8000c10f3a4 */
[----:B------:R1:W-:Y:S04]  /*7620*/  REDG.E.ADD.F32.FTZ.RN.STRONG.GPU desc[UR36][R28.64], R6 ;  /* 0x000000061c0079a6 */ /* 0x0003e8000c10f3a4 */
[----:B------:R1:W-:Y:S04]  /*7630*/  REDG.E.ADD.F32.FTZ.RN.STRONG.GPU desc[UR36][R24.64], R7 ;  /* 0x00000007180079a6 */ /* 0x0003e8000c10f3a4 */
[----:B------:R-:W-:Y:S04]  /*7640*/  LDSM.16.MT88.4 R24, [R2+0xc800] ;  /* 0x00c800000218783b */ /* 0x000fe80000004200 */
[----:B------:R-:W-:Y:S01]  /*7650*/  LDSM.16.MT88.4 R28, [R3+0x800] ;  /* 0x00080000031c783b */ /* 0x000fe20000004200 */
[----:B-1----:R-:W-:Y:S05]  /*7660*/  IMAD.U32 R20, RZ, RZ, UR34 ;  /* 0x00000022ff147e24 */ /* 0x002fea000f8e00ff */
[-C--:B------:R-:W-:Y:S01]  /*7670*/  LEA R20, P1, R20, R162.reuse, 0x2 ;  /* 0x000000a214147211 */ /* 0x080fe200078210ff */
[----:B------:R-:W-:Y:S02]  /*7680*/  IMAD.U32 R4, RZ, RZ, UR33 ;  /* 0x00000021ff047e24 */ /* 0x000fe4000f8e00ff */
[----:B------:R-:W-:Y:S03]  /*7690*/  IMAD.U32 R22, RZ, RZ, UR35 ;  /* 0x00000023ff167e24 */ /* 0x000fe6000f8e00ff */
[-C--:B------:R-:W-:Y:S01]  /*76a0*/  LEA R4, P0, R4, R162.reuse, 0x2 ;  /* 0x000000a204047211 */ /* 0x080fe200078010ff */
[----:B------:R-:W-:Y:S02]  /*76b0*/  IMAD.U32 R5, RZ, RZ, UR34 ;  /* 0x00000022ff057e24 */ /* 0x000fe4000f8e00ff */
[----:B------:R-:W-:Y:S03]  /*76c0*/  IMAD.U32 R6, RZ, RZ, UR35 ;  /* 0x00000023ff067e24 */ /* 0x000fe6000f8e00ff */
[-C--:B------:R-:W-:Y:S01]  /*76d0*/  LEA.HI.X.SX32 R21, R5, R163.reuse, 0x2, P1 ;  /* 0x000000a305157211 */ /* 0x080fe200008f16ff */
[----:B------:R-:W-:Y:S01]  /*76e0*/  IMAD.U32 R7, RZ, RZ, UR31 ;  /* 0x0000001fff077e24 */ /* 0x000fe2000f8e00ff */
[-C--:B------:R-:W-:Y:S01]  /*76f0*/  LEA.HI.X.SX32 R5, R0, R163.reuse, 0x2, P0 ;  /* 0x000000a300057211 */ /* 0x080fe200000f16ff */
[----:B------:R-:W-:Y:S01]  /*7700*/  IMAD.U32 R0, RZ, RZ, UR32 ;  /* 0x00000020ff007e24 */ /* 0x000fe2000f8e00ff */
[----:B--2---:R-:W-:Y:S04]  /*7710*/  @P2 STL [R1+0x2c], R52 ;  /* 0x00002c3401002387 */ /* 0x004fe80000100800 */
[----:B---3--:R-:W-:Y:S04]  /*7720*/  @P2 STL [R1+0x30], R53 ;  /* 0x0000303501002387 */ /* 0x008fe80000100800 */
[----:B----4-:R-:W-:Y:S04]  /*7730*/  @P2 STL [R1+0x34], R54 ;  /* 0x0000343601002387 */ /* 0x010fe80000100800 */
[----:B-----5:R-:W-:Y:S01]  /*7740*/  @P2 STL [R1+0x38], R55 ;  /* 0x0000383701002387 */ /* 0x020fe20000100800 */
[-C--:B------:R-:W-:Y:S04]  /*7750*/  LEA R22, P2, R22, R162.reuse, 0x2 ;  /* 0x000000a216167211 */ /* 0x080fe800078410ff */
[-C--:B------:R-:W-:Y:S01]  /*7760*/  LEA.HI.X.SX32 R23, R6, R163.reuse, 0x2, P2 ;  /* 0x000000a306177211 */ /* 0x080fe200010f16ff */
[----:B------:R-:W-:Y:S04]  /*7770*/  IMAD.U32 R6, RZ, RZ, UR30 ;  /* 0x0000001eff067e24 */ /* 0x000fe8000f8e00ff */
[----:B------:R1:W-:Y:S01]  /*7780*/  REDG.E.ADD.F32.FTZ.RN.STRONG.GPU desc[UR36][R22.64], R8 ;  /* 0x00000008160079a6 */ /* 0x0003e2000c10f3a4 */
[-C--:B------:R-:W-:Y:S03]  /*7790*/  LEA R6, P1, R6, R162.reuse, 0x2 ;  /* 0x000000a206067211 */ /* 0x080fe600078210ff */
[----:B------:R2:W-:Y:S04]  /*77a0*/  REDG.E.ADD.F32.FTZ.RN.STRONG.GPU desc[UR36][R20.64], R9 ;  /* 0x00000009140079a6 */ /* 0x0005e8000c10f3a4 */
[----:B------:R3:W-:Y:S01]  /*77b0*/  REDG.E.ADD.F32.FTZ.RN.STRONG.GPU desc[UR36][R4.64], R10 ;  /* 0x0000000a040079a6 */ /* 0x0007e2000c10f3a4 */
[----:B-1----:R-:W-:Y:S02]  /*77c0*/  IMAD.U32 R8, RZ, RZ, UR31 ;  /* 0x0000001fff087e24 */ /* 0x002fe4000f8e00ff */
[----:B--2---:R-:W-:Y:S03]  /*77d0*/  IMAD.U32 R20, RZ, RZ, UR32 ;  /* 0x00000020ff147e24 */ /* 0x004fe6000f8e00ff */
[-C--:B------:R-:W-:Y:S01]  /*77e0*/  LEA R8, P2, R8, R162.reuse, 0x2 ;  /* 0x000000a208087211 */ /* 0x080fe200078410ff */
[----:B---3--:R-:W-:Y:S01]  /*77f0*/  IMAD.U32 R5, RZ, RZ, UR30 ;  /* 0x0000001eff057e24 */ /* 0x008fe2000f8e00ff */
[-C--:B------:R-:W-:Y:S01]  /*7800*/  LEA R20, P0, R20, R162.reuse, 0x2 ;  /* 0x000000a214147211 */ /* 0x080fe200078010ff */
[----:B------:R-:W-:Y:S01]  /*7810*/  IMAD.U32 R4, RZ, RZ, UR29 ;  /* 0x0000001dff047e24 */ /* 0x000fe2000f8e00ff */
[-C--:B------:R-:W-:Y:S01]  /*7820*/  LEA.HI.X.SX32 R9, R7, R163.reuse, 0x2, P2 ;  /* 0x000000a307097211 */ /* 0x080fe200010f16ff */
[----:B------:R-:W-:Y:S01]  /*7830*/  IMAD.U32 R10, RZ, RZ, UR26 ;  /* 0x0000001aff0a7e24 */ /* 0x000fe2000f8e00ff */
[-C--:B------:R-:W-:Y:S01]  /*7840*/  LEA.HI.X.SX32 R21, R0, R163.reuse, 0x2, P0 ;  /* 0x000000a300157211 */ /* 0x080fe200000f16ff */
[----:B------:R-:W-:Y:S01]  /*7850*/  IMAD.U32 R0, RZ, RZ, UR29 ;  /* 0x0000001dff007e24 */ /* 0x000fe2000f8e00ff */
[-C--:B------:R-:W-:Y:S02]  /*7860*/  LEA.HI.X.SX32 R7, R5, R163.reuse, 0x2, P1 ;  /* 0x000000a305077211 */ /* 0x080fe400008f16ff */
[-C--:B------:R-:W-:Y:S01]  /*7870*/  LEA R4, P0, R4, R162.reuse, 0x2 ;  /* 0x000000a204047211 */ /* 0x080fe200078010ff */
[----:B------:R1:W-:Y:S01]  /*7880*/  REDG.E.ADD.F32.FTZ.RN.STRONG.GPU desc[UR36][R20.64], R11 ;  /* 0x0000000b140079a6 */ /* 0x0003e2000c10f3a4 */
[-C--:B------:R-:W-:Y:S02]  /*7890*/  LEA R10, P3, R10, R162.reuse, 0x2 ;  /* 0x000000a20a0a7211 */ /* 0x080fe400078610ff */
[-C--:B------:R-:W-:Y:S01]  /*78a0*/  LEA.HI.X.SX32 R5, R0, R163.reuse, 0x2, P0 ;  /* 0x000000a300057211 */ /* 0x080fe200000f16ff */
[----:B------:R2:W-:Y:S01]  /*78b0*/  REDG.E.ADD.F32.FTZ.RN.STRONG.GPU desc[UR36][R8.64], R16 ;  /* 0x00000010080079a6 */ /* 0x0005e2000c10f3a4 */
[----:B------:R-:W-:Y:S03]  /*78c0*/  IMAD.U32 R0, RZ, RZ, UR28 ;  /* 0x0000001cff007e24 */ /* 0x000fe6000f8e00ff */
[----:B------:R3:W-:Y:S04]  /*78d0*/  REDG.E.ADD.F32.FTZ.RN.STRONG.GPU desc[UR36][R6.64], R17 ;  /* 0x00000011060079a6 */ /* 0x0007e8000c10f3a4 */
[----:B------:R4:W-:Y:S04]  /*78e0*/  REDG.E.ADD.F32.FTZ.RN.STRONG.GPU desc[UR36][R4.64], R18 ;  /* 0x00000012040079a6 */ /* 0x0009e8000c10f3a4 */
[----:B------:R-:W-:Y:S01]  /*78f0*/  LDSM.16.MT88.4 R20, [R3+0x400] ;  /* 0x000400000314783b */ /* 0x000fe20000004200 */
[----:B-1----:R-:W-:Y:S02]  /*7900*/  IMAD.U32 R11, RZ, RZ, UR26 ;  /* 0x0000001aff0b7e24 */ /* 0x002fe4000f8e00ff */
[----:B--2---:R-:W-:Y:S03]  /*7910*/  IMAD.U32 R16, RZ, RZ, UR28 ;  /* 0x0000001cff107e24 */ /* 0x004fe6000f8e00ff */
[-C--:B------:R-:W-:Y:S01]  /*7920*/  LEA.HI.X.SX32 R11, R11, R163.reuse, 0x2, P3 ;  /* 0x000000a30b0b7211 */ /* 0x080fe200018f16ff */
[----:B------:R-:W-:Y:S02]  /*7930*/  IMAD.U32 R8, RZ, RZ, UR23 ;  /* 0x00000017ff087e24 */ /* 0x000fe4000f8e00ff */
[----:B---3--:R-:W-:Y:S01]  /*7940*/  IMAD.U32 R6, RZ, RZ, UR4 ;  /* 0x00000004ff067e24 */ /* 0x008fe2000f8e00ff */
[-C--:B------:R-:W-:Y:S01]  /*7950*/  LEA R16, P0, R16, R162.reuse, 0x2 ;  /* 0x000000a210107211 */ /* 0x080fe200078010ff */
[----:B------:R-:W-:Y:S01]  /*7960*/  IMAD.U32 R9, RZ, RZ, UR23 ;  /* 0x00000017ff097e24 */ /* 0x000fe2000f8e00ff */
[-C--:B------:R-:W-:Y:S01]  /*7970*/  LEA R8, P2, R8, R162.reuse, 0x2 ;  /* 0x000000a208087211 */ /* 0x080fe200078410ff */
[----:B----4-:R-:W-:Y:S01]  /*7980*/  IMAD.U32 R4, RZ, RZ, UR47 ;  /* 0x0000002fff047e24 */ /* 0x010fe2000f8e00ff */
[-C--:B------:R-:W-:Y:S01]  /*7990*/  LEA.HI.X.SX32 R17, R0, R163.reuse, 0x2, P0 ;  /* 0x000000a300117211 */ /* 0x080fe200000f16ff */
[----:B------:R-:W-:Y:S01]  /*79a0*/  IMAD.U32 R7, RZ, RZ, UR4 ;  /* 0x00000004ff077e24 */ /* 0x000fe2000f8e00ff */
[-C--:B------:R-:W-:Y:S01]  /*79b0*/  LEA R6, P1, R6, R162.reuse, 0x2 ;  /* 0x000000a206067211 */ /* 0x080fe200078210ff */
[----:B------:R-:W-:Y:S01]  /*79c0*/  IMAD.U32 R5, RZ, RZ, UR47 ;  /* 0x0000002fff057e24 */ /* 0x000fe2000f8e00ff */
[-C--:B------:R-:W-:Y:S01]  /*79d0*/  LEA.HI.X.SX32 R9, R9, R163.reuse, 0x2, P2 ;  /* 0x000000a309097211 */ /* 0x080fe200010f16ff */
[----:B------:R-:W-:Y:S01]  /*79e0*/  REDG.E.ADD.F32.FTZ.RN.STRONG.GPU desc[UR36][R16.64], R19 ;  /* 0x00000013100079a6 */ /* 0x000fe2000c10f3a4 */
[----:B------:R-:W-:Y:S01]  /*79f0*/  LEA R4, P0, R4, R162, 0x2 ;  /* 0x000000a204047211 */ /* 0x000fe200078010ff */
[----:B------:R-:W-:Y:S01]  /*7a00*/  VIADD R0, R3, 0xffffe000 ;  /* 0xffffe00003007836 */ /* 0x000fe20000000000 */
        /* <DEDUP_REMOVED lines=10> */
[----:B------:R-:W-:Y:S01]  /*7ab0*/  LDSM.16.MT88.4 R4, [R2+0x8000] ;  /* 0x008000000204783b */ /* 0x000fe20000004200 */
[----:B------:R-:W-:Y:S03]  /*7ac0*/  @P1 VIADD R0, R3, 0x2000 ;  /* 0x0000200003001836 */ /* 0x000fe60000000000 */
[----:B------:R-:W1:Y:S04]  /*7ad0*/  LDSM.16.MT88.4 R8, [R3] ;  /* 0x000000000308783b */ /* 0x000e680000004200 */
[----:B------:R-:W2:Y:S04]  /*7ae0*/  LDSM.16.MT88.4 R12, [R2+0xc000] ;  /* 0x00c00000020c783b */ /* 0x000ea80000004200 */
[----:B------:R-:W3:Y:S01]  /*7af0*/  LDSM.16.MT88.4 R16, [R2+0x8800] ;  /* 0x008800000210783b */ /* 0x000ee20000004200 */
        /* <DEDUP_REMOVED lines=8> */
[C---:B------:R-:W-:Y:S06]  /*7b80*/  HMMA.16816.F32 R88, R24.reuse, R20, R88 ;  /* 0x000000141858723c */ /* 0x040fec0000001858 */
        /* <DEDUP_REMOVED lines=44> */
.L_x_244:
[----:B------:R-:W-:Y:S01]  /*7e50*/  @!UPT UIADD3 URZ, URZ, URZ, URZ ;  /* 0x0000003f3f3ff290 */ /* 0x000fe2000fffe03f */
[----:B------:R-:W2:Y:S01]  /*7e60*/  LDL R22, [R1+0x58] ;  /* 0x0000580001167983 */ /* 0x000ea20000100800 */
[----:B------:R-:W-:Y:S01]  /*7e70*/  ULDC UR4, c[0x0][0x390] ;  /* 0x0000e40000047ab9 */ /* 0x000fe20000000800 */
[----:B-----5:R-:W3:Y:S02]  /*7e80*/  LDC.64 R10, c[0x0][0x438] ;  /* 0x00010e00ff0a7b82 */ /* 0x020ee40000000a00 */
[----:B------:R-:W4:Y:S04]  /*7e90*/  LDL R19, [R1+0x5c] ;  /* 0x00005c0001137983 */ /* 0x000f280000100800 */
[----:B------:R-:W3:Y:S01]  /*7ea0*/  LDL R24, [R1+0x4c] ;  /* 0x00004c0001187983 */ /* 0x000ee20000100800 */
[----:B------:R-:W1:Y:S01]  /*7eb0*/  S2R R14, SR_TID.X ;  /* 0x00000000000e7919 */ /* 0x000e620000002100 */
        /* <DEDUP_REMOVED lines=19> */
[----:B------:R-:W-:-:S02]  /*7ff0*/  F2FP.F16.F32.PACK_AB R5, R5, R96 ;  /* 0x000000600505723e */ /* 0x000fc400000000ff */
[----:B------:R-:W1:Y:S01]  /*8000*/  LDC.64 R12, c[0x0][0x468] ;  /* 0x00011a00ff0c7b82 */ /* 0x000e620000000a00 */
[----:B------:R-:W-:Y:S01]  /*8010*/  F2FP.F16.F32.PACK_AB R4, R4, R98 ;  /* 0x000000620404723e */ /* 0x000fe200000000ff */
[----:B------:R-:W-:Y:S01]  /*8020*/  ULDC.64 UR8, c[0x0][0x3f0] ;  /* 0x0000fc0000087ab9 */ /* 0x000fe20000000a00 */
[----:B------:R-:W-:Y:S01]  /*8030*/  F2FP.F16.F32.PACK_AB R7, R7, R88 ;  /* 0x000000580707723e */ /* 0x000fe200000000ff */
[----:B------:R-:W-:Y:S01]  /*8040*/  ULDC.64 UR6, c[0x0][0x3f8] ;  /* 0x0000fe0000067ab9 */ /* 0x000fe20000000a00 */
[----:B------:R-:W-:Y:S02]  /*8050*/  F2FP.F16.F32.PACK_AB R6, R6, R90 ;  /* 0x0000005a0606723e */ /* 0x000fe400000000ff */
[----:B------:R-:W-:Y:S01]  /*8060*/  F2FP.F16.F32.PACK_AB R3, R3, R92 ;  /* 0x0000005c0303723e */ /* 0x000fe200000000ff */
[----:B------:R-:W3:Y:S01]  /*8070*/  LDC.64 R16, c[0x0][0x450] ;  /* 0x00011400ff107b82 */ /* 0x000ee20000000a00 */
[----:B-1----:R-:W-:Y:S02]  /*8080*/  SHF.R.S32.HI R18, RZ, 0x1f, R14 ;  /* 0x0000001fff127819 */ /* 0x002fe4000001140e */
[----:B------:R-:W-:-:S02]  /*8090*/  F2FP.F16.F32.PACK_AB R0, R0, R94 ;  /* 0x0000005e0000723e */ /* 0x000fc400000000ff */
[----:B------:R-:W-:-:S03]  /*80a0*/  LEA.HI R18, R18, R14, RZ, 0x2 ;  /* 0x0000000e12127211 */ /* 0x000fc600078f10ff */
[----:B------:R-:W1:Y:S01]  /*80b0*/  LDC.64 R20, c[0x0][0x440] ;  /* 0x00011000ff147b82 */ /* 0x000e620000000a00 */
[----:B------:R-:W-:Y:S02]  /*80c0*/  F2FP.F16.F32.PACK_AB R68, R69, R68 ;  /* 0x000000444544723e */ /* 0x000fe400000000ff */
[----:B------:R-:W-:Y:S02]  /*80d0*/  F2FP.F16.F32.PACK_AB R70, R71, R70 ;  /* 0x000000464746723e */ /* 0x000fe400000000ff */
[----:B------:R-:W-:Y:S02]  /*80e0*/  F2FP.F16.F32.PACK_AB R80, R81, R80 ;  /* 0x000000505150723e */ /* 0x000fe400000000ff */
[----:B------:R-:W-:Y:S02]  /*80f0*/  F2FP.F16.F32.PACK_AB R82, R83, R82 ;  /* 0x000000525352723e */ /* 0x000fe400000000ff */
[----:B------:R-:W-:Y:S02]  /*8100*/  F2FP.F16.F32.PACK_AB R72, R73, R72 ;  /* 0x000000484948723e */ /* 0x000fe400000000ff */
[----:B------:R-:W-:-:S02]  /*8110*/  F2FP.F16.F32.PACK_AB R74, R75, R74 ;  /* 0x0000004a4b4a723e */ /* 0x000fc400000000ff */
[----:B------:R-:W-:Y:S02]  /*8120*/  F2FP.F16.F32.PACK_AB R76, R77, R76 ;  /* 0x0000004c4d4c723e */ /* 0x000fe400000000ff */
[----:B------:R-:W-:Y:S01]  /*8130*/  F2FP.F16.F32.PACK_AB R78, R79, R78 ;  /* 0x0000004e4f4e723e */ /* 0x000fe200000000ff */
[----:B------:R-:W-:-:S04]  /*8140*/  IMAD R40, R12, UR16, RZ ;  /* 0x000000100c287c24 */ /* 0x000fc8000f8e02ff */
[----:B------:R-:W-:Y:S01]  /*8150*/  IMAD R40, R13, UR11, R40 ;  /* 0x0000000b0d287c24 */ /* 0x000fe2000f8e0228 */
[----:B--2---:R-:W-:Y:S04]  /*8160*/  STS [R22], R9 ;  /* 0x0000000916007388 */ /* 0x004fe80000000800 */
[----:B------:R-:W-:Y:S04]  /*8170*/  STS [R22+0x200], R8 ;  /* 0x0002000816007388 */ /* 0x000fe80000000800 */
[----:B----4-:R2:W-:Y:S04]  /*8180*/  STS [R19], R5 ;  /* 0x0000000513007388 */ /* 0x0105e80000000800 */
[----:B------:R4:W-:Y:S04]  /*8190*/  STS [R19+0x200], R4 ;  /* 0x0002000413007388 */ /* 0x0009e80000000800 */
[----:B------:R-:W-:Y:S04]  /*81a0*/  STS [R22+0x1000], R7 ;  /* 0x0010000716007388 */ /* 0x000fe80000000800 */
[----:B------:R-:W-:Y:S04]  /*81b0*/  STS [R22+0x1200], R6 ;  /* 0x0012000616007388 */ /* 0x000fe80000000800 */
[----:B------:R3:W-:Y:S04]  /*81c0*/  STS [R19+0x1000], R3 ;  /* 0x0010000313007388 */ /* 0x0007e80000000800 */
[----:B------:R1:W-:Y:S01]  /*81d0*/  STS [R19+0x1200], R0 ;  /* 0x0012000013007388 */ /* 0x0003e20000000800 */
[----:B--2---:R-:W-:-:S03]  /*81e0*/  LOP3.LUT R5, R18, 0xfffffffc, RZ, 0xc0, !PT ;  /* 0xfffffffc12057812 */ /* 0x004fc600078ec0ff */
[----:B------:R-:W-:Y:S01]  /*81f0*/  STS [R22+0x2000], R68 ;  /* 0x0020004416007388 */ /* 0x000fe20000000800 */
[----:B----4-:R-:W-:-:S03]  /*8200*/  IADD3 R4, -R5, R14, RZ ;  /* 0x0000000e05047210 */ /* 0x010fc60007ffe1ff */
[----:B------:R-:W-:Y:S01]  /*8210*/  STS [R22+0x2200], R70 ;  /* 0x0022004616007388 */ /* 0x000fe20000000800 */
[----:B------:R-:W2:Y:S03]  /*8220*/  LDC.64 R14, c[0x0][0x458] ;  /* 0x00011600ff0e7b82 */ /* 0x000ea60000000a00 */
[----:B------:R-:W-:Y:S01]  /*8230*/  STS [R19+0x2000], R80 ;  /* 0x0020005013007388 */ /* 0x000fe20000000800 */
[----:B------:R-:W-:-:S03]  /*8240*/  SHF.L.U32 R4, R4, 0x3, RZ ;  /* 0x0000000304047819 */ /* 0x000fc600000006ff */
[----:B------:R-:W-:Y:S04]  /*8250*/  STS [R19+0x2200], R82 ;  /* 0x0022005213007388 */ /* 0x000fe80000000800 */
[----:B------:R-:W-:Y:S04]  /*8260*/  STS [R22+0x3000], R72 ;  /* 0x0030004816007388 */ /* 0x000fe80000000800 */
[----:B------:R4:W-:Y:S04]  /*8270*/  STS [R22+0x3200], R74 ;  /* 0x0032004a16007388 */ /* 0x0009e80000000800 */
[----:B------:R-:W-:Y:S01]  /*8280*/  STS [R19+0x3000], R76 ;  /* 0x0030004c13007388 */ /* 0x000fe20000000800 */
[----:B------:R-:W-:-:S03]  /*8290*/  SHF.R.S32.HI R5, RZ, 0x1f, R4 ;  /* 0x0000001fff057819 */ /* 0x000fc60000011404 */
[----:B------:R2:W-:Y:S01]  /*82a0*/  STS [R19+0x3200], R78 ;  /* 0x0032004e13007388 */ /* 0x0005e20000000800 */
[C---:B---3--:R-:W-:Y:S01]  /*82b0*/  IMAD R3, R10.reuse, UR15, RZ ;  /* 0x0000000f0a037c24 */ /* 0x048fe2000f8e02ff */
[----:B-1----:R-:W-:Y:S01]  /*82c0*/  SHF.R.S32.HI R0, RZ, 0x2, R18 ;  /* 0x00000002ff007819 */ /* 0x002fe20000011412 */
[----:B------:R-:W-:-:S04]  /*82d0*/  IMAD.WIDE.U32 R6, R10, UR10, R4 ;  /* 0x0000000a0a067c25 */ /* 0x000fc8000f8e0004 */
[----:B------:R-:W-:Y:S01]  /*82e0*/  IMAD R11, R11, UR10, R3 ;  /* 0x0000000a0b0b7c24 */ /* 0x000fe2000f8e0203 */
[----:B------:R-:W-:-:S04]  /*82f0*/  SHF.R.S32.HI R3, RZ, 0x1f, R0 ;  /* 0x0000001fff037819 */ /* 0x000fc80000011400 */
[----:B------:R-:W-:Y:S01]  /*8300*/  IADD3 R7, R7, R11, RZ ;  /* 0x0000000b07077210 */ /* 0x000fe20007ffe0ff */
[----:B------:R-:W-:Y:S01]  /*8310*/  IMAD R8, R3, R16, RZ ;  /* 0x0000001003087224 */ /* 0x000fe200078e02ff */
[----:B----4-:R-:W1:Y:S01]  /*8320*/  LDC.64 R22, c[0x0][0x470] ;  /* 0x00011c00ff167b82 */ /* 0x010e620000000a00 */
[----:B------:R-:W-:-:S04]  /*8330*/  IMAD.WIDE.U32 R12, R12, UR11, R6 ;  /* 0x0000000b0c0c7c25 */ /* 0x000fc8000f8e0006 */
[----:B--2---:R-:W-:Y:S01]  /*8340*/  IMAD R6, R3, R14, RZ ;  /* 0x0000000e03067224 */ /* 0x004fe200078e02ff */
[----:B------:R-:W-:Y:S02]  /*8350*/  LEA R3, R24, UR5, 0x1 ;  /* 0x0000000518037c11 */ /* 0x000fe4000f8e08ff */
[----:B------:R-:W-:Y:S01]  /*8360*/  BAR.SYNC.DEFER_BLOCKING 0x0 ;  /* 0x0000000000007b1d */ /* 0x000fe20000010000 */
[----:B------:R-:W-:-:S04]  /*8370*/  IMAD.WIDE.U32 R10, R0, R16, RZ ;  /* 0x00000010000a7225 */ /* 0x000fc800078e00ff */
[----:B------:R-:W-:-:S05]  /*8380*/  IMAD R8, R0, R17, R8 ;  /* 0x0000001100087224 */ /* 0x000fca00078e0208 */
[----:B------:R-:W-:Y:S01]  /*8390*/  IADD3 R9, R11, R8, RZ ;  /* 0x000000080b097210 */ /* 0x000fe20007ffe0ff */
[----:B------:R-:W-:Y:S02]  /*83a0*/  IMAD.MOV.U32 R8, RZ, RZ, R10 ;  /* 0x000000ffff087224 */ /* 0x000fe400078e000a */
[----:B------:R-:W-:Y:S02]  /*83b0*/  IMAD R19, R20, UR15, RZ ;  /* 0x0000000f14137c24 */ /* 0x000fe4000f8e02ff */
[----:B------:R-:W-:Y:S01]  /*83c0*/  IMAD.WIDE.U32 R8, R16, UR20, R8 ;  /* 0x0000001410087c25 */ /* 0x000fe2000f8e0008 */
[----:B------:R-:W2:Y:S04]  /*83d0*/  LDS.128 R36, [R3+0x6000] ;  /* 0x0060000003247984 */ /* 0x000ea80000000c00 */
[----:B------:R-:W3:Y:S04]  /*83e0*/  LDS.128 R32, [R3+0x7000] ;  /* 0x0070000003207984 */ /* 0x000ee80000000c00 */
[----:B------:R-:W4:Y:S04]  /*83f0*/  LDS.128 R28, [R3+0x8000] ;  /* 0x00800000031c7984 */ /* 0x000f280000000c00 */
[----:B------:R1:W4:Y:S01]  /*8400*/  LDS.128 R24, [R3+0x9000] ;  /* 0x0090000003187984 */ /* 0x0003220000000c00 */
[----:B------:R-:W-:-:S02]  /*8410*/  IMAD R18, R0, R15, R6 ;  /* 0x0000000f00127224 */ /* 0x000fc400078e0206 */
[----:B------:R-:W-:Y:S02]  /*8420*/  IMAD R19, R21, UR10, R19 ;  /* 0x0000000a15137c24 */ /* 0x000fe4000f8e0213 */
[----:B------:R-:W-:-:S04]  /*8430*/  IMAD.WIDE.U32 R10, R0, R14, RZ ;  /* 0x0000000e000a7225 */ /* 0x000fc800078e00ff */
[----:B------:R-:W-:Y:S01]  /*8440*/  IMAD.WIDE.U32 R6, R20, UR10, R4 ;  /* 0x0000000a14067c25 */ /* 0x000fe2000f8e0004 */
[----:B------:R-:W-:Y:S02]  /*8450*/  IADD3 R5, R11, R18, RZ ;  /* 0x000000120b057210 */ /* 0x000fe40007ffe0ff */
[----:B------:R-:W-:Y:S01]  /*8460*/  MOV R4, R10 ;  /* 0x0000000a00047202 */ /* 0x000fe20000000f00 */
[----:B------:R-:W-:Y:S01]  /*8470*/  IMAD R0, R16, UR19, RZ ;  /* 0x0000001310007c24 */ /* 0x000fe2000f8e02ff */
[----:B------:R-:W-:Y:S01]  /*8480*/  IADD3 R7, R7, R19, RZ ;  /* 0x0000001307077210 */ /* 0x000fe20007ffe0ff */
[----:B------:R-:W-:Y:S01]  /*8490*/  IMAD.IADD R11, R13, 0x1, R40 ;  /* 0x000000010d0b7824 */ /* 0x000fe200078e0228 */
[----:B-1----:R-:W-:Y:S01]  /*84a0*/  IADD3 R3, P0, R12, R8, RZ ;  /* 0x000000080c037210 */ /* 0x002fe20007f1e0ff */
[----:B------:R-:W-:-:S04]  /*84b0*/  IMAD R8, R22, UR16, RZ ;  /* 0x0000001016087c24 */ /* 0x000fc8000f8e02ff */
[----:B------:R-:W-:Y:S02]  /*84c0*/  IMAD R10, R23, UR11, R8 ;  /* 0x0000000b170a7c24 */ /* 0x000fe4000f8e0208 */
[----:B------:R-:W-:Y:S02]  /*84d0*/  IMAD R8, R17, UR20, R0 ;  /* 0x0000001411087c24 */ /* 0x000fe4000f8e0200 */
[----:B------:R-:W-:-:S04]  /*84e0*/  IMAD.WIDE.U32 R6, R22, UR11, R6 ;  /* 0x0000000b16067c25 */ /* 0x000fc8000f8e0006 */
[C---:B------:R-:W-:Y:S02]  /*84f0*/  IMAD R0, R14.reuse, UR19, RZ ;  /* 0x000000130e007c24 */ /* 0x040fe4000f8e02ff */
[----:B------:R-:W-:Y:S01]  /*8500*/  IMAD.WIDE.U32 R4, R14, UR20, R4 ;  /* 0x000000140e047c25 */ /* 0x000fe2000f8e0004 */
[----:B------:R-:W-:Y:S02]  /*8510*/  IADD3.X R9, R11, R9, R8, P0, !PT ;  /* 0x000000090b097210 */ /* 0x000fe400007fe408 */
[----:B------:R-:W-:Y:S01]  /*8520*/  IADD3 R7, R7, R10, RZ ;  /* 0x0000000a07077210 */ /* 0x000fe20007ffe0ff */
[----:B------:R-:W-:Y:S01]  /*8530*/  IMAD R8, R15, UR20, R0 ;  /* 0x000000140f087c24 */ /* 0x000fe2000f8e0200 */
[----:B------:R-:W-:Y:S02]  /*8540*/  IADD3 R0, P0, R6, R4, RZ ;  /* 0x0000000406007210 */ /* 0x000fe40007f1e0ff */
[----:B------:R-:W-:Y:S02]  /*8550*/  LEA R6, P1, R3, UR8, 0x1 ;  /* 0x0000000803067c11 */ /* 0x000fe4000f8208ff */
[----:B------:R-:W-:-:S02]  /*8560*/  IADD3.X R5, R7, R5, R8, P0, !PT ;  /* 0x0000000507057210 */ /* 0x000fc400007fe408 */
[----:B------:R-:W-:Y:S02]  /*8570*/  LEA R4, P0, R0, UR6, 0x1 ;  /* 0x0000000600047c11 */ /* 0x000fe4000f8008ff */
[----:B------:R-:W-:Y:S02]  /*8580*/  LEA.HI.X R7, R3, UR9, R9, 0x1, P1 ;  /* 0x0000000903077c11 */ /* 0x000fe400088f0c09 */
[----:B------:R-:W-:Y:S02]  /*8590*/  LEA R10, P1, R16, R6, 0x7 ;  /* 0x00000006100a7211 */ /* 0x000fe400078238ff */
[----:B------:R-:W-:Y:S02]  /*85a0*/  LEA.HI.X R5, R0, UR7, R5, 0x1, P0 ;  /* 0x0000000700057c11 */ /* 0x000fe400080f0c05 */
[----:B------:R-:W-:Y:S02]  /*85b0*/  LEA R8, P0, R14, R4, 0x7 ;  /* 0x000000040e087211 */ /* 0x000fe400078038ff */
[----:B------:R-:W-:-:S02]  /*85c0*/  LEA.HI.X R11, R16, R7, R17, 0x7, P1 ;  /* 0x00000007100b7211 */ /* 0x000fc400008f3c11 */
[----:B------:R-:W-:Y:S01]  /*85d0*/  LEA.HI.X R9, R14, R5, R15, 0x7, P0 ;  /* 0x000000050e097211 */ /* 0x000fe200000f3c0f */
[----:B--2---:R1:W-:Y:S04]  /*85e0*/  STG.E.128 desc[UR36][R6.64], R36 ;  /* 0x0000002406007986 */ /* 0x0043e8000c101d24 */
[----:B---3--:R1:W-:Y:S04]  /*85f0*/  STG.E.128 desc[UR36][R10.64], R32 ;  /* 0x000000200a007986 */ /* 0x0083e8000c101d24 */
[----:B----4-:R1:W-:Y:S04]  /*8600*/  STG.E.128 desc[UR36][R4.64], R28 ;  /* 0x0000001c04007986 */ /* 0x0103e8000c101d24 */
[----:B------:R1:W-:Y:S02]  /*8610*/  STG.E.128 desc[UR36][R8.64], R24 ;  /* 0x0000001808007986 */ /* 0x0003e4000c101d24 */
.L_x_241:
        /* <DEDUP_REMOVED lines=11> */
.L_x_248:
[----:B------:R-:W-:Y:S05]  /*86d0*/  EXIT ;  /* 0x000000000000794d */ /* 0x000fea0003800000 */
.L_x_250:
        /* <DEDUP_REMOVED lines=10> */
.L_x_696:


//--------------------- .text._ZN5flash44flash_bwd_dq_dk_dv_loop_seqk_parallel_kernelI23Flash_bwd_kernel_traitsILi32ELi128ELi128ELi8ELi4ELi4ELi4ELb1ELb0EN7cutlass6half_tE19Flash_kernel_traitsILi32ELi128ELi128ELi8ES3_EELb1ELb1ELb0ELb0ELb0ELb1ELb0EEEvNS_16Flash_bwd_paramsE --------------------------
	.section	.text._ZN5flash44flash_bwd_dq_dk_dv_loop_seqk_parallel_kernelI23Flash_bwd_kernel_traitsILi32ELi128ELi128ELi8ELi4ELi4ELi4ELb1ELb0EN7cutlass6half_tE19Flash_kernel_traitsILi32ELi128ELi128ELi8ES3_EELb1ELb1ELb0ELb0ELb0ELb1ELb0EEEvNS_16Flash_bwd_paramsE,"ax",@progbits
	.align	128
        .global         _ZN5flash44flash_bwd_dq_dk_dv_loop_seqk_parallel_kernelI23Flash_bwd_kernel_traitsILi32ELi128ELi128ELi8ELi4ELi4ELi4ELb1ELb0EN7cutlass6half_tE19Flash_kernel_traitsILi32ELi128ELi128ELi8ES3_EELb1ELb1ELb0ELb0ELb0ELb1ELb0EEEvNS_16Flash_bwd_paramsE
        .type           _ZN5flash44flash_bwd_dq_dk_dv_loop_seqk_parallel_kernelI23Flash_bwd_kernel_traitsILi32ELi128ELi128ELi8ELi4ELi4ELi4ELb1ELb0EN7cutlass6half_tE19Flash_kernel_traitsILi32ELi128ELi128ELi8ES3_EELb1ELb1ELb0ELb0ELb0ELb1ELb0EEEvNS_16Flash_bwd_paramsE,@function
        .size           _ZN5flash44flash_bwd_dq_dk_dv_loop_seqk_parallel_kernelI23Flash_bwd_kernel_traitsILi32ELi128ELi128ELi8ELi4ELi4ELi4ELb1ELb0EN7cutlass6half_tE19Flash_kernel_traitsILi32ELi128ELi128ELi8ES3_EELb1ELb1ELb0ELb0ELb0ELb1ELb0EEEvNS_16Flash_bwd_paramsE,(.L_x_697 - _ZN5flash44flash_bwd_dq_dk_dv_loop_seqk_parallel_kernelI23Flash_bwd_kernel_traitsILi32ELi128ELi128ELi8ELi4ELi4ELi4ELb1ELb0EN7cutlass6half_tE19Flash_kernel_traitsILi32ELi128ELi128ELi8ES3_EELb1ELb1ELb0ELb0ELb0ELb1ELb0EEEvNS_16Flash_bwd_paramsE)
        .other          _ZN5flash44flash_bwd_dq_dk_dv_loop_seqk_parallel_kernelI23Flash_bwd_kernel_traitsILi32ELi128ELi128ELi8ELi4ELi4ELi4ELb1ELb0EN7cutlass6half_tE19Flash_kernel_traitsILi32ELi128ELi128ELi8ES3_EELb1ELb1ELb0ELb0ELb0ELb1ELb0EEEvNS_16Flash_bwd_paramsE,@"STO_CUDA_ENTRY STV_DEFAULT"
_ZN5flash44flash_bwd_dq_dk_dv_loop_seqk_parallel_kernelI23Flash_bwd_kernel_traitsILi32ELi128ELi128ELi8ELi4ELi4ELi4ELb1ELb0EN7cutlass6half_tE19Flash_kernel_traitsILi32ELi128ELi128ELi8ES3_EELb1ELb1ELb0ELb0ELb0ELb1ELb0EEEvNS_16Flash_bwd_paramsE:
.text._ZN5flash44flash_bwd_dq_dk_dv_loop_seqk_parallel_kernelI23Flash_bwd_kernel_traitsILi32ELi128ELi128ELi8ELi4ELi4ELi4ELb1ELb0EN7cutlass6half_tE19Flash_kernel_traitsILi32ELi128ELi128ELi8ES3_EELb1ELb1ELb0ELb0ELb0ELb1ELb0EEEvNS_16Flash_bwd_paramsE:
[----:B------:R-:W-:Y:S08]  /*0000*/  LDC R1, c[0x0][0x28] ;  /* 0x00000a00ff017b82 */ /* 0x000ff00000000800 */
[----:B------:R-:W1:Y:S01]  /*0010*/  S2UR UR20, SR_CTAID.X ;  /* 0x00000000001479c3 */ /* 0x000e620000002500 */
[----:B------:R-:W-:Y:S02]  /*0020*/  ULDC UR4, c[0x0][0x2c8] ;  /* 0x0000b20000047ab9 */ /* 0x000fe40000000800 */
[----:B------:R-:W-:-:S04]  /*0030*/  UIADD3 UR5, UR4, 0x7f, URZ ;  /* 0x0000007f04057890 */ /* 0x000fc8000fffe03f */
[----:B------:R-:W-:-:S04]  /*0040*/  USHF.R.S32.HI UR4, URZ, 0x1f, UR5 ;  /* 0x0000001f3f047899 */ /* 0x000fc80008011405 */
[----:B------:R-:W-:-:S04]  /*0050*/  ULEA.HI UR4, UR4, UR5, URZ, 0x7 ;  /* 0x0000000504047291 */ /* 0x000fc8000f8f383f */
[----:B------:R-:W-:-:S06]  /*0060*/  USHF.R.S32.HI UR6, URZ, 0x7, UR4 ;  /* 0x000000073f067899 */ /* 0x000fcc0008011404 */
[----:B------:R-:W-:Y:S01]  /*0070*/  MOV R248, UR6 ;  /* 0x0000000600f87c02 */ /* 0x000fe20008000f00 */
        /* <DEDUP_REMOVED lines=8> */
[----:B------:R-:W-:Y:S02]  /*0100*/  IMAD.MOV.U32 R222, RZ, RZ, -0x10 ;  /* 0xfffffff0ffde7424 */ /* 0x000fe400078e00ff */
        /* <DEDUP_REMOVED lines=9> */
[CC--:B------:R-:W-:Y:S01]  /*01a0*/  LEA.HI R4, R5.reuse, R11.reuse, RZ, 0x5 ;  /* 0x0000000b05047211 */ /* 0x0c0fe200078f28ff */
[----:B----4-:R-:W-:Y:S01]  /*01b0*/  USHF.L.U32 UR7, UR50, 0x7, URZ ;  /* 0x0000000732077899 */ /* 0x010fe2000800063f */
[----:B------:R-:W-:Y:S02]  /*01c0*/  LEA.HI R242, R5, R11, RZ, 0x7 ;  /* 0x0000000b05f27211 */ /* 0x000fe400078f38ff */
[--C-:B------:R-:W-:Y:S02]  /*01d0*/  SHF.R.S32.HI R0, RZ, 0x2, R3.reuse ;  /* 0x00000002ff007819 */ /* 0x100fe40000011403 */
[----:B------:R-:W-:-:S02]  /*01e0*/  SHF.R.S32.HI R2, RZ, 0x1f, R3 ;  /* 0x0000001fff027819 */ /* 0x000fc40000011403 */
[----:B------:R-:W-:Y:S02]  /*01f0*/  LEA.HI R5, R5, R11, RZ, 0x4 ;  /* 0x0000000b05057211 */ /* 0x000fe400078f20ff */
[C---:B------:R-:W-:Y:S02]  /*0200*/  LOP3.LUT R6, R3.reuse, 0xfffffffc, RZ, 0xc0, !PT ;  /* 0xfffffffc03067812 */ /* 0x040fe400078ec0ff */
[-C--:B------:R-:W-:Y:S02]  /*0210*/  LEA.HI R3, R3, R0.reuse, RZ, 0x1 ;  /* 0x0000000003037211 */ /* 0x080fe400078f08ff */
[----:B------:R-:W-:Y:S01]  /*0220*/  LEA.HI R2, R2, R0, RZ, 0x3 ;  /* 0x0000000002027211 */ /* 0x000fe200078f18ff */
[----:B------:R-:W-:Y:S01]  /*0230*/  IMAD.IADD R18, R11, 0x1, -R6 ;  /* 0x000000010b127824 */ /* 0x000fe200078e0a06 */
[----:B------:R-:W-:Y:S02]  /*0240*/  LOP3.LUT R10, R4, 0xffffffe0, RZ, 0xc0, !PT ;  /* 0xffffffe0040a7812 */ /* 0x000fe400078ec0ff */
[----:B------:R-:W-:-:S02]  /*0250*/  LOP3.LUT R8, R5, 0xfffffff0, RZ, 0xc0, !PT ;  /* 0xfffffff005087812 */ /* 0x000fc400078ec0ff */
[----:B------:R-:W-:Y:S01]  /*0260*/  LOP3.LUT R7, R15, 0xfffffff8, RZ, 0xc0, !PT ;  /* 0xfffffff80f077812 */ /* 0x000fe200078ec0ff */
[----:B------:R-:W-:Y:S01]  /*0270*/  IMAD.IADD R10, R11, 0x1, -R10 ;  /* 0x000000010b0a7824 */ /* 0x000fe200078e0a0a */
[----:B------:R-:W-:Y:S01]  /*0280*/  LOP3.LUT R3, R3, 0x7fffffe, RZ, 0xc0, !PT ;  /* 0x07fffffe03037812 */ /* 0x000fe200078ec0ff */
[C---:B------:R-:W-:Y:S01]  /*0290*/  IMAD.IADD R8, R11.reuse, 0x1, -R8 ;  /* 0x000000010b087824 */ /* 0x040fe200078e0a08 */
[----:B------:R-:W-:Y:S01]  /*02a0*/  LOP3.LUT R2, R2, 0xfffffff8, RZ, 0xc0, !PT ;  /* 0xfffffff802027812 */ /* 0x000fe200078ec0ff */
[----:B------:R-:W-:Y:S01]  /*02b0*/  IMAD.IADD R11, R11, 0x1, -R7 ;  /* 0x000000010b0b7824 */ /* 0x000fe200078e0a07 */
[----:B------:R-:W-:Y:S01]  /*02c0*/  SHF.R.S32.HI R6, RZ, 0x3, R15 ;  /* 0x00000003ff067819 */ /* 0x000fe2000001140f */
[C---:B------:R-:W-:Y:S01]  /*02d0*/  IMAD.IADD R13, R0.reuse, 0x1, -R3 ;  /* 0x00000001000d7824 */ /* 0x040fe200078e0a03 */
[----:B------:R-:W-:Y:S01]  /*02e0*/  SHF.R.S32.HI R7, RZ, 0x4, R5 ;  /* 0x00000004ff077819 */ /* 0x000fe20000011405 */
[----:B------:R-:W-:Y:S01]  /*02f0*/  IMAD.IADD R9, R0, 0x1, -R2 ;  /* 0x0000000100097824 */ /* 0x000fe200078e0a02 */
[--C-:B------:R-:W-:Y:S01]  /*0300*/  SHF.R.S32.HI R0, RZ, 0x5, R4.reuse ;  /* 0x00000005ff007819 */ /* 0x100fe20000011404 */
[----:B------:R-:W-:Y:S01]  /*0310*/  IMAD.SHL.U32 R2, R6, 0x40, RZ ;  /* 0x0000004006027824 */ /* 0x000fe200078e00ff */
[----:B------:R-:W-:Y:S01]  /*0320*/  SHF.R.S32.HI R4, RZ, 0x1f, R4 ;  /* 0x0000001fff047819 */ /* 0x000fe20000011404 */
[----:B------:R-:W-:Y:S01]  /*0330*/  IMAD.SHL.U32 R6, R18, 0x8, RZ ;  /* 0x0000000812067824 */ /* 0x000fe200078e00ff */
[----:B------:R-:W-:-:S02]  /*0340*/  LEA.HI R3, R5, R7, RZ, 0x1 ;  /* 0x0000000705037211 */ /* 0x000fc400078f08ff */
[----:B------:R-:W-:Y:S02]  /*0350*/  LOP3.LUT R2, R2, 0xc0, RZ, 0xc0, !PT ;  /* 0x000000c002027812 */ /* 0x000fe400078ec0ff */
[----:B------:R-:W-:Y:S02]  /*0360*/  LEA.HI R5, R4, R0, RZ, 0x2 ;  /* 0x0000000004057211 */ /* 0x000fe400078f10ff */
[----:B------:R-:W-:Y:S02]  /*0370*/  SHF.R.S32.HI R12, RZ, 0x1f, R10 ;  /* 0x0000001fff0c7819 */ /* 0x000fe4000001140a */
[----:B------:R-:W-:Y:S02]  /*0380*/  LOP3.LUT R4, R3, 0xfffffffe, RZ, 0xc0, !PT ;  /* 0xfffffffe03047812 */ /* 0x000fe400078ec0ff */
[----:B------:R-:W-:Y:S02]  /*0390*/  LOP3.LUT R6, R2, 0x18, R6, 0xf8, !PT ;  /* 0x0000001802067812 */ /* 0x000fe400078ef806 */
[----:B------:R-:W-:-:S02]  /*03a0*/  SHF.R.U32.HI R3, RZ, 0x3, R2 ;  /* 0x00000003ff037819 */ /* 0x000fc40000011602 */
[----:B------:R-:W-:Y:S01]  /*03b0*/  LEA.HI R235, R12, R10, RZ, 0x2 ;  /* 0x0000000a0ceb7211 */ /* 0x000fe200078f10ff */
[----:B------:R-:W-:Y:S01]  /*03c0*/  IMAD.IADD R12, R7, 0x1, -R4 ;  /* 0x00000001070c7824 */ /* 0x000fe200078e0a04 */
[----:B------:R-:W-:Y:S01]  /*03d0*/  LOP3.LUT R2, R5, 0xfffffffc, RZ, 0xc0, !PT ;  /* 0xfffffffc05027812 */ /* 0x000fe200078ec0ff */
[C---:B------:R-:W-:Y:S01]  /*03e0*/  IMAD R4, R0.reuse, 0x8, R13 ;  /* 0x0000000800047824 */ /* 0x040fe200078e020d */
[----:B------:R-:W-:Y:S02]  /*03f0*/  LEA.HI R7, R11, R11, RZ, 0x1 ;  /* 0x0000000b0b077211 */ /* 0x000fe400078f08ff */
[----:B------:R-:W-:Y:S01]  /*0400*/  SHF.R.S32.HI R14, RZ, 0x1f, R8 ;  /* 0x0000001fff0e7819 */ /* 0x000fe20000011408 */
[----:B------:R-:W-:Y:S01]  /*0410*/  IMAD.IADD R245, R0, 0x1, -R2 ;  /* 0x0000000100f57824 */ /* 0x000fe200078e0a02 */
[----:B------:R-:W-:Y:S02]  /*0420*/  LOP3.LUT R10, R6, R3, RZ, 0x3c, !PT ;  /* 0x00000003060a7212 */ /* 0x000fe400078e3cff */
[----:B------:R-:W-:-:S02]  /*0430*/  LOP3.LUT R0, R7, 0x7fffffe, RZ, 0xc0, !PT ;  /* 0x07fffffe07007812 */ /* 0x000fc400078ec0ff */
[----:B------:R-:W-:Y:S01]  /*0440*/  SHF.R.S32.HI R242, RZ, 0x7, R242 ;  /* 0x00000007fff27819 */ /* 0x000fe200000114f2 */
[----:B------:R-:W-:Y:S01]  /*0450*/  IMAD.U32 R244, R4, 0x20, R10 ;  /* 0x0000002004f47824 */ /* 0x000fe200078e000a */
[-C--:B------:R-:W-:Y:S01]  /*0460*/  LEA.HI R2, R8, R8.reuse, RZ, 0x1 ;  /* 0x0000000808027211 */ /* 0x080fe200078f08ff */
[----:B------:R-:W-:Y:S01]  /*0470*/  IMAD.IADD R3, R11, 0x1, -R0 ;  /* 0x000000010b037824 */ /* 0x000fe200078e0a00 */
[----:B------:R-:W-:Y:S01]  /*0480*/  LEA.HI R14, R14, R8, RZ, 0x3 ;  /* 0x000000080e0e7211 */ /* 0x000fe200078f18ff */
[----:B------:R-:W-:Y:S01]  /*0490*/  IMAD R0, R242, 0x8, R12 ;  /* 0x00000008f2007824 */ /* 0x000fe200078e020c */
[--C-:B------:R-:W-:Y:S01]  /*04a0*/  SHF.R.S32.HI R6, RZ, 0x1, R2.reuse ;  /* 0x00000001ff067819 */ /* 0x100fe20000011402 */
[----:B------:R-:W-:Y:S01]  /*04b0*/  IMAD.SHL.U32 R10, R18, 0x2, RZ ;  /* 0x00000002120a7824 */ /* 0x000fe200078e00ff */
[----:B------:R-:W-:Y:S01]  /*04c0*/  SHF.R.S32.HI R5, RZ, 0x1f, R2 ;  /* 0x0000001fff057819 */ /* 0x000fe20000011402 */
[----:B------:R-:W-:Y:S01]  /*04d0*/  IMAD R0, R0, 0x8, R3 ;  /* 0x0000000800007824 */ /* 0x000fe200078e0203 */
[----:B------:R-:W-:-:S02]  /*04e0*/  LOP3.LUT R4, R2, 0x7fffffe, RZ, 0xc0, !PT ;  /* 0x07fffffe02047812 */ /* 0x000fc400078ec0ff */
[----:B------:R-:W-:Y:S02]  /*04f0*/  LOP3.LUT R2, R14, 0xfffffff8, RZ, 0xc0, !PT ;  /* 0xfffffff80e027812 */ /* 0x000fe400078ec0ff */
[----:B------:R-:W-:Y:S01]  /*0500*/  LOP3.LUT R3, R9, 0x1, RZ, 0xc0, !PT ;  /* 0x0000000109037812 */ /* 0x000fe200078ec0ff */
[C---:B------:R-:W-:Y:S01]  /*0510*/  IMAD.IADD R19, R8.reuse, 0x1, -R4 ;  /* 0x0000000108137824 */ /* 0x040fe200078e0a04 */
[----:B------:R-:W-:Y:S01]  /*0520*/  LEA.HI R5, R5, R6, RZ, 0x2 ;  /* 0x0000000605057211 */ /* 0x000fe200078f10ff */
[----:B------:R-:W-:Y:S01]  /*0530*/  IMAD.IADD R17, R8, 0x1, -R2 ;  /* 0x0000000108117824 */ /* 0x000fe200078e0a02 */
[----:B------:R-:W-:Y:S01]  /*0540*/  ISETP.NE.U32.AND P6, PT, R3, 0x1, PT ;  /* 0x000000010300780c */ /* 0x000fe20003fc5070 */
[----:B------:R-:W-:Y:S01]  /*0550*/  IMAD.SHL.U32 R2, R11, 0x40, RZ ;  /* 0x000000400b027824 */ /* 0x000fe200078e00ff */
[----:B------:R-:W-:Y:S01]  /*0560*/  SHF.R.S32.HI R3, RZ, 0x1, R7 ;  /* 0x00000001ff037819 */ /* 0x000fe20000011407 */
[----:B------:R-:W-:Y:S01]  /*0570*/  IMAD R8, R242, 0x2000, R10 ;  /* 0x00002000f2087824 */ /* 0x000fe200078e020a */
[----:B------:R-:W-:-:S02]  /*0580*/  LOP3.LUT R5, R5, 0xfffffffc, RZ, 0xc0, !PT ;  /* 0xfffffffc05057812 */ /* 0x000fc400078ec0ff */
[----:B------:R-:W-:Y:S01]  /*0590*/  LOP3.LUT R7, R2, 0x1c0, RZ, 0xc0, !PT ;  /* 0x000001c002077812 */ /* 0x000fe200078ec0ff */
[----:B------:R-:W-:Y:S01]  /*05a0*/  IMAD.SHL.U32 R2, R245, 0x10, RZ ;  /* 0x00000010f5027824 */ /* 0x000fe200078e00ff */
[C---:B------:R-:W-:Y:S01]  /*05b0*/  LOP3.LUT P0, RZ, R3.reuse, 0x2, RZ, 0xc0, !PT ;  /* 0x0000000203ff7812 */ /* 0x040fe2000780c0ff */
[----:B------:R-:W-:Y:S01]  /*05c0*/  IMAD.SHL.U32 R4, R3, 0x40, RZ ;  /* 0x0000004003047824 */ /* 0x000fe200078e00ff */
[----:B------:R-:W-:Y:S01]  /*05d0*/  LEA.HI R11, R9, R9, RZ, 0x1 ;  /* 0x00000009090b7211 */ /* 0x000fe200078f08ff */
[----:B------:R-:W-:Y:S01]  /*05e0*/  IMAD.IADD R16, R6, 0x1, -R5 ;  /* 0x0000000106107824 */ /* 0x000fe200078e0a05 */
[----:B------:R-:W-:Y:S02]  /*05f0*/  LOP3.LUT R3, R7, 0x30, R2, 0xf8, !PT ;  /* 0x0000003007037812 */ /* 0x000fe400078ef802 */
[----:B------:R-:W-:Y:S02]  /*0600*/  LEA.HI.SX32 R235, R235, R2, 0x1e ;  /* 0x00000002ebeb7211 */ /* 0x000fe400078ff2ff */
[----:B------:R-:W-:-:S02]  /*0610*/  LOP3.LUT R2, R4, 0xc0, RZ, 0xc0, !PT ;  /* 0x000000c004027812 */ /* 0x000fc400078ec0ff */
[----:B------:R-:W-:Y:S02]  /*0620*/  LOP3.LUT R5, R11, 0x3fffffe, RZ, 0xc0, !PT ;  /* 0x03fffffe0b057812 */ /* 0x000fe400078ec0ff */
[--C-:B------:R-:W-:Y:S01]  /*0630*/  LOP3.LUT R13, R3, 0x8, R15.reuse, 0xf8, !PT ;  /* 0x00000008030d7812 */ /* 0x100fe200078ef80f */
[C---:B------:R-:W-:Y:S01]  /*0640*/  IMAD.SHL.U32 R3, R9.reuse, 0x40, RZ ;  /* 0x0000004009037824 */ /* 0x040fe200078e00ff */
[----:B------:R-:W-:Y:S02]  /*0650*/  LOP3.LUT R4, R2, 0x8, R15, 0xf8, !PT ;  /* 0x0000000802047812 */ /* 0x000fe400078ef80f */
[----:B------:R-:W-:Y:S02]  /*0660*/  SHF.R.U32.HI R2, RZ, 0x3, R2 ;  /* 0x00000003ff027819 */ /* 0x000fe40000011602 */
[C---:B------:R-:W-:Y:S02]  /*0670*/  LOP3.LUT P5, RZ, R9.reuse, 0x2, RZ, 0xc0, !PT ;  /* 0x0000000209ff7812 */ /* 0x040fe400078ac0ff */
[C---:B------:R-:W-:Y:S01]  /*0680*/  LOP3.LUT P4, RZ, R9.reuse, 0x4, RZ, 0xc0, !PT ;  /* 0x0000000409ff7812 */ /* 0x040fe2000788c0ff */
[----:B------:R-:W-:Y:S01]  /*0690*/  IMAD.IADD R9, R9, 0x1, -R5 ;  /* 0x0000000109097824 */ /* 0x000fe200078e0a05 */
[----:B------:R-:W-:Y:S01]  /*06a0*/  LOP3.LUT R5, R3, 0x1c0, RZ, 0xc0, !PT ;  /* 0x000001c003057812 */ /* 0x000fe200078ec0ff */
[----:B------:R-:W-:Y:S01]  /*06b0*/  IMAD.SHL.U32 R3, R245, 0x400, RZ ;  /* 0x00000400f5037824 */ /* 0x000fe200078e00ff */
[----:B------:R-:W-:-:S02]  /*06c0*/  LOP3.LUT R2, R4, R2, RZ, 0x3c, !PT ;  /* 0x0000000204027212 */ /* 0x000fc400078e3cff */
        /* <DEDUP_REMOVED lines=75> */
.L_x_279:
        /* <DEDUP_REMOVED lines=52> */
[----:B------:R-:W-:-:S03]  /*0ec0*/  @!UP3 ULDC UR6, c[0x0][0x2cc] ;  /* 0x0000b3000006bab9 */ /* 0x000fc60000000800 */
[----:B------:R-:W-:Y:S01]  /*0ed0*/  ISETP.NE.AND.EX P0, PT, RZ, UR7, PT, P0 ;  /* 0x00000007ff007c0c */ /* 0x000fe2000bf05300 */
[----:B------:R-:W-:-:S03]  /*0ee0*/  @!UP3 USEL UR7, UR6, URZ, UP0 ;  /* 0x0000003f0607b287 */ /* 0x000fc60008000000 */
[----:B------:R-:W-:-:S03]  /*0ef0*/  ULDC UR6, c[0x0][0x2c8] ;  /* 0x0000b20000067ab9 */ /* 0x000fc60000000800 */
        /* <DEDUP_REMOVED lines=11> */
.L_x_251:
[----:B------:R-:W-:Y:S02]  /*0fb0*/  @!UP3 UIADD3 UR12, UR7, UR6, -UR41 ;  /* 0x00000006070cb290 */ /* 0x000fe4000fffe829 */
[----:B------:R-:W-:Y:S02]  /*0fc0*/  @UP2 UIADD3 UR23, UR23, -UR5, URZ ;  /* 0x8000000517172290 */ /* 0x000fe4000fffe03f */
[----:B------:R-:W-:-:S05]  /*0fd0*/  UISETP.GT.AND UP0, UPT, UR12, UR25, UPT ;  /* 0x000000190c00728c */ /* 0x000fca000bf04270 */
[----:B------:R-:W-:Y:S01]  /*0fe0*/  @!UP2 ULDC UR23, c[0x0][0x2c4] ;  /* 0x0000b1000017aab9 */ /* 0x000fe20000000800 */
[----:B------:R-:W-:-:S13]  /*0ff0*/  PLOP3.LUT P0, PT, PT, PT, UP0, 0x80, 0x0 ;  /* 0x000000000000781c */ /* 0x000fda0003f0f008 */
[----:B------:R-:W-:Y:S05]  /*1000*/  @!P0 BRA `(.L_x_252) ;  /* 0x0000008c00548947 */ /* 0x000fea0003800000 */
[----:B------:R-:W1:Y:S01]  /*1010*/  LDC R8, c[0x0][0x278] ;  /* 0x00009e00ff087b82 */ /* 0x000e620000000800 */
[----:B------:R-:W-:Y:S01]  /*1020*/  IABS R6, UR59 ;  /* 0x0000003b00067c13 */ /* 0x000fe20008000000 */
[----:B------:R-:W-:Y:S01]  /*1030*/  ULDC.64 UR8, c[0x0][0x488] ;  /* 0x0001220000087ab9 */ /* 0x000fe20000000a00 */
[----:B------:R-:W-:Y:S01]  /*1040*/  UISETP.NE.AND UP0, UPT, UR5, -0x1, UPT ;  /* 0xffffffff0500788c */ /* 0x000fe2000bf05270 */
[----:B------:R-:W-:Y:S01]  /*1050*/  ULDC.64 UR6, c[0x0][0x228] ;  /* 0x00008a0000067ab9 */ /* 0x000fe20000000a00 */
[----:B------:R-:W-:-:S03]  /*1060*/  UIADD3 UR13, UR23, 0x7f, URZ ;  /* 0x0000007f170d7890 */ /* 0x000fc6000fffe03f */
[----:B------:R-:W2:Y:S01]  /*1070*/  S2UR UR10, SR_CTAID.X ;  /* 0x00000000000a79c3 */ /* 0x000ea20000002500 */
[----:B------:R-:W-:Y:S02]  /*1080*/  UIMAD.WIDE.U32 UR16, UR50, UR6, URZ ;  /* 0x00000006321072a5 */ /* 0x000fe4000f8e003f */
[----:B------:R-:W-:Y:S01]  /*1090*/  UIMAD UR6, UR60, UR6, URZ ;  /* 0x000000063c0672a4 */ /* 0x000fe2000f8e023f */
[----:B------:R-:W-:Y:S01]  /*10a0*/  ULDC.64 UR44, c[0x0][0x240] ;  /* 0x00009000002c7ab9 */ /* 0x000fe20000000a00 */
[----:B------:R-:W-:Y:S02]  /*10b0*/  ULDC UR61, c[0x0][0x2d4] ;  /* 0x0000b500003d7ab9 */ /* 0x000fe40000000800 */
[----:B------:R-:W-:Y:S02]  /*10c0*/  UIMAD UR32, UR50, UR7, UR6 ;  /* 0x00000007322072a4 */ /* 0x000fe4000f8e0206 */
[----:B------:R-:W-:Y:S01]  /*10d0*/  USHF.R.S32.HI UR40, URZ, 0x1f, UR61 ;  /* 0x0000001f3f287899 */ /* 0x000fe2000801143d */
[----:B------:R-:W-:Y:S01]  /*10e0*/  @!UP0 ULDC.64 UR6, c[0x0][0x418] ;  /* 0x0001060000068ab9 */ /* 0x000fe20000000a00 */
[----:B------:R-:W-:-:S02]  /*10f0*/  USHF.R.S32.HI UR19, URZ, 0x1f, UR13 ;  /* 0x0000001f3f137899 */ /* 0x000fc4000801140d */
[----:B------:R-:W-:Y:S01]  /*1100*/  UIMAD UR22, UR5, UR45, URZ ;  /* 0x0000002d051672a4 */ /* 0x000fe2000f8e023f */
[----:B-1----:R-:W-:Y:S01]  /*1110*/  IABS R7, R8 ;  /* 0x0000000800077213 */ /* 0x002fe20000000000 */
[----:B------:R-:W-:Y:S01]  /*1120*/  ULDC UR28, c[0x0][0x2dc] ;  /* 0x0000b700001c7ab9 */ /* 0x000fe20000000800 */
[----:B------:R-:W-:Y:S01]  /*1130*/  ULDC UR48, c[0x0][0x270] ;  /* 0x00009c0000307ab9 */ /* 0x000fe20000000800 */
[----:B------:R-:W-:Y:S01]  /*1140*/  @!UP0 UIMAD.WIDE.U32 UR36, UR50, UR6, URZ ;  /* 0x00000006322482a5 */ /* 0x000fe2000f8e003f */
[----:B------:R-:W1:Y:S01]  /*1150*/  I2F.RP R4, R7 ;  /* 0x0000000700047306 */ /* 0x000e620000209400 */
[----:B------:R-:W-:Y:S01]  /*1160*/  UIADD3 UR32, UR17, UR32, URZ ;  /* 0x0000002011207290 */ /* 0x000fe2000fffe03f */
[----:B------:R-:W-:Y:S01]  /*1170*/  ISETP.NE.AND P3, PT, R8, RZ, PT ;  /* 0x000000ff0800720c */ /* 0x000fe20003f65270 */
[----:B------:R-:W-:Y:S02]  /*1180*/  USHF.L.U64.HI UR18, UR50, 0x7, UR60 ;  /* 0x0000000732127899 */ /* 0x000fe4000801023c */
[----:B--2---:R-:W-:-:S02]  /*1190*/  UIMAD.WIDE.U32 UR30, UR10, UR8, URZ ;  /* 0x000000080a1e72a5 */ /* 0x004fc4000f8e003f */
[----:B------:R-:W-:Y:S02]  /*11a0*/  USEL UR34, UR18, URZ, UP2 ;  /* 0x0000003f12227287 */ /* 0x000fe40009000000 */
[----:B------:R-:W-:Y:S02]  /*11b0*/  UIMAD UR43, UR10, UR9, UR31 ;  /* 0x000000090a2b72a4 */ /* 0x000fe4000f8e021f */
[----:B------:R-:W-:Y:S01]  /*11c0*/  USHF.L.U32 UR10, UR50, 0x7, URZ ;  /* 0x00000007320a7899 */ /* 0x000fe2000800063f */
[----:B------:R-:W-:Y:S01]  /*11d0*/  @UP0 ULDC.64 UR8, c[0x0][0x420] ;  /* 0x0001080000080ab9 */ /* 0x000fe20000000a00 */
[----:B------:R-:W-:Y:S01]  /*11e0*/  ULEA.HI UR31, UR19, UR13, URZ, 0x7 ;  /* 0x0000000d131f7291 */ /* 0x000fe2000f8f383f */
[----:B-1----:R-:W1:Y:S01]  /*11f0*/  MUFU.RCP R4, R4 ;  /* 0x0000000400047308 */ /* 0x002e620000001000 */
[----:B------:R-:W-:Y:S02]  /*1200*/  USEL UR33, UR10, URZ, UP2 ;  /* 0x0000003f0a217287 */ /* 0x000fe40009000000 */
[----:B------:R-:W-:-:S02]  /*1210*/  UIMAD.WIDE.U32 UR10, UR5, UR44, URZ ;  /* 0x0000002c050a72a5 */ /* 0x000fc4000f8e003f */
[----:B------:R-:W-:Y:S02]  /*1220*/  @UP0 UIMAD.WIDE.U32 UR38, UR5, UR8, URZ ;  /* 0x00000008052602a5 */ /* 0x000fe4000f8e003f */
[----:B------:R-:W-:Y:S02]  /*1230*/  @!UP0 UIMAD UR8, UR60, UR6, URZ ;  /* 0x000000063c0882a4 */ /* 0x000fe4000f8e023f */
[----:B------:R-:W-:Y:S02]  /*1240*/  USEL UR57, UR16, UR10, !UP0 ;  /* 0x0000000a10397287 */ /* 0x000fe4000c000000 */
[----:B------:R-:W-:Y:S02]  /*1250*/  UIMAD UR10, UR40, UR50, URZ ;  /* 0x00000032280a72a4 */ /* 0x000fe4000f8e023f */
[----:B------:R-:W-:Y:S02]  /*1260*/  @UP0 UIMAD UR53, UR5, UR9, UR39 ;  /* 0x00000009053502a4 */ /* 0x000fe4000f8e0227 */
[----:B------:R-:W-:Y:S01]  /*1270*/  @!UP0 UIMAD UR35, UR50, UR7, UR8 ;  /* 0x00000007322382a4 */ /* 0x000fe2000f8e0208 */
[----:B-1----:R-:W-:Y:S01]  /*1280*/  VIADD R4, R4, 0xffffffe ;  /* 0x0ffffffe04047836 */ /* 0x002fe20000000000 */
[----:B------:R-:W-:-:S02]  /*1290*/  UIMAD.WIDE UR6, UR28, UR48, URZ ;  /* 0x000000301c0672a5 */ /* 0x000fc4000f8e023f */
[----:B------:R-:W-:Y:S01]  /*12a0*/  UIMAD.WIDE.U32 UR8, UR50, UR61, URZ ;  /* 0x0000003d320872a5 */ /* 0x000fe2000f8e003f */
[----:B------:R-:W1:Y:S01]  /*12b0*/  F2I.FTZ.U32.TRUNC.NTZ R5, R4 ;  /* 0x0000000400057305 */ /* 0x000e62000021f000 */
[----:B------:R-:W-:Y:S02]  /*12c0*/  UIMAD UR10, UR60, UR61, UR10 ;  /* 0x0000003d3c0a72a4 */ /* 0x000fe4000f8e020a */
[----:B------:R-:W-:Y:S02]  /*12d0*/  @UP0 UIADD3 UR32, UR11, UR22, URZ ;  /* 0x000000160b200290 */ /* 0x000fe4000fffe03f */
[----:B------:R-:W-:Y:S02]  /*12e0*/  ULOP3.LUT UR11, UR31, 0xffffff80, URZ, 0xc0, !UPT ;  /* 0xffffff801f0b7892 */ /* 0x000fe4000f8ec03f */
[----:B------:R-:W-:Y:S02]  /*12f0*/  UIMAD UR13, UR7, UR8, URZ ;  /* 0x00000008070d72a4 */ /* 0x000fe4000f8e023f */
[----:B------:R-:W-:Y:S01]  /*1300*/  UIADD3 UR10, UR9, UR10, URZ ;  /* 0x0000000a090a7290 */ /* 0x000fe2000fffe03f */
[----:B------:R-:W-:Y:S01]  /*1310*/  ULDC.U8 UR26, c[0x0][0x3d8] ;  /* 0x0000f600001a7ab9 */ /* 0x000fe20000000000 */
[----:B------:R-:W-:-:S02]  /*1320*/  UIADD3 UR18, UR11, -0x80, URZ ;  /* 0xffffff800b127890 */ /* 0x000fc4000fffe03f */
[----:B------:R-:W-:Y:S01]  /*1330*/  UISETP.NE.AND UP3, UPT, UR26, URZ, UPT ;  /* 0x0000003f1a00728c */ /* 0x000fe2000bf65270 */
[--C-:B-1----:R-:W-:Y:S01]  /*1340*/  IMAD.MOV R0, RZ, RZ, -R5.reuse ;  /* 0x000000ffff007224 */ /* 0x102fe200078e0a05 */
[----:B------:R-:W-:Y:S01]  /*1350*/  UIMAD.WIDE.U32 UR16, UR6, UR8, URZ ;  /* 0x00000008061072a5 */ /* 0x000fe2000f8e003f */
[----:B------:R-:W-:Y:S01]  /*1360*/  IMAD.MOV.U32 R4, RZ, RZ, RZ ;  /* 0x000000ffff047224 */ /* 0x000fe200078e00ff */
[----:B------:R-:W-:Y:S01]  /*1370*/  UIMAD.WIDE.U32 UR8, UR6, UR5, URZ ;  /* 0x00000005060872a5 */ /* 0x000fe2000f8e003f */
[----:B------:R-:W-:Y:S01]  /*1380*/  IMAD R3, R0, R7, RZ ;  /* 0x0000000700037224 */ /* 0x000fe200078e02ff */
[----:B------:R-:W-:Y:S01]  /*1390*/  MOV R0, R6 ;  /* 0x0000000600007202 */ /* 0x000fe20000000f00 */
[----:B------:R-:W-:Y:S02]  /*13a0*/  UIMAD UR10, UR6, UR10, UR13 ;  /* 0x0000000a060a72a4 */ /* 0x000fe4000f8e020d */
[----:B------:R-:W-:Y:S01]  /*13b0*/  IMAD.HI.U32 R3, R5, R3, R4 ;  /* 0x0000000305037227 */ /* 0x000fe200078e0004 */
[----:B------:R-:W-:-:S02]  /*13c0*/  USHF.R.S32.HI UR22, URZ, 0x1f, UR18 ;  /* 0x0000001f3f167899 */ /* 0x000fc40008011412 */
[----:B------:R-:W-:Y:S02]  /*13d0*/  UIADD3 UR13, UP2, UR18, UR33, URZ ;  /* 0x00000021120d7290 */ /* 0x000fe4000ff5e03f */
[----:B------:R-:W-:Y:S01]  /*13e0*/  UISETP.NE.AND UP1, UPT, UR42, -0x1, UPT ;  /* 0xffffffff2a00788c */ /* 0x000fe2000bf25270 */
[----:B------:R-:W-:Y:S01]  /*13f0*/  IMAD.HI.U32 R3, R3, R0, RZ ;  /* 0x0000000003037227 */ /* 0x000fe200078e00ff */
[----:B------:R-:W-:Y:S02]  /*1400*/  UIMAD UR19, UR7, UR5, URZ ;  /* 0x00000005071372a4 */ /* 0x000fe4000f8e023f */
[----:B------:R-:W-:Y:S01]  /*1410*/  USEL UR58, UR16, UR8, !UP0 ;  /* 0x00000008103a7287 */ /* 0x000fe2000c000000 */
[----:B------:R-:W-:Y:S01]  /*1420*/  IMAD.MOV R4, RZ, RZ, -R3 ;  /* 0x000000ffff047224 */ /* 0x000fe200078e0a03 */
[----:B------:R-:W-:Y:S02]  /*1430*/  UIADD3.X UR8, UR22, UR34, URZ, UP2, !UPT ;  /* 0x0000002216087290 */ /* 0x000fe400097fe43f */
[----:B------:R-:W-:Y:S01]  /*1440*/  UIMAD UR7, UR7, UR13, URZ ;  /* 0x0000000d070772a4 */ /* 0x000fe2000f8e023f */
[----:B------:R-:W-:Y:S01]  /*1450*/  IMAD R0, R7, R4, R0 ;  /* 0x0000000407007224 */ /* 0x000fe200078e0200 */
[----:B------:R-:W-:Y:S01]  /*1460*/  ULDC UR47, c[0x0][0x2c4] ;  /* 0x0000b100002f7ab9 */ /* 0x000fe20000000800 */
[----:B------:R-:W-:-:S02]  /*1470*/  @!UP0 UIADD3 UR53, UR37, UR35, URZ ;  /* 0x0000002325358290 */ /* 0x000fc4000fffe03f */
[----:B------:R-:W-:Y:S01]  /*1480*/  UIMAD UR16, UR6, UR8, UR7 ;  /* 0x00000008061072a4 */ /* 0x000fe2000f8e0207 */
[----:B------:R-:W-:Y:S01]  /*1490*/  ISETP.GT.U32.AND P1, PT, R7, R0, PT ;  /* 0x000000000700720c */ /* 0x000fe20003f24070 */
[----:B------:R-:W-:Y:S02]  /*14a0*/  UIMAD.WIDE.U32 UR34, UR6, UR13, URZ ;  /* 0x0000000d062272a5 */ /* 0x000fe4000f8e003f */
[----:B------:R-:W-:Y:S01]  /*14b0*/  @UP3 UIMAD UR6, UR50, UR47, URZ ;  /* 0x0000002f320632a4 */ /* 0x000fe2000f8e023f */
[----:B------:R-:W-:Y:S01]  /*14c0*/  ULDC.U8 UR27, c[0x0][0x480] ;  /* 0x00012000001b7ab9 */ /* 0x000fe20000000000 */
[----:B------:R-:W-:Y:S02]  /*14d0*/  @UP1 UIADD3 UR21, UR41, UR42, URZ ;  /* 0x0000002a29151290 */ /* 0x000fe4000fffe03f */
[----:B------:R-:W-:Y:S02]  /*14e0*/  @UP1 UIADD3 UR24, UR41, UR42, URZ ;  /* 0x0000002a29181290 */ /* 0x000fe4000fffe03f */
[----:B------:R-:W-:-:S02]  /*14f0*/  UIMAD UR52, UR59, UR28, URZ ;  /* 0x0000001c3b3472a4 */ /* 0x000fc4000f8e023f */
[----:B------:R-:W-:Y:S02]  /*1500*/  UISETP.NE.AND UP4, UPT, UR27, URZ, UPT ;  /* 0x0000003f1b00728c */ /* 0x000fe4000bf85270 */
[----:B------:R-:W-:Y:S01]  /*1510*/  @!P1 IMAD.IADD R0, R0, 0x1, -R7 ;  /* 0x0000000100009824 */ /* 0x000fe200078e0a07 */
[----:B------:R-:W-:Y:S01]  /*1520*/  @!P1 IADD3 R3, R3, 0x1, RZ ;  /* 0x0000000103039810 */ /* 0x000fe20007ffe0ff */
[----:B------:R-:W-:Y:S01]  /*1530*/  @UP3 USEL UR7, UR6, UR5, !UP0 ;  /* 0x0000000506073287 */ /* 0x000fe2000c000000 */
[----:B------:R-:W-:Y:S01]  /*1540*/  PLOP3.LUT P1, PT, PT, PT, UP1, 0x80, 0x0 ;  /* 0x000000000000781c */ /* 0x000fe20003f2f018 */
[----:B------:R-:W-:Y:S01]  /*1550*/  @UP1 ULDC.64 UR28, c[0x0][0x248] ;  /* 0x00009200001c1ab9 */ /* 0x000fe20000000a00 */
[----:B------:R-:W-:Y:S01]  /*1560*/  ISETP.GE.U32.AND P0, PT, R0, R7, PT ;  /* 0x000000070000720c */ /* 0x000fe20003f06070 */
[----:B------:R-:W-:Y:S01]  /*1570*/  @UP1 ULDC.64 UR26, c[0x0][0x250] ;  /* 0x00009400001a1ab9 */ /* 0x000fe20000000a00 */
[----:B------:R-:W-:Y:S01]  /*1580*/  LOP3.LUT R0, R8, UR59, RZ, 0x3c, !PT ;  /* 0x0000003b08007c12 */ /* 0x000fe2000f8e3cff */
[----:B------:R-:W-:-:S02]  /*1590*/  UIADD3 UR51, UR17, UR10, URZ ;  /* 0x0000000a11337290 */ /* 0x000fc4000fffe03f */
[----:B------:R-:W-:Y:S01]  /*15a0*/  @UP0 UIADD3 UR51, UR9, UR19, URZ ;  /* 0x0000001309330290 */ /* 0x000fe2000fffe03f */
[----:B------:R-:W-:Y:S01]  /*15b0*/  ISETP.GE.AND P2, PT, R0, RZ, PT ;  /* 0x000000ff0000720c */ /* 0x000fe20003f46270 */
[----:B------:R-:W-:Y:S01]  /*15c0*/  @UP3 ULDC UR6, c[0x0][0x2e4] ;  /* 0x0000b90000063ab9 */ /* 0x000fe20000000800 */
[----:B------:R-:W-:Y:S02]  /*15d0*/  @UP1 UIMAD.WIDE.U32 UR10, UR21, UR28, URZ ;  /* 0x0000001c150a12a5 */ /* 0x000fe4000f8e003f */
[----:B------:R-:W-:Y:S02]  /*15e0*/  @UP1 UIMAD.WIDE.U32 UR8, UR24, UR26, URZ ;  /* 0x0000001a180812a5 */ /* 0x000fe4000f8e003f */
[----:B------:R-:W-:Y:S01]  /*15f0*/  @UP3 UIMAD UR17, UR59, UR6, UR7 ;  /* 0x000000063b1132a4 */ /* 0x000fe2000f8e0207 */
[----:B------:R-:W-:Y:S01]  /*1600*/  @P0 VIADD R3, R3, 0x1 ;  /* 0x0000000103030836 */ /* 0x000fe20000000000 */
[----:B------:R-:W-:Y:S01]  /*1610*/  @!UP3 UIMAD UR6, UR50, UR48, UR59 ;  /* 0x000000303206b2a4 */ /* 0x000fe2000f8e023b */
[----:B------:R-:W-:Y:S01]  /*1620*/  PLOP3.LUT P0, PT, PT, PT, UP3, 0x80, 0x0 ;  /* 0x000000000000781c */ /* 0x000fe20003f0f038 */
[----:B------:R-:W-:-:S02]  /*1630*/  @UP1 UIMAD UR21, UR21, UR29, URZ ;  /* 0x0000001d151512a4 */ /* 0x000fc4000f8e023f */
[----:B------:R-:W-:Y:S01]  /*1640*/  @UP1 UIMAD UR13, UR24, UR27, URZ ;  /* 0x0000001b180d12a4 */ /* 0x000fe2000f8e023f */
[----:B------:R-:W-:Y:S01]  /*1650*/  @!P2 IADD3 R3, -R3, RZ, RZ ;  /* 0x000000ff0303a210 */ /* 0x000fe20007ffe1ff */
[----:B------:R-:W-:Y:S01]  /*1660*/  USEL UR54, UR43, URZ, UP4 ;  /* 0x0000003f2b367287 */ /* 0x000fe2000a000000 */
[----:B------:R-:W-:Y:S01]  /*1670*/  @!P3 LOP3.LUT R3, RZ, R8, RZ, 0x33, !PT ;  /* 0x00000008ff03b212 */ /* 0x000fe200078e33ff */
[----:B------:R-:W-:Y:S02]  /*1680*/  @!UP3 UIMAD UR17, UR6, UR47, URZ ;  /* 0x0000002f0611b2a4 */ /* 0x000fe4000f8e023f */
[----:B------:R-:W-:Y:S02]  /*1690*/  USHF.R.S32.HI UR46, URZ, 0x1f, UR25 ;  /* 0x0000001f3f2e7899 */ /* 0x000fe40008011419 */
[----:B------:R-:W-:Y:S02]  /*16a0*/  USHF.R.S32.HI UR55, URZ, 0x1f, UR52 ;  /* 0x0000001f3f377899 */ /* 0x000fe40008011434 */
[----:B------:R-:W-:-:S02]  /*16b0*/  USEL UR56, UR30, URZ, UP4 ;  /* 0x0000003f1e387287 */ /* 0x000fc4000a000000 */
        /* <DEDUP_REMOVED lines=8> */
[----:B------:R-:W-:-:S03]  /*1740*/  ULDC.64 UR28, c[0x0][0x248] ;  /* 0x00009200001c7ab9 */ /* 0x000fc60000000a00 */
[----:B------:R-:W-:Y:S02]  /*1750*/  UIMAD UR8, UR6, UR28, URZ ;  /* 0x0000001c060872a4 */ /* 0x000fe4000f8e023f */
[----:B------:R-:W-:Y:S02]  /*1760*/  UIMAD.WIDE.U32 UR6, UR41, UR28, URZ ;  /* 0x0000001c290672a5 */ /* 0x000fe4000f8e003f */
[----:B------:R-:W-:-:S03]  /*1770*/  UIMAD UR10, UR41, UR29, UR8 ;  /* 0x0000001d290a72a4 */ /* 0x000fc6000f8e0208 */
[----:B------:R-:W-:Y:S01]  /*1780*/  ULDC.64 UR8, c[0x0][0x230] ;  /* 0x00008c0000087ab9 */ /* 0x000fe20000000a00 */
[----:B------:R-:W-:Y:S02]  /*1790*/  UIADD3 UR7, UR7, UR10, URZ ;  /* 0x0000000a07077290 */ /* 0x000fe4000fffe03f */
[----:B------:R-:W-:Y:S02]  /*17a0*/  UIMAD UR10, UR60, UR8, URZ ;  /* 0x000000083c0a72a4 */ /* 0x000fe4000f8e023f */
[----:B------:R-:W-:Y:S02]  /*17b0*/  UIMAD.WIDE.U32 UR6, UR50, UR8, UR6 ;  /* 0x00000008320672a5 */ /* 0x000fe4000f8e0006 */
[----:B------:R-:W-:-:S04]  /*17c0*/  UIMAD UR9, UR50, UR9, UR10 ;  /* 0x00000009320972a4 */ /* 0x000fc8000f8e020a */
[----:B------:R-:W-:Y:S01]  /*17d0*/  UIADD3 UR47, UR7, UR9, URZ ;  /* 0x00000009072f7290 */ /* 0x000fe2000fffe03f */
[----:B------:R-:W-:-:S11]  /*17e0*/  UMOV UR43, UR6 ;  /* 0x00000006002b7c82 */ /* 0x000fd60008000000 */
.L_x_253:
[----:B------:R-:W-:Y:S05]  /*17f0*/  @P1 BRA `(.L_x_254) ;  /* 0x0000000000301947 */ /* 0x000fea0003800000 */
        /* <DEDUP_REMOVED lines=12> */
.L_x_254:
        /* <DEDUP_REMOVED lines=11> */
.L_x_255:
[----:B------:R-:W-:Y:S02]  /*1970*/  ULDC UR5, c[0x0][0x270] ;  /* 0x00009c0000057ab9 */ /* 0x000fe40000000800 */
[----:B------:R-:W-:-:S04]  /*1980*/  UIMAD UR5, UR50, UR5, UR59 ;  /* 0x00000005320572a4 */ /* 0x000fc8000f8e023b */
[----:B------:R-:W-:-:S12]  /*1990*/  UIMAD UR5, UR5, UR61, URZ ;  /* 0x0000003d050572a4 */ /* 0x000fd8000f8e023f */
.L_x_256:
[----:B------:R-:W1:Y:S01]  /*19a0*/  S2R R16, SR_TID.X ;  /* 0x0000000000107919 */ /* 0x000e620000002100 */
[----:B------:R-:W2:Y:S01]  /*19b0*/  LDC.64 R12, c[0x0][0x420] ;  /* 0x00010800ff0c7b82 */ /* 0x000ea20000000a00 */
[----:B------:R-:W-:Y:S01]  /*19c0*/  ULDC UR6, c[0x0][0x2dc] ;  /* 0x0000b70000067ab9 */ /* 0x000fe20000000800 */
[----:B------:R-:W-:Y:S01]  /*19d0*/  ULDC UR8, c[0x0][0x270] ;  /* 0x00009c0000087ab9 */ /* 0x000fe20000000800 */
[----:B------:R-:W-:Y:S01]  /*19e0*/  UIADD3 UR21, UR18, UR5, URZ ;  /* 0x0000000512157290 */ /* 0x000fe2000fffe03f */
[----:B------:R-:W-:Y:S01]  /*19f0*/  BSSY B1, `(.L_x_252) ;  /* 0x0000836000017945 */ /* 0x000fe20003800000 */
[----:B------:R-:W-:Y:S02]  /*1a00*/  UIMAD UR5, UR6, UR8, URZ ;  /* 0x00000008060572a4 */ /* 0x000fe4000f8e023f */
[----:B------:R-:W-:Y:S01]  /*1a10*/  UIADD3 UR6, -UR12, UR23, UR25 ;  /* 0x000000170c067290 */ /* 0x000fe2000fffe119 */
[----:B------:R-:W-:Y:S01]  /*1a20*/  ULDC UR10, c[0x0][0x398] ;  /* 0x0000e600000a7ab9 */ /* 0x000fe20000000800 */
[----:B------:R-:W-:Y:S01]  /*1a30*/  USHF.R.S32.HI UR61, URZ, 0x1f, UR59 ;  /* 0x0000001f3f3d7899 */ /* 0x000fe2000801143b */
[----:B------:R-:W-:Y:S01]  /*1a40*/  ULDC.64 UR8, c[0x0][0x428] ;  /* 0x00010a0000087ab9 */ /* 0x000fe20000000a00 */
[----:B------:R-:W-:Y:S01]  /*1a50*/  UIADD3 UR6, UR6, -UR10, URZ ;  /* 0x8000000a06067290 */ /* 0x000fe2000fffe03f */
[----:B------:R-:W-:Y:S01]  /*1a60*/  IMAD.U32 R14, RZ, RZ, UR8 ;  /* 0x00000008ff0e7e24 */ /* 0x000fe2000f8e00ff */
[----:B------:R-:W-:-:S02]  /*1a70*/  UIMAD UR11, UR61, UR8, URZ ;  /* 0x000000083d0b72a4 */ /* 0x000fc4000f8e023f */
[----:B------:R-:W-:Y:S02]  /*1a80*/  USHF.R.S32.HI UR24, URZ, 0x1f, UR6 ;  /* 0x0000001f3f187899 */ /* 0x000fe40008011406 */
[----:B------:R-:W-:Y:S02]  /*1a90*/  UIMAD UR13, UR59, UR9, UR11 ;  /* 0x000000093b0d72a4 */ /* 0x000fe4000f8e020b */
[----:B------:R-:W-:Y:S02]  /*1aa0*/  USHF.L.U32 UR11, UR5, 0x7, URZ ;  /* 0x00000007050b7899 */ /* 0x000fe4000800063f */
[----:B------:R-:W-:Y:S01]  /*1ab0*/  ULEA.HI UR24, UR24, UR6, URZ, 0x7 ;  /* 0x0000000618187291 */ /* 0x000fe2000f8f383f */
[----:B--2---:R-:W-:Y:S01]  /*1ac0*/  IMAD R10, R12, UR22, RZ ;  /* 0x000000160c0a7c24 */ /* 0x004fe2000f8e02ff */
[----:B------:R-:W-:Y:S02]  /*1ad0*/  UIADD3 UR9, UP2, UP0, UR34, UR11, UR52 ;  /* 0x0000000b22097290 */ /* 0x000fe4000f85e034 */
[----:B------:R-:W-:Y:S01]  /*1ae0*/  USHF.R.S32.HI UR24, URZ, 0x7, UR24 ;  /* 0x000000073f187899 */ /* 0x000fe20008011418 */
[----:B------:R-:W-:Y:S01]  /*1af0*/  IMAD R10, R13, UR18, R10 ;  /* 0x000000120d0a7c24 */ /* 0x000fe2000f8e020a */
[----:B------:R-:W-:Y:S01]  /*1b00*/  UIADD3 UR35, UR18, UR17, URZ ;  /* 0x0000001112237290 */ /* 0x000fe2000fffe03f */
[----:B-1----:R-:W-:-:S02]  /*1b10*/  SHF.R.S32.HI R11, RZ, 0x1f, R16 ;  /* 0x0000001fff0b7819 */ /* 0x002fc40000011410 */
[----:B------:R-:W-:Y:S01]  /*1b20*/  ULDC.64 UR16, c[0x0][0x258] ;  /* 0x0000960000107ab9 */ /* 0x000fe20000000a00 */
[----:B------:R-:W-:Y:S01]  /*1b30*/  ULDC.64 UR36, c[0x0][0x478] ;  /* 0x00011e0000247ab9 */ /* 0x000fe20000000a00 */
[----:B------:R-:W-:Y:S01]  /*1b40*/  ULDC.64 UR30, c[0x0][0x3e0] ;  /* 0x0000f800001e7ab9 */ /* 0x000fe20000000a00 */
[CC--:B------:R-:W-:Y:S01]  /*1b50*/  LEA.HI R0, R11.reuse, R16.reuse, RZ, 0x2 ;  /* 0x000000100b007211 */ /* 0x0c0fe200078f10ff */
[----:B------:R-:W-:Y:S01]  /*1b60*/  ULDC.64 UR38, c[0x0][0x2b0] ;  /* 0x0000ac0000267ab9 */ /* 0x000fe20000000a00 */
[----:B------:R-:W-:Y:S01]  /*1b70*/  LEA.HI R11, R11, R16, RZ, 0x5 ;  /* 0x000000100b0b7211 */ /* 0x000fe200078f28ff */
[----:B------:R-:W-:Y:S01]  /*1b80*/  UIADD3 UR10, UR48, -0x1, URZ ;  /* 0xffffffff300a7890 */ /* 0x000fe2000fffe03f */
[----:B------:R-:W-:Y:S02]  /*1b90*/  LOP3.LUT R4, R0, 0xfffffffc, RZ, 0xc0, !PT ;  /* 0xfffffffc00047812 */ /* 0x000fe400078ec0ff */
[----:B------:R-:W-:Y:S02]  /*1ba0*/  SHF.R.S32.HI R0, RZ, 0x2, R0 ;  /* 0x00000002ff007819 */ /* 0x000fe40000011400 */
[----:B------:R-:W-:Y:S01]  /*1bb0*/  LOP3.LUT R22, R11, 0xffffffe0, RZ, 0xc0, !PT ;  /* 0xffffffe00b167812 */ /* 0x000fe200078ec0ff */
[----:B------:R-:W-:Y:S01]  /*1bc0*/  IMAD.IADD R4, R16, 0x1, -R4 ;  /* 0x0000000110047824 */ /* 0x000fe200078e0a04 */
[----:B------:R-:W-:-:S02]  /*1bd0*/  SHF.R.S32.HI R19, RZ, 0x1f, R0 ;  /* 0x0000001fff137819 */ /* 0x000fc40000011400 */
[----:B------:R-:W-:Y:S01]  /*1be0*/  IADD3 R8, P0, R0, UR18, RZ ;  /* 0x0000001200087c10 */ /* 0x000fe2000ff1e0ff */
[----:B------:R-:W-:Y:S01]  /*1bf0*/  IMAD.SHL.U32 R4, R4, 0x8, RZ ;  /* 0x0000000804047824 */ /* 0x000fe200078e00ff */
[----:B------:R-:W-:Y:S01]  /*1c00*/  SHF.R.S32.HI R11, RZ, 0x5, R11 ;  /* 0x00000005ff0b7819 */ /* 0x000fe2000001140b */
[----:B------:R-:W-:Y:S01]  /*1c10*/  IMAD.IADD R22, R16, 0x1, -R22 ;  /* 0x0000000110167824 */ /* 0x000fe200078e0a16 */
[----:B------:R-:W-:Y:S02]  /*1c20*/  IADD3.X R6, R19, UR22, RZ, P0, !PT ;  /* 0x0000001613067c10 */ /* 0x000fe400087fe4ff */
[----:B------:R-:W-:Y:S01]  /*1c30*/  SHF.R.S32.HI R5, RZ, 0x1f, R4 ;  /* 0x0000001fff057819 */ /* 0x000fe20000011404 */
[----:B------:R-:W-:Y:S02]  /*1c40*/  IMAD R11, R11, UR5, R22 ;  /* 0x000000050b0b7c24 */ /* 0x000fe4000f8e0216 */
[----:B------:R-:W-:Y:S02]  /*1c50*/  IMAD R9, R6, UR44, RZ ;  /* 0x0000002c06097c24 */ /* 0x000fe4000f8e02ff */
[----:B------:R-:W-:-:S04]  /*1c60*/  IMAD.WIDE.U32 R6, R8, UR44, R4 ;  /* 0x0000002c08067c25 */ /* 0x000fc8000f8e0004 */
[----:B------:R-:W-:Y:S01]  /*1c70*/  IMAD R9, R8, UR45, R9 ;  /* 0x0000002d08097c24 */ /* 0x000fe2000f8e0209 */
[----:B------:R-:W-:-:S04]  /*1c80*/  IADD3 R8, P0, R6, UR57, RZ ;  /* 0x0000003906087c10 */ /* 0x000fc8000ff1e0ff */
[----:B------:R-:W-:Y:S01]  /*1c90*/  IADD3.X R9, R7, UR32, R9, P0, !PT ;  /* 0x0000002007097c10 */ /* 0x000fe200087fe409 */
[----:B------:R-:W-:Y:S01]  /*1ca0*/  ULDC.64 UR32, c[0x0][0x210] ;  /* 0x0000840000207ab9 */ /* 0x000fe20000000a00 */
[----:B------:R-:W-:Y:S01]  /*1cb0*/  IADD3 R6, P0, R4, UR7, RZ ;  /* 0x0000000704067c10 */ /* 0x000fe2000ff1e0ff */
[----:B------:R-:W-:-:S03]  /*1cc0*/  USHF.R.S32.HI UR7, URZ, 0x1f, UR11 ;  /* 0x0000001f3f077899 */ /* 0x000fc6000801140b */
[----:B------:R-:W-:Y:S01]  /*1cd0*/  IADD3.X R7, R5, UR53, RZ, P0, !PT ;  /* 0x0000003505077c10 */ /* 0x000fe200087fe4ff */
[----:B------:R-:W-:Y:S02]  /*1ce0*/  UIADD3.X UR8, UR19, UR7, UR55, UP2, UP0 ;  /* 0x0000000713087290 */ /* 0x000fe400097e0437 */
[----:B------:R-:W-:Y:S01]  /*1cf0*/  UISETP.LT.AND UP0, UPT, URZ, UR24, UPT ;  /* 0x000000183f00728c */ /* 0x000fe2000bf01270 */
[----:B------:R-:W-:Y:S01]  /*1d00*/  IMAD.WIDE.U32 R6, R12, UR18, R6 ;  /* 0x000000120c067c25 */ /* 0x000fe2000f8e0006 */
[----:B------:R-:W-:Y:S02]  /*1d10*/  UIADD3 UR9, UP3, UP2, UR56, UR9, UR58 ;  /* 0x0000000938097290 */ /* 0x000fe4000fa7e03a */
[----:B------:R-:W-:Y:S01]  /*1d20*/  USEL UR24, URZ, UR24, !UP0 ;  /* 0x000000183f187287 */ /* 0x000fe2000c000000 */
[----:B------:R-:W-:Y:S01]  /*1d30*/  IMAD.IADD R7, R7, 0x1, R10 ;  /* 0x0000000107077824 */ /* 0x000fe200078e020a */
[----:B------:R-:W-:Y:S01]  /*1d40*/  UIADD3.X UR8, UR54, UR8, UR51, UP3, UP2 ;  /* 0x0000000836087290 */ /* 0x000fe20009fe4433 */
[----:B------:R-:W-:Y:S01]  /*1d50*/  IMAD.U32 R10, RZ, RZ, UR16 ;  /* 0x00000010ff0a7e24 */ /* 0x000fe2000f8e00ff */
[----:B------:R-:W-:Y:S01]  /*1d60*/  UISETP.GT.AND UP0, UPT, UR48, UR24, UPT ;  /* 0x000000183000728c */ /* 0x000fe2000bf04270 */
[----:B------:R-:W-:Y:S01]  /*1d70*/  IMAD.WIDE.U32 R6, R14, UR59, R6 ;  /* 0x0000003b0e067c25 */ /* 0x000fe2000f8e0006 */
[----:B------:R-:W-:Y:S01]  /*1d80*/  UIMAD UR7, UR61, UR16, URZ ;  /* 0x000000103d0772a4 */ /* 0x000fe2000f8e023f */
[----:B------:R-:W-:-:S02]  /*1d90*/  ULDC.64 UR18, c[0x0][0x400] ;  /* 0x0001000000127ab9 */ /* 0x000fc40000000a00 */
[----:B------:R-:W-:Y:S01]  /*1da0*/  IMAD.WIDE.U32 R8, R10, UR59, R8 ;  /* 0x0000003b0a087c25 */ /* 0x000fe2000f8e0008 */
[----:B------:R-:W-:Y:S01]  /*1db0*/  IADD3 R10, P0, R11, UR9, RZ ;  /* 0x000000090b0a7c10 */ /* 0x000fe2000ff1e0ff */
[----:B------:R-:W-:Y:S02]  /*1dc0*/  UIMAD UR17, UR59, UR17, UR7 ;  /* 0x000000113b1172a4 */ /* 0x000fe4000f8e0207 */
[----:B------:R-:W-:Y:S01]  /*1dd0*/  VIADD R7, R7, UR13 ;  /* 0x0000000d07077c36 */ /* 0x000fe20008000000 */
[----:B------:R-:W-:Y:S01]  /*1de0*/  LEA.HI.X.SX32 R11, R11, UR8, 0x1, P0 ;  /* 0x000000080b0b7c11 */ /* 0x000fe200080f0eff */
[-C--:B------:R-:W-:Y:S01]  /*1df0*/  IMAD R14, R19, R12.reuse, RZ ;  /* 0x0000000c130e7224 */ /* 0x080fe200078e02ff */
[----:B------:R-:W-:Y:S01]  /*1e00*/  PLOP3.LUT P0, PT, PT, PT, UP0, 0x80, 0x0 ;  /* 0x000000000000781c */ /* 0x000fe20003f0f008 */
[----:B------:R-:W-:Y:S01]  /*1e10*/  IMAD.WIDE.U32 R6, R0, R12, R6 ;  /* 0x0000000c00067225 */ /* 0x000fe200078e0006 */
[----:B------:R-:W-:Y:S01]  /*1e20*/  UIMAD.WIDE UR6, UR21, 0x4, UR36 ;  /* 0x00000004150678a5 */ /* 0x000fe2000f8e0224 */
[----:B------:R-:W-:-:S02]  /*1e30*/  LEA R234, P2, R10, UR18, 0x2 ;  /* 0x000000120aea7c11 */ /* 0x000fc4000f8410ff */
[----:B------:R-:W-:Y:S01]  /*1e40*/  IMAD R14, R0, R13, R14 ;  /* 0x0000000d000e7224 */ /* 0x000fe200078e020e */
[----:B------:R-:W-:Y:S01]  /*1e50*/  LEA R230, P4, R8, UR32, 0x1 ;  /* 0x0000002008e67c11 */ /* 0x000fe2000f8808ff */
[----:B------:R-:W-:Y:S01]  /*1e60*/  VIADD R9, R9, UR17 ;  /* 0x0000001109097c36 */ /* 0x000fe20008000000 */
[----:B------:R-:W-:Y:S01]  /*1e70*/  LEA R228, P3, R6, UR30, 0x1 ;  /* 0x0000001e06e47c11 */ /* 0x000fe2000f8608ff */
[----:B------:R-:W-:Y:S01]  /*1e80*/  IMAD.IADD R7, R7, 0x1, R14 ;  /* 0x0000000107077824 */ /* 0x000fe200078e020e */
[----:B------:R-:W-:Y:S01]  /*1e90*/  UIMAD.WIDE UR16, UR35, 0x4, UR38 ;  /* 0x00000004231078a5 */ /* 0x000fe2000f8e0226 */
[----:B------:R-:W-:Y:S01]  /*1ea0*/  LEA.HI.X R233, R10, UR19, R11, 0x2, P2 ;  /* 0x000000130ae97c11 */ /* 0x000fe200090f140b */
[----:B------:R-:W-:Y:S01]  /*1eb0*/  UMOV UR22, UR6 ;  /* 0x0000000600167c82 */ /* 0x000fe20008000000 */
[----:B------:R-:W-:Y:S01]  /*1ec0*/  LEA.HI.X R231, R8, UR33, R9, 0x1, P4 ;  /* 0x0000002108e77c11 */ /* 0x000fe2000a0f0c09 */
[----:B------:R-:W-:Y:S01]  /*1ed0*/  UMOV UR21, UR7 ;  /* 0x0000000700157c82 */ /* 0x000fe20008000000 */
        /* <DEDUP_REMOVED lines=21> */
.L_x_258:
        /* <DEDUP_REMOVED lines=19> */
.L_x_259:
        /* <DEDUP_REMOVED lines=30> */
.L_x_261:
[----:B------:R-:W-:Y:S05]  /*2340*/  BSYNC B0 ;  /* 0x0000000000007941 */ /* 0x000fea0003800000 */
.L_x_260:
        /* <DEDUP_REMOVED lines=14> */
.L_x_263:
[----:B------:R-:W-:Y:S05]  /*2430*/  BSYNC B0 ;  /* 0x0000000000007941 */ /* 0x000fea0003800000 */
.L_x_262:
        /* <DEDUP_REMOVED lines=26> */
.L_x_265:
[----:B------:R-:W-:Y:S05]  /*25e0*/  BSYNC B0 ;  /* 0x0000000000007941 */ /* 0x000fea0003800000 */
.L_x_264:
        /* <DEDUP_REMOVED lines=14> */
.L_x_257:
[----:B------:R-:W-:Y:S01]  /*26d0*/  UIMAD UR9, UR46, UR28, URZ ;  /* 0x0000001c2e0972a4 */ /* 0x000fe2000f8e023f */
[----:B------:R-:W-:Y:S01]  /*26e0*/  IMAD.U32 R6, RZ, RZ, UR26 ;  /* 0x0000001aff067e24 */ /* 0x000fe2000f8e00ff */
[----:B------:R-:W-:Y:S01]  /*26f0*/  UIMAD UR6, UR10, -0x80, UR23 ;  /* 0xffffff800a0678a4 */ /* 0x000fe2000f8e0217 */
[----:B------:R-:W-:Y:S01]  /*2700*/  IMAD.U32 R8, RZ, RZ, UR28 ;  /* 0x0000001cff087e24 */ /* 0x000fe2000f8e00ff */
[----:B------:R-:W-:Y:S01]  /*2710*/  UIMAD UR7, UR20, -0x80, UR12 ;  /* 0xffffff80140778a4 */ /* 0x000fe2000f8e020c */
[----:B------:R-:W-:Y:S01]  /*2720*/  VIADD R9, R0, 0x40 ;  /* 0x0000004000097836 */ /* 0x000fe20000000000 */
[----:B------:R-:W-:Y:S01]  /*2730*/  UIMAD UR9, UR25, UR29, UR9 ;  /* 0x0000001d190972a4 */ /* 0x000fe2000f8e0209 */
[--C-:B------:R-:W-:Y:S01]  /*2740*/  IMAD.WIDE.U32 R6, R6, UR25, R4.reuse ;  /* 0x0000001906067c25 */ /* 0x100fe2000f8e0004 */
[----:B------:R-:W-:Y:S02]  /*2750*/  UIMAD UR8, UR46, UR26, URZ ;  /* 0x0000001a2e0872a4 */ /* 0x000fe4000f8e023f */
[C---:B------:R-:W-:Y:S01]  /*2760*/  ISETP.GE.AND P1, PT, R9.reuse, UR6, PT ;  /* 0x0000000609007c0c */ /* 0x040fe2000bf26270 */
[----:B------:R-:W-:Y:S01]  /*2770*/  IMAD.WIDE.U32 R4, R8, UR25, R4 ;  /* 0x0000001908047c25 */ /* 0x000fe2000f8e0004 */
[----:B------:R-:W-:Y:S01]  /*2780*/  UIMAD UR8, UR25, UR27, UR8 ;  /* 0x0000001b190872a4 */ /* 0x000fe2000f8e0208 */
[----:B------:R-:W-:Y:S01]  /*2790*/  ISETP.GE.AND P3, PT, R9, UR7, PT ;  /* 0x0000000709007c0c */ /* 0x000fe2000bf66270 */
[----:B------:R-:W-:Y:S01]  /*27a0*/  ULDC.64 UR18, c[0x0][0x268] ;  /* 0x00009a0000127ab9 */ /* 0x000fe20000000a00 */
[----:B------:R-:W-:Y:S01]  /*27b0*/  IMAD.U32 R10, RZ, RZ, UR9 ;  /* 0x00000009ff0a7e24 */ /* 0x000fe2000f8e00ff */
[----:B------:R-:W-:Y:S01]  /*27c0*/  IADD3 R4, P0, R4, UR43, RZ ;  /* 0x0000002b04047c10 */ /* 0x000fe2000ff1e0ff */
[----:B------:R-:W-:Y:S01]  /*27d0*/  IMAD R9, R15, UR18, RZ ;  /* 0x000000120f097c24 */ /* 0x000fe2000f8e02ff */
[----:B------:R-:W-:Y:S01]  /*27e0*/  IADD3 R6, P2, R6, UR40, RZ ;  /* 0x0000002806067c10 */ /* 0x000fe2000ff5e0ff */
[----:B------:R-:W-:Y:S01]  /*27f0*/  IMAD.U32 R8, RZ, RZ, UR8 ;  /* 0x00000008ff087e24 */ /* 0x000fe2000f8e00ff */
[----:B------:R-:W-:Y:S01]  /*2800*/  IADD3.X R5, R5, UR47, R10, P0, !PT ;  /* 0x0000002f05057c10 */ /* 0x000fe200087fe40a */
[----:B------:R-:W-:Y:S01]  /*2810*/  IMAD.WIDE.U32 R10, R12, 0x80, RZ ;  /* 0x000000800c0a7825 */ /* 0x000fe200078e00ff */
[----:B------:R-:W-:Y:S01]  /*2820*/  ULDC.64 UR8, c[0x0][0x260] ;  /* 0x0000980000087ab9 */ /* 0x000fe20000000a00 */
[----:B------:R-:W-:Y:S01]  /*2830*/  ISETP.GE.AND P4, PT, R0, UR7, PT ;  /* 0x0000000700007c0c */ /* 0x000fe2000bf86270 */
[----:B------:R-:W-:Y:S01]  /*2840*/  ULEA.HI UR7, UR10, UR10, URZ, 0x1 ;  /* 0x0000000a0a077291 */ /* 0x000fe2000f8f083f */
[----:B------:R-:W-:Y:S01]  /*2850*/  IADD3.X R7, R7, UR49, R8, P2, !PT ;  /* 0x0000003107077c10 */ /* 0x000fe200097fe408 */
[----:B------:R-:W-:Y:S01]  /*2860*/  IMAD R8, R15, UR8, RZ ;  /* 0x000000080f087c24 */ /* 0x000fe2000f8e02ff */
[----:B------:R-:W-:Y:S01]  /*2870*/  @!P1 IADD3 R14, P2, R228, R10, RZ ;  /* 0x0000000ae40e9210 */ /* 0x000fe20007f5e0ff */
[C---:B------:R-:W-:Y:S01]  /*2880*/  IMAD R9, R3.reuse, UR19, R9 ;  /* 0x0000001303097c24 */ /* 0x040fe2000f8e0209 */
[----:B------:R-:W-:Y:S01]  /*2890*/  @!P3 IADD3 R10, P0, R0, 0x40, RZ ;  /* 0x00000040000ab810 */ /* 0x000fe20007f1e0ff */
[----:B------:R-:W-:Y:S01]  /*28a0*/  IMAD.WIDE.U32 R6, R3, UR18, R6 ;  /* 0x0000001203067c25 */ /* 0x000fe2000f8e0006 */
[----:B------:R-:W1:Y:S01]  /*28b0*/  @!P3 LDC.64 R24, c[0x0][0x220] ;  /* 0x00008800ff18bb82 */ /* 0x000e620000000a00 */
[----:B------:R-:W-:-:S02]  /*28c0*/  ULOP3.LUT UR7, UR7, 0xfffffffe, URZ, 0xc0, !UPT ;  /* 0xfffffffe07077892 */ /* 0x000fc4000f8ec03f */
[C---:B------:R-:W-:Y:S01]  /*28d0*/  IMAD R8, R3.reuse, UR9, R8 ;  /* 0x0000000903087c24 */ /* 0x040fe2000f8e0208 */
[----:B------:R-:W-:Y:S01]  /*28e0*/  USHF.L.U32 UR13, UR45, 0x7, URZ ;  /* 0x000000072d0d7899 */ /* 0x000fe2000800063f */
[----:B------:R-:W-:Y:S01]  /*28f0*/  IMAD.WIDE.U32 R4, R3, UR8, R4 ;  /* 0x0000000803047c25 */ /* 0x000fe2000f8e0004 */
[----:B------:R-:W-:Y:S02]  /*2900*/  UIADD3 UR7, UR10, -UR7, URZ ;  /* 0x800000070a077290 */ /* 0x000fe4000fffe03f */
[----:B------:R-:W2:Y:S01]  /*2910*/  @!P4 LDC.64 R20, c[0x0][0x220] ;  /* 0x00008800ff14cb82 */ /* 0x000ea20000000a00 */
[----:B------:R-:W-:Y:S01]  /*2920*/  @!P3 IMAD.X R3, RZ, RZ, R19, P0 ;  /* 0x000000ffff03b224 */ /* 0x000fe200000e0613 */
[----:B------:R-:W-:Y:S01]  /*2930*/  UISETP.NE.AND UP0, UPT, UR7, 0x1, UPT ;  /* 0x000000010700788c */ /* 0x000fe2000bf05270 */
[----:B------:R-:W-:Y:S01]  /*2940*/  @!P4 IMAD R12, R19, UR28, RZ ;  /* 0x0000001c130ccc24 */ /* 0x000fe2000f8e02ff */
[----:B------:R-:W-:Y:S01]  /*2950*/  UIMAD.WIDE.U32 UR8, UR44, 0x80, URZ ;  /* 0x000000802c0878a5 */ /* 0x000fe2000f8e003f */
[----:B------:R-:W-:Y:S01]  /*2960*/  @!P3 IMAD R3, R3, UR26, RZ ;  /* 0x0000001a0303bc24 */ /* 0x000fe2000f8e02ff */
[----:B------:R-:W-:Y:S01]  /*2970*/  ULDC UR30, c[0x0][0x270] ;  /* 0x00009c00001e7ab9 */ /* 0x000fe20000000800 */
[----:B------:R-:W-:-:S02]  /*2980*/  @!P4 IMAD R23, R0, UR29, R12 ;  /* 0x0000001d0017cc24 */ /* 0x000fc4000f8e020c */
[----:B------:R-:W-:Y:S01]  /*2990*/  @!P3 IMAD R18, R10, UR27, R3 ;  /* 0x0000001b0a12bc24 */ /* 0x000fe2000f8e0203 */
[C---:B------:R-:W-:Y:S01]  /*29a0*/  @!P3 IADD3 R3, P0, R0.reuse, 0x40, RZ ;  /* 0x000000400003b810 */ /* 0x040fe20007f1e0ff */
[----:B------:R-:W-:Y:S02]  /*29b0*/  IMAD.SHL.U32 R13, R13, 0x80, RZ ;  /* 0x000000800d0d7824 */ /* 0x000fe400078e00ff */
[----:B------:R-:W-:Y:S02]  /*29c0*/  IMAD.IADD R7, R7, 0x1, R9 ;  /* 0x0000000107077824 */ /* 0x000fe400078e0209 */
[----:B------:R-:W-:Y:S01]  /*29d0*/  @!P3 IMAD.X R12, RZ, RZ, R19, P0 ;  /* 0x000000ffff0cb224 */ /* 0x000fe200000e0613 */
[----:B------:R-:W-:Y:S01]  /*29e0*/  PLOP3.LUT P0, PT, PT, PT, UP4, 0x80, 0x0 ;  /* 0x000000000000781c */ /* 0x000fe20003f0f048 */
[----:B------:R-:W-:Y:S01]  /*29f0*/  IMAD.IADD R5, R5, 0x1, R8 ;  /* 0x0000000105057824 */ /* 0x000fe200078e0208 */
[----:B------:R-:W-:Y:S01]  /*2a00*/  @!P1 IADD3.X R15, R229, R11, R13, P2, !PT ;  /* 0x0000000be50f9210 */ /* 0x000fe200017fe40d */
[----:B------:R-:W-:Y:S01]  /*2a10*/  @!P3 IMAD.MOV.U32 R8, RZ, RZ, R6 ;  /* 0x000000ffff08b224 */ /* 0x000fe200078e0006 */
[----:B------:R-:W-:Y:S01]  /*2a20*/  ISETP.GE.AND P2, PT, R0, UR6, PT ;  /* 0x0000000600007c0c */ /* 0x000fe2000bf46270 */
[----:B------:R-:W-:Y:S01]  /*2a30*/  @!P3 IMAD.MOV.U32 R9, RZ, RZ, R7 ;  /* 0x000000ffff09b224 */ /* 0x000fe200078e0007 */
[----:B------:R-:W-:Y:S01]  /*2a40*/  @!P3 MOV R17, R5 ;  /* 0x000000050011b202 */ /* 0x000fe20000000f00 */
[----:B------:R-:W-:-:S02]  /*2a50*/  @!P4 IMAD R13, R19, UR26, RZ ;  /* 0x0000001a130dcc24 */ /* 0x000fc4000f8e02ff */
[----:B------:R-:W-:-:S04]  /*2a60*/  @!P3 IMAD.WIDE.U32 R10, R10, UR26, R8 ;  /* 0x0000001a0a0abc25 */ /* 0x000fc8000f8e0008 */
[----:B------:R-:W-:Y:S01]  /*2a70*/  @P0 BAR.SYNC.DEFER_BLOCKING 0x0 ;  /* 0x0000000000000b1d */ /* 0x000fe20000010000 */
[----:B------:R-:W-:Y:S01]  /*2a80*/  @!P3 IMAD.MOV.U32 R16, RZ, RZ, R4 ;  /* 0x000000ffff10b224 */ /* 0x000fe200078e0004 */
[----:B------:R-:W-:Y:S01]  /*2a90*/  PLOP3.LUT P0, PT, PT, PT, UP0, 0x80, 0x0 ;  /* 0x000000000000781c */ /* 0x000fe20003f0f008 */
[----:B------:R-:W-:-:S04]  /*2aa0*/  @!P4 IMAD.WIDE.U32 R8, R0, UR26, R6 ;  /* 0x0000001a0008cc25 */ /* 0x000fc8000f8e0006 */
[C---:B------:R-:W-:Y:S02]  /*2ab0*/  @!P4 IMAD R13, R0.reuse, UR27, R13 ;  /* 0x0000001b000dcc24 */ /* 0x040fe4000f8e020d */
[----:B------:R-:W-:-:S04]  /*2ac0*/  @!P4 IMAD.WIDE.U32 R6, R0, UR28, R4 ;  /* 0x0000001c0006cc25 */ /* 0x000fc8000f8e0004 */
[----:B------:R-:W-:Y:S01]  /*2ad0*/  @!P3 IMAD R0, R12, UR28, RZ ;  /* 0x0000001c0c00bc24 */ /* 0x000fe2000f8e02ff */
[----:B--2---:R-:W-:Y:S01]  /*2ae0*/  @!P4 LEA R12, P5, R8, R20, 0x1 ;  /* 0x00000014080cc211 */ /* 0x004fe200078a08ff */
[C---:B------:R-:W-:Y:S02]  /*2af0*/  @!P3 IMAD.WIDE.U32 R4, R3.reuse, UR28, R16 ;  /* 0x0000001c0304bc25 */ /* 0x040fe4000f8e0010 */
[----:B------:R-:W2:Y:S02]  /*2b00*/  @!P4 LDC.64 R16, c[0x0][0x218] ;  /* 0x00008600ff10cb82 */ /* 0x000ea40000000a00 */
[----:B------:R-:W-:Y:S01]  /*2b10*/  @!P3 IMAD R20, R3, UR29, R0 ;  /* 0x0000001d0314bc24 */ /* 0x000fe2000f8e0200 */
[----:B------:R-:W-:Y:S01]  /*2b20*/  LEA R0, R244, UR4, 0x1 ;  /* 0x00000004f4007c11 */ /* 0x000fe2000f8e08ff */
[----:B------:R-:W-:Y:S02]  /*2b30*/  @!P3 IMAD.IADD R3, R11, 0x1, R18 ;  /* 0x000000010b03b824 */ /* 0x000fe400078e0212 */
[----:B------:R-:W-:-:S02]  /*2b40*/  @!P4 IMAD.IADD R9, R9, 0x1, R13 ;  /* 0x000000010909c824 */ /* 0x000fc400078e020d */
[----:B------:R-:W3:Y:S01]  /*2b50*/  @!P3 LDC.64 R18, c[0x0][0x218] ;  /* 0x00008600ff12bb82 */ /* 0x000ee20000000a00 */
[----:B------:R-:W-:Y:S01]  /*2b60*/  @P4 STS [R0+0x8000], RZ ;  /* 0x008000ff00004388 */ /* 0x000fe20000000800 */
[----:B------:R-:W-:Y:S01]  /*2b70*/  @!P3 IMAD.IADD R5, R5, 0x1, R20 ;  /* 0x000000010505b824 */ /* 0x000fe200078e0214 */
[----:B------:R-:W-:Y:S01]  /*2b80*/  @!P4 LEA.HI.X R13, R8, R21, R9, 0x1, P5 ;  /* 0x00000015080dc211 */ /* 0x000fe200028f0c09 */
[----:B------:R-:W-:Y:S01]  /*2b90*/  IMAD.MOV.U32 R238, RZ, RZ, 0x7f800000 ;  /* 0x7f800000ffee7424 */ /* 0x000fe200078e00ff */
[C---:B-1----:R-:W-:Y:S01]  /*2ba0*/  @!P3 LEA R8, P5, R10.reuse, R24, 0x1 ;  /* 0x000000180a08b211 */ /* 0x042fe200078a08ff */
[----:B------:R-:W-:Y:S01]  /*2bb0*/  @P4 STS [R0+0x8004], RZ ;  /* 0x008004ff00004388 */ /* 0x000fe20000000800 */
[----:B------:R-:W-:Y:S02]  /*2bc0*/  IMAD.MOV.U32 R239, RZ, RZ, 0x7f800000 ;  /* 0x7f800000ffef7424 */ /* 0x000fe400078e00ff */
[----:B------:R-:W-:Y:S01]  /*2bd0*/  @!P3 LEA.HI.X R9, R10, R25, R3, 0x1, P5 ;  /* 0x000000190a09b211 */ /* 0x000fe200028f0c03 */
[----:B------:R-:W-:Y:S01]  /*2be0*/  VIADD R10, R244, 0x1000 ;  /* 0x00001000f40a7836 */ /* 0x000fe20000000000 */
[----:B------:R-:W-:Y:S01]  /*2bf0*/  @P4 STS.64 [R0+0x8008], RZ ;  /* 0x008008ff00004388 */ /* 0x000fe20000000a00 */
[----:B------:R-:W-:-:S02]  /*2c00*/  IMAD.U32 R3, RZ, RZ, UR13 ;  /* 0x0000000dff037e24 */ /* 0x000fc4000f8e00ff */
[----:B------:R-:W-:Y:S01]  /*2c10*/  IMAD.MOV.U32 R236, RZ, RZ, 0x7f800000 ;  /* 0x7f800000ffec7424 */ /* 0x000fe200078e00ff */
[----:B------:R-:W-:Y:S01]  /*2c20*/  @!PT LDS RZ, [RZ] ;  /* 0x00000000fffff984 */ /* 0x000fe20000000800 */
[----:B------:R-:W-:Y:S01]  /*2c30*/  @!PT LDS RZ, [RZ] ;  /* 0x00000000fffff984 */ /* 0x000fe20000000800 */
[----:B------:R-:W-:Y:S01]  /*2c40*/  @!PT LDS RZ, [RZ] ;  /* 0x00000000fffff984 */ /* 0x000fe20000000800 */
[----:B------:R1:W-:Y:S01]  /*2c50*/  @!P4 LDGSTS.E.BYPASS.LTC128B.128 [R0+0x8000], desc[UR14][R12.64] ;  /* 0x080000000c00cfae */ /* 0x0003e2000b901d4e */
[----:B------:R-:W-:Y:S01]  /*2c60*/  SEL R10, R10, R244, !P0 ;  /* 0x000000f40a0a7207 */ /* 0x000fe20004000000 */
[----:B------:R-:W-:Y:S02]  /*2c70*/  IMAD.MOV.U32 R237, RZ, RZ, 0x7f800000 ;  /* 0x7f800000ffed7424 */ /* 0x000fe400078e00ff */
[----:B------:R-:W-:Y:S01]  /*2c80*/  @P3 STS.128 [R0+0x9000], RZ ;  /* 0x009000ff00003388 */ /* 0x000fe20000000c00 */
[----:B------:R-:W-:Y:S02]  /*2c90*/  LEA R232, R10, UR4, 0x1 ;  /* 0x000000040ae87c11 */ /* 0x000fe4000f8e08ff */
[----:B--2---:R-:W-:Y:S01]  /*2ca0*/  @!P4 LEA R10, P6, R6, R16, 0x1 ;  /* 0x00000010060ac211 */ /* 0x004fe200078c08ff */
        /* <DEDUP_REMOVED lines=8> */
[----:B-1----:R-:W-:-:S03]  /*2d30*/  @!P1 IADD3 R12, P5, R230, UR8, RZ ;  /* 0x00000008e60c9c10 */ /* 0x002fc6000ffbe0ff */
[----:B------:R-:W-:Y:S01]  /*2d40*/  @!PT LDS RZ, [RZ] ;  /* 0x00000000fffff984 */ /* 0x000fe20000000800 */
[----:B------:R-:W-:Y:S01]  /*2d50*/  @!PT LDS RZ, [RZ] ;  /* 0x00000000fffff984 */ /* 0x000fe20000000800 */
[----:B------:R-:W-:Y:S01]  /*2d60*/  @!PT LDS RZ, [RZ] ;  /* 0x00000000fffff984 */ /* 0x000fe20000000800 */
[----:B------:R-:W-:Y:S01]  /*2d70*/  @!P2 LDGSTS.E.BYPASS.LTC128B.128 [R0+0x4000], desc[UR14][R228.64] ;  /* 0x04000000e400afae */ /* 0x000fe2000b901d4e */
[----:B------:R-:W-:Y:S01]  /*2d80*/  LEA R128, R156, UR4, 0x1 ;  /* 0x000000049c807c11 */ /* 0x000fe2000f8e08ff */
[----:B------:R-:W-:Y:S01]  /*2d90*/  UIADD3 UR26, -UR11, URZ, URZ ;  /* 0x0000003f0b1a7290 */ /* 0x000fe2000fffe13f */
[----:B------:R-:W-:Y:S01]  /*2da0*/  @!P1 IADD3.X R13, R231, UR9, R3, P5, !PT ;  /* 0x00000009e70d9c10 */ /* 0x000fe2000affe403 */
[----:B------:R-:W-:Y:S01]  /*2db0*/  @!P4 IMAD.IADD R3, R7, 0x1, R23 ;  /* 0x000000010703c824 */ /* 0x000fe200078e0217 */
[----:B------:R-:W-:Y:S01]  /*2dc0*/  @P1 STS.128 [R0+0x5000], RZ ;  /* 0x005000ff00001388 */ /* 0x000fe20000000c00 */
[----:B------:R-:W-:Y:S01]  /*2dd0*/  IMAD.MOV.U32 R252, RZ, RZ, 0x8 ;  /* 0x00000008fffc7424 */ /* 0x000fe200078e00ff */
[----:B---3--:R-:W-:Y:S01]  /*2de0*/  @!P3 LEA R8, P5, R4, R18, 0x1 ;  /* 0x000000120408b211 */ /* 0x008fe200078a08ff */
[----:B------:R-:W-:Y:S01]  /*2df0*/  IMAD.MOV.U32 R251, RZ, RZ, 0x40 ;  /* 0x00000040fffb7424 */ /* 0x000fe200078e00ff */
[----:B------:R-:W-:Y:S01]  /*2e00*/  @!PT LDS RZ, [RZ] ;  /* 0x00000000fffff984 */ /* 0x000fe20000000800 */
[----:B------:R-:W-:Y:S01]  /*2e10*/  @!PT LDS RZ, [RZ] ;  /* 0x00000000fffff984 */ /* 0x000fe20000000800 */
[----:B------:R-:W-:Y:S01]  /*2e20*/  @!PT LDS RZ, [RZ] ;  /* 0x00000000fffff984 */ /* 0x000fe20000000800 */
[----:B------:R-:W-:Y:S01]  /*2e30*/  @!P1 LDGSTS.E.BYPASS.LTC128B.128 [R0+0x5000], desc[UR14][R14.64] ;  /* 0x050000000e009fae */ /* 0x000fe2000b901d4e */
[----:B------:R-:W-:Y:S01]  /*2e40*/  @!P4 LEA.HI.X R11, R6, R17, R3, 0x1, P6 ;  /* 0x00000011060bc211 */ /* 0x000fe200030f0c03 */
[----:B------:R-:W-:Y:S01]  /*2e50*/  IMAD.MOV.U32 R6, RZ, RZ, 0x4 ;  /* 0x00000004ff067424 */ /* 0x000fe200078e00ff */
[----:B------:R-:W-:Y:S01]  /*2e60*/  @!P3 LEA.HI.X R9, R4, R19, R5, 0x1, P5 ;  /* 0x000000130409b211 */ /* 0x000fe200028f0c05 */
[----:B------:R-:W-:Y:S01]  /*2e70*/  @P2 STS [R232], RZ ;  /* 0x000000ffe8002388 */ /* 0x000fe20000000800 */
[C---:B------:R-:W-:Y:S01]  /*2e80*/  IADD3 R3, R235.reuse, 0x48, RZ ;  /* 0x00000048eb037810 */ /* 0x040fe20007ffe0ff */
[----:B------:R-:W-:Y:S01]  /*2e90*/  VIADD R4, R235, 0x8 ;  /* 0x00000008eb047836 */ /* 0x000fe20000000000 */
[----:B------:R-:W-:Y:S01]  /*2ea0*/  CS2R R94, SRZ ;  /* 0x00000000005e7805 */ /* 0x000fe2000001ff00 */
[----:B------:R-:W-:Y:S01]  /*2eb0*/  @P2 STS [R232+0x4], RZ ;  /* 0x000004ffe8002388 */ /* 0x000fe20000000800 */
[----:B------:R-:W-:Y:S01]  /*2ec0*/  IMAD.MOV.U32 R250, RZ, RZ, 0x48 ;  /* 0x00000048fffa7424 */ /* 0x000fe200078e00ff */
[----:B------:R-:W-:Y:S01]  /*2ed0*/  CS2R R92, SRZ ;  /* 0x00000000005c7805 */ /* 0x000fe2000001ff00 */
[----:B------:R-:W-:Y:S01]  /*2ee0*/  IMAD.SHL.U32 R153, R161, 0x2, RZ ;  /* 0x00000002a1997824 */ /* 0x000fe200078e00ff */
[----:B------:R-:W-:Y:S01]  /*2ef0*/  @P2 STS [R232+0x8], RZ ;  /* 0x000008ffe8002388 */ /* 0x000fe20000000800 */
[----:B------:R-:W-:Y:S01]  /*2f00*/  IMAD.MOV.U32 R249, RZ, RZ, 0x4 ;  /* 0x00000004fff97424 */ /* 0x000fe200078e00ff */
[----:B------:R-:W-:-:S02]  /*2f10*/  CS2R R98, SRZ ;  /* 0x0000000000627805 */ /* 0x000fc4000001ff00 */
[----:B------:R-:W-:Y:S01]  /*2f20*/  CS2R R96, SRZ ;  /* 0x0000000000607805 */ /* 0x000fe2000001ff00 */
[----:B------:R-:W-:Y:S01]  /*2f30*/  @P2 STS [R232+0xc], RZ ;  /* 0x00000cffe8002388 */ /* 0x000fe20000000800 */
[----:B------:R-:W-:Y:S02]  /*2f40*/  CS2R R90, SRZ ;  /* 0x00000000005a7805 */ /* 0x000fe4000001ff00 */
[----:B------:R-:W-:Y:S02]  /*2f50*/  CS2R R88, SRZ ;  /* 0x0000000000587805 */ /* 0x000fe4000001ff00 */
[----:B------:R-:W-:Y:S01]  /*2f60*/  CS2R R86, SRZ ;  /* 0x0000000000567805 */ /* 0x000fe2000001ff00 */
[----:B------:R-:W-:Y:S01]  /*2f70*/  @!PT LDS RZ, [RZ] ;  /* 0x00000000fffff984 */ /* 0x000fe20000000800 */
[----:B------:R-:W-:Y:S01]  /*2f80*/  @!PT LDS RZ, [RZ] ;  /* 0x00000000fffff984 */ /* 0x000fe20000000800 */
[----:B------:R-:W-:Y:S01]  /*2f90*/  @!PT LDS RZ, [RZ] ;  /* 0x00000000fffff984 */ /* 0x000fe20000000800 */
[----:B------:R-:W-:Y:S01]  /*2fa0*/  @!P2 LDGSTS.E.BYPASS.LTC128B.128 [R232], desc[UR14][R230.64] ;  /* 0x00000000e6e8afae */ /* 0x000fe2000b901d4e */
[----:B------:R-:W-:Y:S02]  /*2fb0*/  CS2R R84, SRZ ;  /* 0x0000000000547805 */ /* 0x000fe4000001ff00 */
[----:B------:R-:W-:-:S02]  /*2fc0*/  CS2R R78, SRZ ;  /* 0x00000000004e7805 */ /* 0x000fc4000001ff00 */
[----:B------:R-:W-:Y:S01]  /*2fd0*/  CS2R R76, SRZ ;  /* 0x00000000004c7805 */ /* 0x000fe2000001ff00 */
[----:B------:R-:W-:Y:S01]  /*2fe0*/  @P1 STS [R232+0x1000], RZ ;  /* 0x001000ffe8001388 */ /* 0x000fe20000000800 */
[----:B------:R-:W-:Y:S02]  /*2ff0*/  CS2R R82, SRZ ;  /* 0x0000000000527805 */ /* 0x000fe4000001ff00 */
[----:B------:R-:W-:Y:S02]  /*3000*/  CS2R R80, SRZ ;  /* 0x0000000000507805 */ /* 0x000fe4000001ff00 */
[----:B------:R-:W-:Y:S01]  /*3010*/  CS2R R74, SRZ ;  /* 0x00000000004a7805 */ /* 0x000fe2000001ff00 */
[----:B------:R-:W-:Y:S01]  /*3020*/  @P1 STS [R232+0x1004], RZ ;  /* 0x001004ffe8001388 */ /* 0x000fe20000000800 */
[----:B------:R-:W-:Y:S02]  /*3030*/  CS2R R72, SRZ ;  /* 0x0000000000487805 */ /* 0x000fe4000001ff00 */
[----:B------:R-:W-:-:S02]  /*3040*/  CS2R R70, SRZ ;  /* 0x0000000000467805 */ /* 0x000fc4000001ff00 */
[----:B------:R-:W-:Y:S01]  /*3050*/  CS2R R68, SRZ ;  /* 0x0000000000447805 */ /* 0x000fe2000001ff00 */
[----:B------:R-:W-:Y:S01]  /*3060*/  @P1 STS [R232+0x1008], RZ ;  /* 0x001008ffe8001388 */ /* 0x000fe20000000800 */
[----:B------:R-:W-:Y:S02]  /*3070*/  USHF.L.U32 UR40, UR5, 0x3, URZ ;  /* 0x0000000305287899 */ /* 0x000fe4000800063f */
[----:B------:R-:W-:Y:S01]  /*3080*/  USHF.L.U32 UR39, UR5, 0x4, URZ ;  /* 0x0000000405277899 */ /* 0x000fe2000800063f */
[----:B------:R-:W-:Y:S01]  /*3090*/  @P1 STS [R232+0x100c], RZ ;  /* 0x00100cffe8001388 */ /* 0x000fe20000000800 */
[----:B------:R-:W-:Y:S02]  /*30a0*/  UIMAD UR38, UR5, 0x18, URZ ;  /* 0x00000018052678a4 */ /* 0x000fe4000f8e023f */
[----:B------:R-:W-:Y:S01]  /*30b0*/  USHF.L.U32 UR37, UR5, 0x5, URZ ;  /* 0x0000000505257899 */ /* 0x000fe2000800063f */
[----:B------:R-:W-:Y:S01]  /*30c0*/  @!PT LDS RZ, [RZ] ;  /* 0x00000000fffff984 */ /* 0x000fe20000000800 */
[----:B------:R-:W-:Y:S01]  /*30d0*/  @!PT LDS RZ, [RZ] ;  /* 0x00000000fffff984 */ /* 0x000fe20000000800 */
[----:B------:R-:W-:Y:S01]  /*30e0*/  @!PT LDS RZ, [RZ] ;  /* 0x00000000fffff984 */ /* 0x000fe20000000800 */
[----:B------:R-:W-:Y:S01]  /*30f0*/  @!P1 LDGSTS.E.BYPASS.LTC128B.128 [R232+0x1000], desc[UR14][R12.64] ;  /* 0x010000000ce89fae */ /* 0x000fe2000b901d4e */
[----:B------:R-:W-:Y:S01]  /*3100*/  ISETP.GE.AND P1, PT, R3, UR6, PT ;  /* 0x0000000603007c0c */ /* 0x000fe2000bf26270 */
[----:B------:R-:W-:-:S02]  /*3110*/  UIMAD UR36, UR5, 0x28, URZ ;  /* 0x00000028052478a4 */ /* 0x000fc4000f8e023f */
[----:B------:R-:W-:Y:S01]  /*3120*/  @P4 STS [R0+0x6000], RZ ;  /* 0x006000ff00004388 */ /* 0x000fe20000000800 */
[----:B------:R-:W-:Y:S02]  /*3130*/  UIMAD UR35, UR5, 0x30, URZ ;  /* 0x00000030052378a4 */ /* 0x000fe4000f8e023f */
[----:B------:R-:W-:Y:S01]  /*3140*/  UIMAD UR34, UR5, 0x38, URZ ;  /* 0x00000038052278a4 */ /* 0x000fe2000f8e023f */
[----:B------:R-:W-:Y:S01]  /*3150*/  @P4 STS [R0+0x6004], RZ ;  /* 0x006004ff00004388 */ /* 0x000fe20000000800 */
[----:B------:R-:W-:Y:S02]  /*3160*/  USHF.L.U32 UR33, UR5, 0x6, URZ ;  /* 0x0000000605217899 */ /* 0x000fe4000800063f */
[----:B------:R-:W-:Y:S01]  /*3170*/  UIMAD UR32, UR5, 0x48, URZ ;  /* 0x00000048052078a4 */ /* 0x000fe2000f8e023f */
[----:B------:R-:W-:Y:S01]  /*3180*/  @P4 STS.64 [R0+0x6008], RZ ;  /* 0x006008ff00004388 */ /* 0x000fe20000000a00 */
[----:B------:R-:W-:Y:S01]  /*3190*/  UIMAD UR31, UR5, 0x50, URZ ;  /* 0x00000050051f78a4 */ /* 0x000fe2000f8e023f */
[----:B------:R-:W-:Y:S01]  /*31a0*/  @!P1 IMAD.WIDE R6, R3, R6, UR16 ;  /* 0x0000001003069e25 */ /* 0x000fe2000f8e0206 */
[----:B------:R-:W-:Y:S01]  /*31b0*/  UIMAD UR29, UR5, 0x60, URZ ;  /* 0x00000060051d78a4 */ /* 0x000fe2000f8e023f */
[----:B------:R-:W-:Y:S01]  /*31c0*/  @!PT LDS RZ, [RZ] ;  /* 0x00000000fffff984 */ /* 0x000fe20000000800 */
[----:B------:R-:W-:Y:S01]  /*31d0*/  @!PT LDS RZ, [RZ] ;  /* 0x00000000fffff984 */ /* 0x000fe20000000800 */
[----:B------:R-:W-:Y:S01]  /*31e0*/  @!PT LDS RZ, [RZ] ;  /* 0x00000000fffff984 */ /* 0x000fe20000000800 */
[----:B------:R-:W-:Y:S01]  /*31f0*/  @!P4 LDGSTS.E.BYPASS.LTC128B.128 [R0+0x6000], desc[UR14][R10.64] ;  /* 0x060000000a00cfae */ /* 0x000fe2000b901d4e */
[----:B------:R-:W-:Y:S01]  /*3200*/  ISETP.GE.AND P4, PT, R235, UR6, PT ;  /* 0x00000006eb007c0c */ /* 0x000fe2000bf86270 */
[----:B------:R-:W-:-:S02]  /*3210*/  UIMAD UR28, UR5, 0x68, URZ ;  /* 0x00000068051c78a4 */ /* 0x000fc4000f8e023f */
[----:B------:R1:W-:Y:S01]  /*3220*/  @P3 STS.128 [R0+0x7000], RZ ;  /* 0x007000ff00003388 */ /* 0x0003e20000000c00 */
[----:B------:R-:W-:Y:S02]  /*3230*/  UIMAD UR27, UR5, 0x70, URZ ;  /* 0x00000070051b78a4 */ /* 0x000fe4000f8e023f */
[----:B------:R-:W-:Y:S01]  /*3240*/  UIMAD UR25, UR5, 0x78, URZ ;  /* 0x00000078051978a4 */ /* 0x000fe2000f8e023f */
[----:B------:R-:W-:Y:S01]  /*3250*/  @!PT LDS RZ, [RZ] ;  /* 0x00000000fffff984 */ /* 0x000fe20000000800 */
[----:B------:R-:W-:Y:S01]  /*3260*/  @!PT LDS RZ, [RZ] ;  /* 0x00000000fffff984 */ /* 0x000fe20000000800 */
[----:B------:R-:W-:Y:S01]  /*3270*/  @!PT LDS RZ, [RZ] ;  /* 0x00000000fffff984 */ /* 0x000fe20000000800 */
[----:B------:R1:W-:Y:S01]  /*3280*/  @!P3 LDGSTS.E.BYPASS.LTC128B.128 [R0+0x7000], desc[UR14][R8.64] ;  /* 0x070000000800bfae */ /* 0x0003e2000b901d4e */
[----:B------:R-:W-:Y:S01]  /*3290*/  ISETP.GE.AND P3, PT, R4, UR6, PT ;  /* 0x0000000604007c0c */ /* 0x000fe2000bf66270 */
[----:B------:R-:W-:Y:S01]  /*32a0*/  IMAD.MOV.U32 R4, RZ, RZ, 0x4 ;  /* 0x00000004ff047424 */ /* 0x000fe200078e00ff */
[----:B------:R-:W-:Y:S01]  /*32b0*/  ULDC.U8 UR9, c[0x0][0x388] ;  /* 0x0000e20000097ab9 */ /* 0x000fe20000000000 */
[----:B------:R-:W0:Y:S01]  /*32c0*/  LDGDEPBAR ;  /* 0x00000000000079af */ /* 0x000e220000000000 */
[----:B------:R-:W-:Y:S01]  /*32d0*/  ULDC UR8, c[0x0][0x2ec] ;  /* 0x0000bb0000087ab9 */ /* 0x000fe20000000800 */
[----:B------:R-:W-:-:S02]  /*32e0*/  IMAD.WIDE R4, R235, R4, UR16 ;  /* 0x00000010eb047e25 */ /* 0x000fc4000f8e0204 */
[----:B------:R2:W5:Y:S04]  /*32f0*/  @!P1 LDG.E R237, desc[UR14][R6.64] ;  /* 0x0000000e06ed9981 */ /* 0x000568000c1e1900 */
[----:B------:R2:W5:Y:S04]  /*3300*/  @!P4 LDG.E R238, desc[UR14][R4.64] ;  /* 0x0000000e04eec981 */ /* 0x000568000c1e1900 */
[----:B------:R2:W5:Y:S01]  /*3310*/  @!P3 LDG.E R239, desc[UR14][R4.64+0x20] ;  /* 0x0000200e04efb981 */ /* 0x000562000c1e1900 */
[----:B-1----:R-:W-:Y:S01]  /*3320*/  VIADD R0, R235, 0x40 ;  /* 0x00000040eb007836 */ /* 0x002fe20000000000 */
[----:B------:R-:W-:-:S04]  /*3330*/  DEPBAR.LE SB0, 0x1 ;  /* 0x000080400000791a */ /* 0x000fc80000000000 */
[----:B------:R-:W-:Y:S01]  /*3340*/  ISETP.GE.AND P2, PT, R0, UR6, PT ;  /* 0x0000000600007c0c */ /* 0x000fe2000bf46270 */
[----:B------:R-:W1:-:S12]  /*3350*/  LDC.64 R8, c[0x0][0x3b8] ;  /* 0x0000ee00ff087b82 */ /* 0x000e580000000a00 */
[----:B------:R2:W5:Y:S01]  /*3360*/  @!P2 LDG.E R236, desc[UR14][R4.64+0x100] ;  /* 0x0001000e04eca981 */ /* 0x000562000c1e1900 */
[----:B------:R-:W-:Y:S06]  /*3370*/  BAR.SYNC.DEFER_BLOCKING 0x0 ;  /* 0x0000000000007b1d */ /* 0x000fec0000010000 */
[----:B-1----:R-:W3:Y:S04]  /*3380*/  LDG.E.64 R4, desc[UR14][R8.64+0x8] ;  /* 0x0000080e08047981 */ /* 0x002ee8000c1e1b00 */
[----:B------:R-:W4:Y:S04]  /*3390*/  LDG.E.64 R6, desc[UR14][R8.64] ;  /* 0x0000000e08067981 */ /* 0x000f28000c1e1b00 */
[----:B------:R2:W1:Y:S04]  /*33a0*/  LDSM.16.M88.4 R116, [R128+0x8000] ;  /* 0x008000008074783b */ /* 0x0004680000000200 */
[----:B------:R2:W1:Y:S04]  /*33b0*/  LDSM.16.M88.4 R120, [R128+0x8400] ;  /* 0x008400008078783b */ /* 0x0004680000000200 */
[----:B------:R2:W1:Y:S04]  /*33c0*/  LDSM.16.M88.4 R124, [R128+0x8800] ;  /* 0x00880000807c783b */ /* 0x0004680000000200 */
[----:B------:R-:W1:Y:S04]  /*33d0*/  LDSM.16.M88.4 R128, [R128+0x8c00] ;  /* 0x008c00008080783b */ /* 0x000e680000000200 */
[----:B------:R2:W1:Y:S04]  /*33e0*/  LDSM.16.M88.4 R132, [R149] ;  /* 0x000000009584783b */ /* 0x0004680000000200 */
[----:B------:R2:W1:Y:S04]  /*33f0*/  LDSM.16.M88.4 R136, [R149+0x400] ;  /* 0x000400009588783b */ /* 0x0004680000000200 */
[----:B------:R2:W1:Y:S04]  /*3400*/  LDSM.16.M88.4 R140, [R149+0x800] ;  /* 0x00080000958c783b */ /* 0x0004680000000200 */
[----:B------:R2:W1:Y:S01]  /*3410*/  LDSM.16.M88.4 R144, [R149+0xc00] ;  /* 0x000c00009590783b */ /* 0x0004620000000200 */
[----:B------:R-:W-:-:S04]  /*3420*/  UIMAD UR6, UR50, UR30, UR59 ;  /* 0x0000001e320672a4 */ /* 0x000fc8000f8e023b */
[----:B------:R-:W-:Y:S01]  /*3430*/  USHF.L.U32 UR6, UR6, 0x5, URZ ;  /* 0x0000000506067899 */ /* 0x000fe2000800063f */
[----:B------:R-:W-:-:S03]  /*3440*/  SHF.R.S32.HI R0, RZ, 0x1f, R22 ;  /* 0x0000001fff007819 */ /* 0x000fc60000011416 */
[----:B------:R-:W-:Y:S01]  /*3450*/  USHF.R.S32.HI UR7, URZ, 0x1f, UR6 ;  /* 0x0000001f3f077899 */ /* 0x000fe20008011406 */
[----:B------:R-:W-:-:S05]  /*3460*/  VIADD R3, R155, 0x1000 ;  /* 0x000010009b037836 */ /* 0x000fca0000000000 */
[----:B------:R-:W-:Y:S01]  /*3470*/  SEL R3, R3, R155, !P0 ;  /* 0x0000009b03037207 */ /* 0x000fe20004000000 */
[----:B------:R-:W-:-:S03]  /*3480*/  UIMAD UR30, UR5, 0x58, URZ ;  /* 0x00000058051e78a4 */ /* 0x000fc6000f8e023f */
[----:B------:R-:W-:Y:S02]  /*3490*/  LEA R3, R3, UR4, 0x1 ;  /* 0x0000000403037c11 */ /* 0x000fe4000f8e08ff */
[----:B---3--:R-:W-:-:S04]  /*34a0*/  IADD3 R240, P2, P1, R4, UR6, R22 ;  /* 0x0000000604f07c10 */ /* 0x008fc8000f95e016 */
[----:B------:R-:W-:Y:S02]  /*34b0*/  IADD3.X R243, R5, UR7, R0, P2, P1 ;  /* 0x0000000705f37c10 */ /* 0x000fe400097e2400 */
[----:B----4-:R-:W-:Y:S02]  /*34c0*/  R2UR UR11, R7 ;  /* 0x00000000070b72ca */ /* 0x010fe400000e0000 */
[----:B------:R-:W-:Y:S02]  /*34d0*/  R2UR UR13, R6 ;  /* 0x00000000060d72ca */ /* 0x000fe400000e0000 */
[----:B------:R-:W-:-:S04]  /*34e0*/  IADD3 R0, R161, 0x1000, RZ ;  /* 0x00001000a1007810 */ /* 0x000fc80007ffe0ff */
[----:B------:R-:W-:Y:S01]  /*34f0*/  SEL R0, R0, R161, !P0 ;  /* 0x000000a100007207 */ /* 0x000fe20004000000 */
[----:B------:R-:W-:-:S03]  /*3500*/  IMAD.WIDE.U32 R240, R240, -0x2daee0ad, RZ ;  /* 0xd2511f53f0f07825 */ /* 0x000fc600078e00ff */
[----:B-12---:R-:W-:-:S07]  /*3510*/  LEA R148, R0, UR4, 0x1 ;  /* 0x0000000400947c11 */ /* 0x006fce000f8e08ff */
.L_x_269:
        /* <DEDUP_REMOVED lines=13> */
[----:B------:R-:W-:Y:S01]  /*35f0*/  IMAD R12, R12, 0x8, R245 ;  /* 0x000000080c0c7824 */ /* 0x000fe200078e02f5 */
[----:B------:R-:W-:Y:S01]  /*3600*/  UIADD3 UR18, UR18, -UR12, URZ ;  /* 0x8000000c12127290 */ /* 0x000fe2000fffe03f */
[----:B------:R-:W-:Y:S01]  /*3610*/  VIADD R4, R0, 0x1 ;  /* 0x0000000100047836 */ /* 0x000fe20000000000 */
[C---:B------:R-:W-:Y:S01]  /*3620*/  LOP3.LUT R30, R241.reuse, UR11, R0, 0x96, !PT ;  /* 0x0000000bf11e7c12 */ /* 0x040fe2000f8e9600 */
[----:B------:R-:W-:Y:S01]  /*3630*/  IMAD.IADD R112, R154, 0x1, R148 ;  /* 0x000000019a707824 */ /* 0x000fe200078e0294 */
[----:B------:R-:W-:Y:S01]  /*3640*/  UISETP.GE.AND UP0, UPT, UR7, UR18, UPT ;  /* 0x000000120700728c */ /* 0x000fe2000bf06270 */
[C---:B------:R-:W-:Y:S01]  /*3650*/  VIADD R20, R12.reuse, 0x4 ;  /* 0x000000040c147836 */ /* 0x040fe20000000000 */
[----:B------:R-:W-:Y:S01]  /*3660*/  LOP3.LUT R28, R241, UR11, R4, 0x96, !PT ;  /* 0x0000000bf11c7c12 */ /* 0x000fe2000f8e9604 */
[----:B------:R-:W-:Y:S01]  /*3670*/  UIADD3 UR5, UR13, -0x61c88647, URZ ;  /* 0x9e3779b90d057890 */ /* 0x000fe2000fffe03f */
[----:B------:R-:W-:Y:S01]  /*3680*/  IMAD.WIDE.U32 R12, R12, -0x326172a9, RZ ;  /* 0xcd9e8d570c0c7825 */ /* 0x000fe200078e00ff */
[----:B------:R-:W-:Y:S01]  /*3690*/  UISETP.LT.AND UP0, UPT, UR6, UR12, UP0 ;  /* 0x0000000c0600728c */ /* 0x000fe20008701270 */
[----:B------:R-:W-:Y:S05]  /*36a0*/  DEPBAR.LE SB0, 0x0 ;  /* 0x000080000000791a */ /* 0x000fea0000000000 */
[----:B------:R-:W-:Y:S01]  /*36b0*/  PLOP3.LUT P3, PT, PT, PT, UP0, 0x80, 0x0 ;  /* 0x000000000000781c */ /* 0x000fe20003f6f008 */
[----:B------:R-:W-:Y:S01]  /*36c0*/  BAR.SYNC.DEFER_BLOCKING 0x0 ;  /* 0x0000000000007b1d */ /* 0x000fe20000010000 */
[-C--:B------:R-:W-:Y:S01]  /*36d0*/  LOP3.LUT R38, R13, R14.reuse, RZ, 0x3c, !PT ;  /* 0x0000000e0d267212 */ /* 0x080fe200078e3cff */
[----:B------:R-:W-:Y:S01]  /*36e0*/  IMAD.WIDE.U32 R20, R20, -0x326172a9, RZ ;  /* 0xcd9e8d5714147825 */ /* 0x000fe200078e00ff */
[----:B------:R-:W-:Y:S02]  /*36f0*/  UIADD3 UR6, UR13, 0x78dde6e4, URZ ;  /* 0x78dde6e40d067890 */ /* 0x000fe4000fffe03f */
[----:B------:R-:W-:Y:S01]  /*3700*/  UIADD3 UR19, UR11, -0x4498517b, URZ ;  /* 0xbb67ae850b137890 */ /* 0x000fe2000fffe03f */
[----:B------:R-:W-:Y:S01]  /*3710*/  IMAD.WIDE.U32 R30, R30, -0x326172a9, RZ ;  /* 0xcd9e8d571e1e7825 */ /* 0x000fe200078e00ff */
[----:B------:R-:W-:Y:S01]  /*3720*/  LOP3.LUT R36, R21, R14, RZ, 0x3c, !PT ;  /* 0x0000000e15247212 */ /* 0x000fe200078e3cff */
[----:B------:R-:W-:Y:S02]  /*3730*/  UISETP.GT.AND UP3, UPT, UR10, UR24, UPT ;  /* 0x000000180a00728c */ /* 0x000fe4000bf64270 */
[----:B------:R-:W-:Y:S01]  /*3740*/  IMAD.WIDE.U32 R28, R28, -0x326172a9, RZ ;  /* 0xcd9e8d571c1c7825 */ /* 0x000fe200078e00ff */
[--C-:B------:R-:W-:Y:S02]  /*3750*/  LOP3.LUT R54, R31, UR5, R12.reuse, 0x96, !PT ;  /* 0x000000051f367c12 */ /* 0x100fe4000f8e960c */
[----:B------:R-:W-:Y:S01]  /*3760*/  LOP3.LUT R0, R240, UR19, RZ, 0x3c, !PT ;  /* 0x00000013f0007c12 */ /* 0x000fe2000f8e3cff */
[----:B------:R-:W-:Y:S01]  /*3770*/  IMAD.WIDE.U32 R38, R38, -0x2daee0ad, RZ ;  /* 0xd2511f5326267825 */ /* 0x000fe200078e00ff */
[----:B------:R-:W-:Y:S02]  /*3780*/  LOP3.LUT R52, R29, UR5, R12, 0x96, !PT ;  /* 0x000000051d347c12 */ /* 0x000fe4000f8e960c */
[--C-:B------:R-:W-:Y:S01]  /*3790*/  LOP3.LUT R58, R31, UR5, R20.reuse, 0x96, !PT ;  /* 0x000000051f3a7c12 */ /* 0x100fe2000f8e9614 */
[----:B------:R-:W-:Y:S01]  /*37a0*/  IMAD.WIDE.U32 R36, R36, -0x2daee0ad, RZ ;  /* 0xd2511f5324247825 */ /* 0x000fe200078e00ff */
[----:B------:R-:W-:Y:S01]  /*37b0*/  LOP3.LUT R168, R29, UR5, R20, 0x96, !PT ;  /* 0x000000051da87c12 */ /* 0x000fe2000f8e9614 */
[----:B------:R-:W-:Y:S01]  /*37c0*/  UIADD3 UR5, UR13, 0x3c6ef372, URZ ;  /* 0x3c6ef3720d057890 */ /* 0x000fe2000fffe03f */
[C---:B------:R-:W-:Y:S01]  /*37d0*/  LOP3.LUT R56, R0.reuse, R39, RZ, 0x3c, !PT ;  /* 0x0000002700387212 */ /* 0x040fe200078e3cff */
[----:B------:R-:W-:Y:S01]  /*37e0*/  IMAD.U32 R24, RZ, RZ, UR23 ;  /* 0x00000017ff187e24 */ /* 0x000fe2000f8e00ff */
[----:B------:R-:W-:Y:S01]  /*37f0*/  LOP3.LUT R162, R0, R37, RZ, 0x3c, !PT ;  /* 0x0000002500a27212 */ /* 0x000fe200078e3cff */
[----:B------:R-:W-:Y:S01]  /*3800*/  LDSM.16.M88.4 R64, [R148] ;  /* 0x000000009440783b */ /* 0x000fe20000000200 */
[----:B------:R-:W-:Y:S01]  /*3810*/  IMAD.U32 R166, RZ, RZ, UR7 ;  /* 0x00000007ffa67e24 */ /* 0x000fe2000f8e00ff */
[----:B------:R-:W-:Y:S01]  /*3820*/  UIADD3 UR7, UR13, -0x255992d5, URZ ;  /* 0xdaa66d2b0d077890 */ /* 0x000fe2000fffe03f */
[----:B------:R-:W-:Y:S01]  /*3830*/  @!P3 IADD3 R24, -R24, 0x1, R235 ;  /* 0x000000011818b810 */ /* 0x000fe20007ffe1eb */
[----:B------:R-:W-:Y:S03]  /*3840*/  IMAD.WIDE.U32 R56, R56, -0x326172a9, RZ ;  /* 0xcd9e8d5738387825 */ /* 0x000fe600078e00ff */
[----:B------:R-:W-:Y:S01]  /*3850*/  @!P3 IADD3 R166, R166, UR12, R24 ;  /* 0x0000000ca6a6bc10 */ /* 0x000fe2000fffe018 */
[----:B------:R-:W1:Y:S01]  /*3860*/  LDSM.16.M88.4 R16, [R100+0x6000] ;  /* 0x006000006410783b */ /* 0x000e620000000200 */
[C---:B------:R-:W-:Y:S01]  /*3870*/  LOP3.LUT R174, R57.reuse, UR5, R30, 0x96, !PT ;  /* 0x0000000539ae7c12 */ /* 0x040fe2000f8e961e */
[----:B------:R-:W-:Y:S01]  /*3880*/  IMAD.WIDE.U32 R162, R162, -0x326172a9, RZ ;  /* 0xcd9e8d57a2a27825 */ /* 0x000fe200078e00ff */
[----:B------:R-:W-:Y:S03]  /*3890*/  LOP3.LUT R44, R57, UR5, R28, 0x96, !PT ;  /* 0x00000005392c7c12 */ /* 0x000fe6000f8e961c */
[----:B------:R-:W-:Y:S01]  /*38a0*/  IMAD.WIDE.U32 R54, R54, -0x2daee0ad, RZ ;  /* 0xd2511f5336367825 */ /* 0x000fe200078e00ff */
[C---:B------:R-:W-:Y:S01]  /*38b0*/  LOP3.LUT R172, R163.reuse, UR5, R30, 0x96, !PT ;  /* 0x00000005a3ac7c12 */ /* 0x040fe2000f8e961e */
[----:B------:R-:W2:Y:S01]  /*38c0*/  LDSM.16.M88.4 R60, [R148+0x1000] ;  /* 0x00100000943c783b */ /* 0x000ea20000000200 */
[----:B------:R-:W-:Y:S01]  /*38d0*/  LOP3.LUT R57, R163, UR5, R28, 0x96, !PT ;  /* 0x00000005a3397c12 */ /* 0x000fe2000f8e961c */
[----:B------:R-:W-:Y:S01]  /*38e0*/  UIADD3 UR5, UR11, 0x76cf5d0a, URZ ;  /* 0x76cf5d0a0b057890 */ /* 0x000fe2000fffe03f */
[----:B------:R-:W-:Y:S04]  /*38f0*/  IMAD.WIDE.U32 R52, R52, -0x2daee0ad, RZ ;  /* 0xd2511f5334347825 */ /* 0x000fe800078e00ff */
[----:B------:R-:W-:Y:S01]  /*3900*/  IMAD.WIDE.U32 R58, R58, -0x2daee0ad, RZ ;  /* 0xd2511f533a3a7825 */ /* 0x000fe200078e00ff */
[--C-:B------:R-:W-:Y:S01]  /*3910*/  LOP3.LUT R164, R55, UR5, R38.reuse, 0x96, !PT ;  /* 0x0000000537a47c12 */ /* 0x100fe2000f8e9626 */
[----:B------:R-:W3:Y:S01]  /*3920*/  LDSM.16.M88.4 R32, [R100+0x6400] ;  /* 0x006400006420783b */ /* 0x000ee20000000200 */
[----:B------:R-:W-:Y:S01]  /*3930*/  LOP3.LUT R170, R53, UR5, R38, 0x96, !PT ;  /* 0x0000000535aa7c12 */ /* 0x000fe2000f8e9626 */
[----:B------:R-:W-:Y:S01]  /*3940*/  IMAD.WIDE.U32 R168, R168, -0x2daee0ad, RZ ;  /* 0xd2511f53a8a87825 */ /* 0x000fe200078e00ff */
[--C-:B------:R-:W-:Y:S03]  /*3950*/  LOP3.LUT R55, R59, UR5, R36.reuse, 0x96, !PT ;  /* 0x000000053b377c12 */ /* 0x100fe6000f8e9624 */
[----:B------:R-:W-:Y:S01]  /*3960*/  IMAD.U32 R53, RZ, RZ, UR20 ;  /* 0x00000014ff357e24 */ /* 0x000fe2000f8e00ff */
[----:B------:R-:W-:Y:S01]  /*3970*/  LOP3.LUT R178, R169, UR5, R36, 0x96, !PT ;  /* 0x00000005a9b27c12 */ /* 0x000fe2000f8e9624 */
[----:B------:R-:W4:Y:S01]  /*3980*/  LDSM.16.M88.4 R48, [R100+0x6800] ;  /* 0x006800006430783b */ /* 0x000f220000000200 */
[----:B------:R-:W-:Y:S01]  /*3990*/  IMAD.WIDE.U32 R192, R44, -0x2daee0ad, RZ ;  /* 0xd2511f532cc07825 */ /* 0x000fe200078e00ff */
[----:B------:R-:W-:Y:S03]  /*39a0*/  UIADD3 UR5, UR11, 0x32370b8f, URZ ;  /* 0x32370b8f0b057890 */ /* 0x000fe6000fffe03f */
[----:B------:R-:W-:Y:S03]  /*39b0*/  IMAD.WIDE.U32 R174, R174, -0x2daee0ad, RZ ;  /* 0xd2511f53aeae7825 */ /* 0x000fe600078e00ff */
[----:B------:R-:W-:Y:S01]  /*39c0*/  LOP3.LUT R169, R193, UR5, R52, 0x96, !PT ;  /* 0x00000005c1a97c12 */ /* 0x000fe2000f8e9634 */
[----:B------:R-:W4:Y:S01]  /*39d0*/  @!P3 S2R R40, SR_TID.X ;  /* 0x000000000028b919 */ /* 0x000f220000002100 */
[----:B------:R-:W-:Y:S01]  /*39e0*/  LOP3.LUT R167, R175, UR5, R54, 0x96, !PT ;  /* 0x00000005afa77c12 */ /* 0x000fe2000f8e9636 */
[----:B------:R-:W-:Y:S01]  /*39f0*/  IMAD.WIDE.U32 R176, R55, -0x326172a9, RZ ;  /* 0xcd9e8d5737b07825 */ /* 0x000fe200078e00ff */
[----:B------:R-:W4:Y:S01]  /*3a00*/  LDSM.16.M88.4 R100, [R100+0x6c00] ;  /* 0x006c00006464783b */ /* 0x000f220000000200 */
[-C--:B-1----:R-:W-:Y:S03]  /*3a10*/  HMMA.16816.F32 R4, R64, R16.reuse, RZ ;  /* 0x000000104004723c */ /* 0x082fe600000018ff */
[----:B------:R-:W-:Y:S01]  /*3a20*/  LOP3.LUT R163, R177, UR7, R162, 0x96, !PT ;  /* 0x00000007b1a37c12 */ /* 0x000fe2000f8e96a2 */
[----:B------:R-:W-:Y:S03]  /*3a30*/  IMAD.WIDE.U32 R172, R172, -0x2daee0ad, RZ ;  /* 0xd2511f53acac7825 */ /* 0x000fe600078e00ff */
[----:B------:R-:W-:Y:S01]  /*3a40*/  LDSM.16.M88.4 R104, [R112] ;  /* 0x000000007068783b */ /* 0x000fe20000000200 */
[C---:B--2---:R-:W-:Y:S03]  /*3a50*/  HMMA.16816.F32 R8, R60.reuse, R16, RZ ;  /* 0x000000103c08723c */ /* 0x044fe600000018ff */
[----:B------:R-:W-:Y:S01]  /*3a60*/  LOP3.LUT R191, R173, UR5, R58, 0x96, !PT ;  /* 0x00000005adbf7c12 */ /* 0x000fe2000f8e963a */
[----:B------:R-:W-:Y:S02]  /*3a70*/  IMAD.WIDE.U32 R164, R164, -0x326172a9, RZ ;  /* 0xcd9e8d57a4a47825 */ /* 0x000fe400078e00ff */
[-C--:B------:R-:W-:Y:S01]  /*3a80*/  HMMA.16816.F32 R12, R60, R18.reuse, RZ ;  /* 0x000000123c0c723c */ /* 0x080fe200000018ff */
[----:B------:R-:W1:Y:S04]  /*3a90*/  LDSM.16.M88.4 R108, [R149+-0x2000] ;  /* 0xffe00000956c783b */ /* 0x000e680000000200 */
[--C-:B------:R-:W-:Y:S01]  /*3aa0*/  LOP3.LUT R165, R165, UR7, R56.reuse, 0x96, !PT ;  /* 0x00000007a5a57c12 */ /* 0x100fe2000f8e9638 */
[C---:B------:R-:W-:Y:S03]  /*3ab0*/  HMMA.16816.F32 R16, R64.reuse, R18, RZ ;  /* 0x000000124010723c */ /* 0x040fe600000018ff */
[----:B------:R-:W2:Y:S02]  /*3ac0*/  LDSM.16.M88.4 R112, [R112+0x1000] ;  /* 0x001000007070783b */ /* 0x000ea40000000200 */
[----:B------:R-:W-:Y:S01]  /*3ad0*/  IMAD.WIDE.U32 R170, R170, -0x326172a9, RZ ;  /* 0xcd9e8d57aaaa7825 */ /* 0x000fe200078e00ff */
[-C--:B---3--:R-:W-:Y:S05]  /*3ae0*/  HMMA.16816.F32 R20, R64, R32.reuse, RZ ;  /* 0x000000204014723c */ /* 0x088fea00000018ff */
[----:B------:R-:W-:Y:S01]  /*3af0*/  LOP3.LUT R190, R171, UR7, R56, 0x96, !PT ;  /* 0x00000007abbe7c12 */ /* 0x000fe2000f8e9638 */
[C---:B------:R-:W-:Y:S02]  /*3b00*/  HMMA.16816.F32 R24, R60.reuse, R32, RZ ;  /* 0x000000203c18723c */ /* 0x040fe400000018ff */
[----:B----4-:R-:W-:Y:S03]  /*3b10*/  @!P3 IMAD.SHL.U32 R0, R40, 0x2, RZ ;  /* 0x000000022800b824 */ /* 0x010fe600078e00ff */
[----:B------:R-:W-:Y:S01]  /*3b20*/  IMAD.WIDE.U32 R184, R57, -0x2daee0ad, RZ ;  /* 0xd2511f5339b87825 */ /* 0x000fe200078e00ff */
[-C--:B------:R-:W-:Y:S02]  /*3b30*/  HMMA.16816.F32 R28, R60, R34.reuse, RZ ;  /* 0x000000223c1c723c */ /* 0x080fe400000018ff */
[----:B------:R-:W-:Y:S03]  /*3b40*/  @!P3 LOP3.LUT R0, R0, 0x6, RZ, 0xc0, !PT ;  /* 0x000000060000b812 */ /* 0x000fe600078ec0ff */
[----:B------:R-:W-:Y:S01]  /*3b50*/  LOP3.LUT R185, R185, UR5, R168, 0x96, !PT ;  /* 0x00000005b9b97c12 */ /* 0x000fe2000f8e96a8 */
[C---:B------:R-:W-:Y:S01]  /*3b60*/  HMMA.16816.F32 R32, R64.reuse, R34, RZ ;  /* 0x000000224020723c */ /* 0x040fe200000018ff */
[----:B------:R-:W-:Y:S01]  /*3b70*/  UIADD3 UR5, UR11, -0x126145ec, URZ ;  /* 0xed9eba140b057890 */ /* 0x000fe2000fffe03f */
[----:B------:R-:W-:Y:S03]  /*3b80*/  @!P3 VIADDMNMX R168, R166, R252, UR12, PT ;  /* 0x0000000ca6a8be46 */ /* 0x000fe6000b8001fc */
[----:B------:R-:W-:Y:S01]  /*3b90*/  @!P3 IMAD R0, R242, 0x40, R0 ;  /* 0x00000040f200b824 */ /* 0x000fe200078e0200 */
[-C--:B------:R-:W-:Y:S05]  /*3ba0*/  HMMA.16816.F32 R36, R64, R48.reuse, RZ ;  /* 0x000000304024723c */ /* 0x080fea00000018ff */
[----:B------:R-:W-:Y:S01]  /*3bb0*/  @!P3 IMAD R0, R53, 0x80, R0 ;  /* 0x000000803500b824 */ /* 0x000fe200078e0200 */
[C---:B------:R-:W-:Y:S05]  /*3bc0*/  HMMA.16816.F32 R40, R60.reuse, R48, RZ ;  /* 0x000000303c28723c */ /* 0x040fea00000018ff */
[----:B------:R-:W-:Y:S01]  /*3bd0*/  IMAD.WIDE.U32 R178, R178, -0x326172a9, RZ ;  /* 0xcd9e8d57b2b27825 */ /* 0x000fe200078e00ff */
[-C--:B------:R-:W-:Y:S05]  /*3be0*/  HMMA.16816.F32 R44, R60, R50.reuse, RZ ;  /* 0x000000323c2c723c */ /* 0x080fea00000018ff */
        /* <DEDUP_REMOVED lines=20> */
[----:B------:R-:W-:Y:S01]  /*3d30*/  HMMA.16816.F32 R64, R64, R102, RZ ;  /* 0x000000664040723c */ /* 0x000fe200000018ff */
[----:B------:R-:W3:Y:S02]  /*3d40*/  LDSM.16.M88.4 R100, [R149+-0x1c00] ;  /* 0xffe400009564783b */ /* 0x000ee40000000200 */
[-C--:B------:R-:W-:Y:S01]  /*3d50*/  @!P3 ISETP.GE.AND P4, PT, R162, R169.reuse, PT ;  /* 0x000000a9a200b20c */ /* 0x080fe20003f86270 */
[----:B------:R-:W-:Y:S01]  /*3d60*/  IMAD.WIDE.U32 R186, R163, -0x2daee0ad, RZ ;  /* 0xd2511f53a3ba7825 */ /* 0x000fe200078e00ff */
[----:B------:R-:W-:Y:S01]  /*3d70*/  @!P3 VIADDMNMX R166, R166, R250, UR12, PT ;  /* 0x0000000ca6a6be46 */ /* 0x000fe2000b8001fa */
[-C--:B-1----:R-:W-:Y:S05]  /*3d80*/  HMMA.16816.F32 R4, R104, R108.reuse, R4 ;  /* 0x0000006c6804723c */ /* 0x082fea0000001804 */
[----:B------:R-:W-:Y:S01]  /*3d90*/  LOP3.LUT R175, R187, UR5, R172, 0x96, !PT ;  /* 0x00000005bbaf7c12 */ /* 0x000fe2000f8e96ac */
[C---:B--2---:R-:W-:Y:S04]  /*3da0*/  HMMA.16816.F32 R8, R112.reuse, R108, R8 ;  /* 0x0000006c7008723c */ /* 0x044fe80000001808 */
[----:B------:R-:W-:Y:S01]  /*3db0*/  @!P3 ISETP.GE.AND P6, PT, R162, R166, PT ;  /* 0x000000a6a200b20c */ /* 0x000fe20003fc6270 */
[----:B------:R-:W-:Y:S01]  /*3dc0*/  FMUL.FTZ R163, R236, 1.4426950216293334961 ;  /* 0x3fb8aa3beca37820 */ /* 0x000fe20000410000 */
[----:B------:R-:W-:Y:S01]  /*3dd0*/  FSEL R164, R164, RZ, P2 ;  /* 0x000000ffa4a47208 */ /* 0x000fe20001000000 */
[-C--:B------:R-:W-:Y:S03]  /*3de0*/  HMMA.16816.F32 R12, R112, R110.reuse, R12 ;  /* 0x0000006e700c723c */ /* 0x080fe6000000180c */
[----:B------:R-:W-:Y:S01]  /*3df0*/  FSETP.NEU.FTZ.AND P2, PT, R237, -INF , PT ;  /* 0xff800000ed00780b */ /* 0x000fe20003f5d000 */
[C---:B------:R-:W-:Y:S01]  /*3e00*/  @!P3 VIADD R108, R0.reuse, 0x8 ;  /* 0x00000008006cb836 */ /* 0x040fe20000000000 */
[----:B------:R-:W-:Y:S01]  /*3e10*/  FSEL R163, R163, RZ, P0 ;  /* 0x000000ffa3a37208 */ /* 0x000fe20000000000 */
[C---:B------:R-:W-:Y:S04]  /*3e20*/  HMMA.16816.F32 R16, R104.reuse, R110, R16 ;  /* 0x0000006e6810723c */ /* 0x040fe80000001810 */
[C---:B------:R-:W-:Y:S01]  /*3e30*/  @!P3 ISETP.GE.AND P0, PT, R0.reuse, R169, PT ;  /* 0x000000a90000b20c */ /* 0x040fe20003f06270 */
[----:B------:R-:W-:Y:S01]  /*3e40*/  FMUL.FTZ R162, R237, 1.4426950216293334961 ;  /* 0x3fb8aa3beda27820 */ /* 0x000fe20000410000 */
[----:B------:R-:W-:Y:S01]  /*3e50*/  LOP3.LUT R172, R189, UR6, R170, 0x96, !PT ;  /* 0x00000006bdac7c12 */ /* 0x000fe2000f8e96aa */
[----:B------:R-:W-:Y:S01]  /*3e60*/  @!P3 VIADD R170, R0, 0x9 ;  /* 0x0000000900aab836 */ /* 0x000fe20000000000 */
[----:B------:R-:W-:Y:S02]  /*3e70*/  @!P3 FSEL R4, R4, -INF , !P0 ;  /* 0xff8000000404b808 */ /* 0x000fe40004000000 */
[-C--:B------:R-:W-:Y:S02]  /*3e80*/  @!P3 ISETP.GE.AND P0, PT, R0, R167.reuse, PT ;  /* 0x000000a70000b20c */ /* 0x080fe40003f06270 */
[----:B------:R-:W-:Y:S02]  /*3e90*/  FSEL R162, R162, RZ, P2 ;  /* 0x000000ffa2a27208 */ /* 0x000fe40001000000 */
[C---:B------:R-:W-:Y:S02]  /*3ea0*/  @!P3 ISETP.GE.AND P2, PT, R0.reuse, R168, PT ;  /* 0x000000a80000b20c */ /* 0x040fe40003f46270 */
[----:B------:R-:W-:Y:S01]  /*3eb0*/  @!P3 FSEL R5, R5, -INF , !P4 ;  /* 0xff8000000505b808 */ /* 0x000fe20006000000 */
[-C--:B---3--:R-:W-:Y:S03]  /*3ec0*/  HMMA.16816.F32 R20, R104, R100.reuse, R20 ;  /* 0x000000646814723c */ /* 0x088fe60000001814 */
[-C--:B------:R-:W-:Y:S01]  /*3ed0*/  @!P3 ISETP.GE.AND P4, PT, R0, R166.reuse, PT ;  /* 0x000000a60000b20c */ /* 0x080fe20003f86270 */
        /* <DEDUP_REMOVED lines=10> */
[----:B------:R-:W-:Y:S01]  /*3f80*/  @!P3 FSEL R8, R8, -INF , !P0 ;  /* 0xff8000000808b808 */ /* 0x000fe20004000000 */
[C---:B------:R-:W-:Y:S01]  /*3f90*/  HMMA.16816.F32 R32, R104.reuse, R102, R32 ;  /* 0x000000666820723c */ /* 0x040fe20000001820 */
[----:B------:R-:W-:Y:S03]  /*3fa0*/  MUFU.EX2 R211, R6 ;  /* 0x0000000600d37308 */ /* 0x000fe60000000800 */
[----:B------:R-:W-:Y:S01]  /*3fb0*/  @!P3 ISETP.GE.AND P0, PT, R108, R169, PT ;  /* 0x000000a96c00b20c */ /* 0x000fe20003f06270 */
[----:B------:R-:W-:Y:S01]  /*3fc0*/  @!P3 VIADD R100, R0, 0x11 ;  /* 0x000000110064b836 */ /* 0x000fe20000000000 */
[----:B------:R-:W-:Y:S01]  /*3fd0*/  @!P3 FSEL R9, R9, -INF , !P5 ;  /* 0xff8000000909b808 */ /* 0x000fe20006800000 */
[----:B------:R-:W-:Y:S01]  /*3fe0*/  FFMA.FTZ R7, R7, UR8, -R164 ;  /* 0x0000000807077c23 */ /* 0x000fe200080108a4 */
[----:B------:R-:W-:Y:S02]  /*3ff0*/  @!P3 ISETP.GE.AND P5, PT, R108, R168, PT ;  /* 0x000000a86c00b20c */ /* 0x000fe40003fa6270 */
[----:B------:R-:W2:Y:S01]  /*4000*/  LDSM.16.M88.4 R108, [R149+-0x1800] ;  /* 0xffe80000956c783b */ /* 0x000ea20000000200 */
[----:B------:R-:W-:Y:S01]  /*4010*/  @!P3 FSEL R10, R10, -INF , !P4 ;  /* 0xff8000000a0ab808 */ /* 0x000fe20006000000 */
[--C-:B------:R-:W-:Y:S01]  /*4020*/  FFMA.FTZ R8, R8, UR8, -R163.reuse ;  /* 0x0000000808087c23 */ /* 0x100fe200080108a3 */
[----:B------:R-:W-:Y:S01]  /*4030*/  @!P3 ISETP.GE.AND P4, PT, R170, R167, PT ;  /* 0x000000a7aa00b20c */ /* 0x000fe20003f86270 */
[--C-:B------:R-:W-:Y:S01]  /*4040*/  FFMA.FTZ R9, R9, UR8, -R163.reuse ;  /* 0x0000000809097c23 */ /* 0x100fe200080108a3 */
[----:B------:R-:W-:Y:S01]  /*4050*/  @!P3 FSEL R11, R11, -INF , !P6 ;  /* 0xff8000000b0bb808 */ /* 0x000fe20007000000 */
[--C-:B------:R-:W-:Y:S01]  /*4060*/  FFMA.FTZ R10, R10, UR8, -R162.reuse ;  /* 0x000000080a0a7c23 */ /* 0x100fe200080108a2 */
[----:B------:R-:W-:Y:S01]  /*4070*/  @!P3 FSEL R12, R12, -INF , !P2 ;  /* 0xff8000000c0cb808 */ /* 0x000fe20005000000 */
[----:B------:R3:W-:Y:S01]  /*4080*/  MUFU.EX2 R210, R7 ;  /* 0x0000000700d27308 */ /* 0x0007e20000000800 */
[----:B------:R-:W-:Y:S01]  /*4090*/  @!P3 FSEL R13, R13, -INF , !P4 ;  /* 0xff8000000d0db808 */ /* 0x000fe20006000000 */
[--C-:B------:R-:W-:Y:S01]  /*40a0*/  FFMA.FTZ R11, R11, UR8, -R162.reuse ;  /* 0x000000080b0b7c23 */ /* 0x100fe200080108a2 */
[----:B------:R-:W-:Y:S01]  /*40b0*/  @!P3 ISETP.GE.AND P6, PT, R170, R166, PT ;  /* 0x000000a6aa00b20c */ /* 0x000fe20003fc6270 */
[--C-:B------:R-:W-:Y:S01]  /*40c0*/  FFMA.FTZ R12, R12, UR8, -R163.reuse ;  /* 0x000000080c0c7c23 */ /* 0x100fe200080108a3 */
[CC--:B------:R-:W-:Y:S01]  /*40d0*/  @!P3 ISETP.GE.AND P2, PT, R170.reuse, R169.reuse, PT ;  /* 0x000000a9aa00b20c */ /* 0x0c0fe20003f46270 */
[----:B------:R-:W-:Y:S01]  /*40e0*/  FFMA.FTZ R13, R13, UR8, -R163 ;  /* 0x000000080d0d7c23 */ /* 0x000fe200080108a3 */
[-C--:B------:R-:W-:Y:S01]  /*40f0*/  @!P3 ISETP.GE.AND P4, PT, R170, R168.reuse, PT ;  /* 0x000000a8aa00b20c */ /* 0x080fe20003f86270 */
[----:B------:R-:W-:Y:S01]  /*4100*/  @!P3 VIADD R170, R0, 0x10 ;  /* 0x0000001000aab836 */ /* 0x000fe20000000000 */
[----:B------:R-:W-:Y:S01]  /*4110*/  @!P3 FSEL R14, R14, -INF , !P1 ;  /* 0xff8000000e0eb808 */ /* 0x000fe20004800000 */
[----:B------:R-:W-:Y:S01]  /*4120*/  MUFU.EX2 R214, R8 ;  /* 0x0000000800d67308 */ /* 0x000fe20000000800 */
[----:B------:R-:W-:Y:S01]  /*4130*/  @!P3 FSEL R18, R18, -INF , !P5 ;  /* 0xff8000001212b808 */ /* 0x000fe20006800000 */
[----:B-1----:R-:W-:Y:S01]  /*4140*/  @!P3 VIADD R5, R0, 0x29 ;  /* 0x000000290005b836 */ /* 0x002fe20000000000 */
[-C--:B------:R-:W-:Y:S01]  /*4150*/  @!P3 ISETP.GE.AND P1, PT, R170, R169.reuse, PT ;  /* 0x000000a9aa00b20c */ /* 0x080fe20003f26270 */
[----:B------:R-:W-:Y:S01]  /*4160*/  FFMA.FTZ R14, R14, UR8, -R162 ;  /* 0x000000080e0e7c23 */ /* 0x000fe200080108a2 */
[----:B------:R-:W-:Y:S01]  /*4170*/  @!P3 ISETP.GE.AND P5, PT, R100, R169, PT ;  /* 0x000000a96400b20c */ /* 0x000fe20003fa6270 */
[--C-:B------:R-:W-:Y:S01]  /*4180*/  FFMA.FTZ R18, R18, UR8, -R164.reuse ;  /* 0x0000000812127c23 */ /* 0x100fe200080108a4 */
[----:B------:R-:W-:Y:S03]  /*4190*/  @!P3 FSEL R19, R19, -INF , !P4 ;  /* 0xff8000001313b808 */ /* 0x000fe60006000000 */
[----:B------:R1:W-:Y:S01]  /*41a0*/  MUFU.EX2 R215, R9 ;  /* 0x0000000900d77308 */ /* 0x0003e20000000800 */
[----:B------:R-:W-:Y:S01]  /*41b0*/  @!P3 FSEL R20, R20, -INF , !P1 ;  /* 0xff8000001414b808 */ /* 0x000fe20004800000 */
[----:B---3--:R-:W-:Y:S01]  /*41c0*/  IMAD.WIDE.U32 R6, R191, -0x326172a9, RZ ;  /* 0xcd9e8d57bf067825 */ /* 0x008fe200078e00ff */
[----:B------:R-:W-:Y:S02]  /*41d0*/  @!P3 FSEL R21, R21, -INF , !P5 ;  /* 0xff8000001515b808 */ /* 0x000fe40006800000 */
[----:B------:R-:W-:Y:S01]  /*41e0*/  @!P3 FSEL R15, R15, -INF , !P6 ;  /* 0xff8000000f0fb808 */ /* 0x000fe20007000000 */
[----:B------:R-:W-:Y:S01]  /*41f0*/  FFMA.FTZ R19, R19, UR8, -R164 ;  /* 0x0000000813137c23 */ /* 0x000fe200080108a4 */
[----:B------:R-:W-:Y:S01]  /*4200*/  @!P3 FSEL R17, R17, -INF , !P2 ;  /* 0xff8000001111b808 */ /* 0x000fe20005000000 */
[--C-:B------:R-:W-:Y:S01]  /*4210*/  FFMA.FTZ R21, R21, UR8, -R165.reuse ;  /* 0x0000000815157c23 */ /* 0x100fe200080108a5 */
[C---:B------:R-:W-:Y:S01]  /*4220*/  @!P3 ISETP.GE.AND P4, PT, R100.reuse, R168, PT ;  /* 0x000000a86400b20c */ /* 0x040fe20003f86270 */
[----:B------:R-:W-:Y:S01]  /*4230*/  FFMA.FTZ R15, R15, UR8, -R162 ;  /* 0x000000080f0f7c23 */ /* 0x000fe200080108a2 */
[-C--:B------:R-:W-:Y:S01]  /*4240*/  @!P3 ISETP.GE.AND P1, PT, R100, R167.reuse, PT ;  /* 0x000000a76400b20c */ /* 0x080fe20003f26270 */
[--C-:B------:R-:W-:Y:S01]  /*4250*/  FFMA.FTZ R20, R20, UR8, -R165.reuse ;  /* 0x0000000814147c23 */ /* 0x100fe200080108a5 */
[----:B------:R-:W-:Y:S01]  /*4260*/  @!P3 ISETP.GE.AND P5, PT, R100, R166, PT ;  /* 0x000000a66400b20c */ /* 0x000fe20003fa6270 */
[----:B------:R-:W-:Y:S01]  /*4270*/  @!P3 VIADD R100, R0, 0x19 ;  /* 0x000000190064b836 */ /* 0x000fe20000000000 */
[C---:B------:R-:W-:Y:S01]  /*4280*/  @!P3 ISETP.GE.AND P6, PT, R170.reuse, R168, PT ;  /* 0x000000a8aa00b20c */ /* 0x040fe20003fc6270 */
[-C--:B--2---:R-:W-:Y:S01]  /*4290*/  HMMA.16816.F32 R36, R104, R108.reuse, R36 ;  /* 0x0000006c6824723c */ /* 0x084fe20000001824 */
[----:B------:R-:W-:Y:S02]  /*42a0*/  MUFU.EX2 R203, R18 ;  /* 0x0000001200cb7308 */ /* 0x000fe40000000800 */
[-C--:B------:R-:W-:Y:S01]  /*42b0*/  @!P3 ISETP.GE.AND P2, PT, R170, R166.reuse, PT ;  /* 0x000000a6aa00b20c */ /* 0x080fe20003f46270 */
[----:B-1----:R-:W-:Y:S01]  /*42c0*/  IMAD.WIDE.U32 R8, R173, -0x2daee0ad, RZ ;  /* 0xd2511f53ad087825 */ /* 0x002fe200078e00ff */
[----:B------:R-:W-:Y:S01]  /*42d0*/  @!P3 FSEL R16, R16, -INF , !P0 ;  /* 0xff8000001010b808 */ /* 0x000fe20004000000 */
[C---:B------:R-:W-:Y:S05]  /*42e0*/  HMMA.16816.F32 R40, R112.reuse, R108, R40 ;  /* 0x0000006c7028723c */ /* 0x040fea0000001828 */
[----:B------:R-:W1:Y:S01]  /*42f0*/  MUFU.EX2 R200, R19 ;  /* 0x0000001300c87308 */ /* 0x000e620000000800 */
[-C--:B------:R-:W-:Y:S01]  /*4300*/  @!P3 ISETP.GE.AND P0, PT, R170, R167.reuse, PT ;  /* 0x000000a7aa00b20c */ /* 0x080fe20003f06270 */
[--C-:B------:R-:W-:Y:S01]  /*4310*/  FFMA.FTZ R16, R16, UR8, -R165.reuse ;  /* 0x0000000810107c23 */ /* 0x100fe200080108a5 */
[----:B------:R-:W-:Y:S01]  /*4320*/  @!P3 FSEL R22, R22, -INF , !P6 ;  /* 0xff8000001616b808 */ /* 0x000fe20007000000 */
[-C--:B------:R-:W-:Y:S03]  /*4330*/  HMMA.16816.F32 R44, R112, R110.reuse, R44 ;  /* 0x0000006e702c723c */ /* 0x080fe6000000182c */
[-C--:B------:R-:W-:Y:S01]  /*4340*/  @!P3 ISETP.GE.AND P6, PT, R101, R167.reuse, PT ;  /* 0x000000a76500b20c */ /* 0x080fe20003fc6270 */
[----:B------:R-:W-:Y:S01]  /*4350*/  FFMA.FTZ R109, R4, UR8, -R165 ;  /* 0x00000008046d7c23 */ /* 0x000fe200080108a5 */
[----:B------:R-:W-:Y:S01]  /*4360*/  @!P3 FSEL R26, R26, -INF , !P2 ;  /* 0xff8000001a1ab808 */ /* 0x000fe20005000000 */
[C---:B------:R-:W-:Y:S01]  /*4370*/  HMMA.16816.F32 R48, R104.reuse, R110, R48 ;  /* 0x0000006e6830723c */ /* 0x040fe20000001830 */
[----:B------:R-:W-:Y:S03]  /*4380*/  MUFU.EX2 R219, R10 ;  /* 0x0000000a00db7308 */ /* 0x000fe60000000800 */
[----:B------:R-:W-:Y:S01]  /*4390*/  @!P3 ISETP.GE.AND P2, PT, R100, R167, PT ;  /* 0x000000a76400b20c */ /* 0x000fe20003f46270 */
[----:B------:R-:W-:Y:S01]  /*43a0*/  FFMA.FTZ R22, R22, UR8, -R164 ;  /* 0x0000000816167c23 */ /* 0x000fe200080108a4 */
[----:B------:R-:W-:Y:S01]  /*43b0*/  @!P3 FSEL R23, R23, -INF , !P4 ;  /* 0xff8000001717b808 */ /* 0x000fe20006000000 */
[----:B------:R-:W-:Y:S01]  /*43c0*/  FFMA.FTZ R26, R26, UR8, -R162 ;  /* 0x000000081a1a7c23 */ /* 0x000fe200080108a2 */
[----:B------:R-:W-:Y:S03]  /*43d0*/  @!P3 FSEL R24, R24, -INF , !P0 ;  /* 0xff8000001818b808 */ /* 0x000fe60004000000 */
[----:B------:R-:W-:Y:S01]  /*43e0*/  MUFU.EX2 R204, R109 ;  /* 0x0000006d00cc7308 */ /* 0x000fe20000000800 */
[----:B------:R-:W-:Y:S01]  /*43f0*/  @!P3 ISETP.GE.AND P4, PT, R101, R166, PT ;  /* 0x000000a66500b20c */ /* 0x000fe20003f86270 */
[----:B------:R-:W-:Y:S01]  /*4400*/  FFMA.FTZ R23, R23, UR8, -R164 ;  /* 0x0000000817177c23 */ /* 0x000fe200080108a4 */
[----:B------:R-:W-:Y:S01]  /*4410*/  @!P3 FSEL R25, R25, -INF , !P1 ;  /* 0xff8000001919b808 */ /* 0x000fe20004800000 */
[--C-:B------:R-:W-:Y:S01]  /*4420*/  FFMA.FTZ R24, R24, UR8, -R163.reuse ;  /* 0x0000000818187c23 */ /* 0x100fe200080108a3 */
[----:B------:R-:W-:Y:S01]  /*4430*/  @!P3 FSEL R27, R27, -INF , !P5 ;  /* 0xff8000001b1bb808 */ /* 0x000fe20006800000 */
[----:B------:R-:W-:Y:S01]  /*4440*/  IMAD.WIDE.U32 R110, R172, -0x2daee0ad, RZ ;  /* 0xd2511f53ac6e7825 */ /* 0x000fe200078e00ff */
[----:B------:R-:W-:Y:S03]  /*4450*/  @!P3 FSEL R28, R28, -INF , !P6 ;  /* 0xff8000001c1cb808 */ /* 0x000fe60007000000 */
[----:B------:R2:W-:Y:S01]  /*4460*/  MUFU.EX2 R218, R11 ;  /* 0x0000000b00da7308 */ /* 0x0005e20000000800 */
        /* <DEDUP_REMOVED lines=13> */
[----:B------:R-:W3:Y:S01]  /*4540*/  LDSM.16.M88.4 R100, [R149+-0x1400] ;  /* 0xffec00009564783b */ /* 0x000ee20000000200 */
        /* <DEDUP_REMOVED lines=13> */
[----:B--2---:R-:W-:Y:S01]  /*4620*/  IMAD.WIDE.U32 R10, R185, -0x326172a9, RZ ;  /* 0xcd9e8d57b90a7825 */ /* 0x004fe200078e00ff */
[----:B------:R-:W-:Y:S02]  /*4630*/  @!P3 FSEL R34, R34, -INF , !P1 ;  /* 0xff8000002222b808 */ /* 0x000fe40004800000 */
[----:B------:R-:W-:Y:S01]  /*4640*/  @!P3 ISETP.GE.AND P1, PT, R108, R169, PT ;  /* 0x000000a96c00b20c */ /* 0x000fe20003f26270 */
[----:B------:R-:W-:Y:S01]  /*4650*/  @!P3 VIADD R4, R0, 0x28 ;  /* 0x000000280004b836 */ /* 0x000fe20000000000 */
[----:B------:R-:W-:Y:S01]  /*4660*/  @!P3 FSEL R35, R35, -INF , !P2 ;  /* 0xff8000002323b808 */ /* 0x000fe20005000000 */
[--C-:B------:R-:W-:Y:S01]  /*4670*/  FFMA.FTZ R34, R34, UR8, -R164.reuse ;  /* 0x0000000822227c23 */ /* 0x100fe200080108a4 */
[----:B------:R-:W-:Y:S01]  /*4680*/  @!P3 ISETP.GE.AND P2, PT, R108, R168, PT ;  /* 0x000000a86c00b20c */ /* 0x000fe20003f46270 */
[----:B------:R-:W-:Y:S01]  /*4690*/  MUFU.EX2 R208, R27 ;  /* 0x0000001b00d07308 */ /* 0x000fe20000000800 */
[----:B------:R-:W-:Y:S01]  /*46a0*/  @!P3 FSEL R36, R36, -INF , !P4 ;  /* 0xff8000002424b808 */ /* 0x000fe20006000000 */
[--C-:B------:R-:W-:Y:S01]  /*46b0*/  FFMA.FTZ R35, R35, UR8, -R164.reuse ;  /* 0x0000000823237c23 */ /* 0x100fe200080108a4 */
[-C--:B------:R-:W-:Y:S02]  /*46c0*/  @!P3 ISETP.GE.AND P4, PT, R108, R167.reuse, PT ;  /* 0x000000a76c00b20c */ /* 0x080fe40003f86270 */
[----:B------:R-:W-:Y:S01]  /*46d0*/  @!P3 FSEL R37, R37, -INF , !P1 ;  /* 0xff8000002525b808 */ /* 0x000fe20004800000 */
[--C-:B------:R-:W-:Y:S01]  /*46e0*/  FFMA.FTZ R36, R36, UR8, -R165.reuse ;  /* 0x0000000824247c23 */ /* 0x100fe200080108a5 */
[-C--:B------:R-:W-:Y:S03]  /*46f0*/  @!P3 ISETP.GE.AND P1, PT, R108, R166.reuse, PT ;  /* 0x000000a66c00b20c */ /* 0x080fe60003f26270 */
[----:B------:R-:W-:Y:S01]  /*4700*/  MUFU.EX2 R217, R14 ;  /* 0x0000000e00d97308 */ /* 0x000fe20000000800 */
[----:B------:R-:W-:Y:S01]  /*4710*/  @!P3 FSEL R38, R38, -INF , !P5 ;  /* 0xff8000002626b808 */ /* 0x000fe20006800000 */
[----:B------:R-:W-:Y:S01]  /*4720*/  FFMA.FTZ R37, R37, UR8, -R165 ;  /* 0x0000000825257c23 */ /* 0x000fe200080108a5 */
[----:B------:R-:W-:Y:S01]  /*4730*/  @!P3 ISETP.GE.AND P5, PT, R4, R167, PT ;  /* 0x000000a70400b20c */ /* 0x000fe20003fa6270 */
[----:B------:R-:W-:Y:S01]  /*4740*/  IMAD.WIDE.U32 R108, R175, -0x326172a9, RZ ;  /* 0xcd9e8d57af6c7825 */ /* 0x000fe200078e00ff */
[----:B------:R-:W-:Y:S02]  /*4750*/  @!P3 FSEL R39, R39, -INF , !P2 ;  /* 0xff8000002727b808 */ /* 0x000fe40005000000 */
[----:B------:R-:W-:Y:S01]  /*4760*/  @!P3 FSEL R40, R40, -INF , !P0 ;  /* 0xff8000002828b808 */ /* 0x000fe20004000000 */
[--C-:B------:R-:W-:Y:S01]  /*4770*/  FFMA.FTZ R38, R38, UR8, -R164.reuse ;  /* 0x0000000826267c23 */ /* 0x100fe200080108a4 */
[----:B------:R-:W-:Y:S01]  /*4780*/  @!P3 FSEL R41, R41, -INF , !P4 ;  /* 0xff8000002929b808 */ /* 0x000fe20006000000 */
[-C--:B---3--:R-:W-:Y:S01]  /*4790*/  HMMA.16816.F32 R52, R104, R100.reuse, R52 ;  /* 0x000000646834723c */ /* 0x088fe20000001834 */
[----:B------:R-:W2:Y:S02]  /*47a0*/  MUFU.EX2 R199, R28 ;  /* 0x0000001c00c77308 */ /* 0x000ea40000000800 */
[C---:B------:R-:W-:Y:S01]  /*47b0*/  @!P3 ISETP.GE.AND P2, PT, R4.reuse, R166, PT ;  /* 0x000000a60400b20c */ /* 0x040fe20003f46270 */
[----:B------:R-:W-:Y:S01]  /*47c0*/  FFMA.FTZ R39, R39, UR8, -R164 ;  /* 0x0000000827277c23 */ /* 0x000fe200080108a4 */
[CC--:B------:R-:W-:Y:S01]  /*47d0*/  @!P3 ISETP.GE.AND P0, PT, R4.reuse, R169.reuse, PT ;  /* 0x000000a90400b20c */ /* 0x0c0fe20003f06270 */
[C---:B------:R-:W-:Y:S05]  /*47e0*/  HMMA.16816.F32 R56, R112.reuse, R100, R56 ;  /* 0x000000647038723c */ /* 0x040fea0000001838 */
[----:B------:R-:W3:Y:S01]  /*47f0*/  MUFU.EX2 R213, R12 ;  /* 0x0000000c00d57308 */ /* 0x000ee20000000800 */
        /* <DEDUP_REMOVED lines=32> */
[----:B------:R-:W-:Y:S01]  /*4a00*/  IMAD.U32 R104, RZ, RZ, UR4 ;  /* 0x00000004ff687e24 */ /* 0x000fe2000f8e00ff */
[----:B------:R-:W-:Y:S01]  /*4a10*/  @!P3 FSEL R45, R45, -INF , !P6 ;  /* 0xff8000002d2db808 */ /* 0x000fe20007000000 */
[----:B----4-:R-:W-:Y:S01]  /*4a20*/  IMAD.WIDE.U32 R12, R174, -0x326172a9, RZ ;  /* 0xcd9e8d57ae0c7825 */ /* 0x010fe200078e00ff */
[-C--:B------:R-:W-:Y:S03]  /*4a30*/  @!P3 ISETP.GE.AND P6, PT, R5, R168.reuse, PT ;  /* 0x000000a80500b20c */ /* 0x080fe60003fc6270 */
[----:B------:R-:W4:Y:S01]  /*4a40*/  MUFU.EX2 R216, R15 ;  /* 0x0000000f00d87308 */ /* 0x000f220000000800 */
[----:B------:R-:W-:Y:S01]  /*4a50*/  @!P3 ISETP.GE.AND P4, PT, R4, R169, PT ;  /* 0x000000a90400b20c */ /* 0x000fe20003f86270 */
[--C-:B------:R-:W-:Y:S01]  /*4a60*/  FFMA.FTZ R50, R50, UR8, -R164.reuse ;  /* 0x0000000832327c23 */ /* 0x100fe200080108a4 */
[----:B------:R-:W-:Y:S01]  /*4a70*/  @!P3 FSEL R51, R51, -INF , !P6 ;  /* 0xff8000003333b808 */ /* 0x000fe20007000000 */
[----:B------:R-:W-:Y:S01]  /*4a80*/  FFMA.FTZ R45, R45, UR8, -R163 ;  /* 0x000000082d2d7c23 */ /* 0x000fe200080108a3 */
[----:B------:R-:W-:Y:S02]  /*4a90*/  @!P3 FSEL R52, R52, -INF , !P2 ;  /* 0xff8000003434b808 */ /* 0x000fe40005000000 */
        /* <DEDUP_REMOVED lines=18> */
[----:B------:R-:W-:Y:S01]  /*4bc0*/  MUFU.EX2 R189, R20 ;  /* 0x0000001400bd7308 */ /* 0x000fe20000000800 */
        /* <DEDUP_REMOVED lines=8> */
[----:B------:R-:W4:Y:S01]  /*4c50*/  MUFU.EX2 R206, R31 ;  /* 0x0000001f00ce7308 */ /* 0x000f220000000800 */
[----:B------:R-:W-:Y:S01]  /*4c60*/  @!P3 FSEL R58, R58, -INF , !P5 ;  /* 0xff8000003a3ab808 */ /* 0x000fe20006800000 */
[----:B------:R-:W-:Y:S01]  /*4c70*/  IMAD.WIDE.U32 R16, R171, -0x2daee0ad, RZ ;  /* 0xd2511f53ab107825 */ /* 0x000fe200078e00ff */
[----:B------:R-:W-:Y:S02]  /*4c80*/  @!P3 FSEL R60, R60, -INF , !P1 ;  /* 0xff8000003c3cb808 */ /* 0x000fe40004800000 */
[----:B------:R-:W-:Y:S01]  /*4c90*/  @!P3 ISETP.GE.AND P0, PT, R4, R166, PT ;  /* 0x000000a60400b20c */ /* 0x000fe20003f06270 */
[----:B------:R-:W-:Y:S01]  /*4ca0*/  FFMA.FTZ R58, R58, UR8, -R162 ;  /* 0x000000083a3a7c23 */ /* 0x000fe200080108a2 */
[----:B------:R-:W-:Y:S01]  /*4cb0*/  @!P3 ISETP.GE.AND P5, PT, R4, R169, PT ;  /* 0x000000a90400b20c */ /* 0x000fe20003fa6270 */
[--C-:B------:R-:W-:Y:S01]  /*4cc0*/  FFMA.FTZ R60, R60, UR8, -R163.reuse ;  /* 0x000000083c3c7c23 */ /* 0x100fe200080108a3 */
[----:B------:R-:W-:Y:S01]  /*4cd0*/  @!P3 ISETP.GE.AND P1, PT, R4, R168, PT ;  /* 0x000000a80400b20c */ /* 0x000fe20003f26270 */
[----:B------:R-:W-:Y:S01]  /*4ce0*/  IMAD.WIDE.U32 R4, R190, -0x2daee0ad, RZ ;  /* 0xd2511f53be047825 */ /* 0x000fe200078e00ff */
[----:B------:R-:W-:Y:S01]  /*4cf0*/  LOP3.LUT R100, R9, UR5, R184, 0x96, !PT ;  /* 0x0000000509647c12 */ /* 0x000fe2000f8e96b8 */
[----:B------:R1:W4:Y:S01]  /*4d00*/  MUFU.EX2 R190, R0 ;  /* 0x0000000000be7308 */ /* 0x0003220000000800 */
[----:B------:R-:W-:Y:S01]  /*4d10*/  LOP3.LUT R14, R7, UR6, R176, 0x96, !PT ;  /* 0x00000006070e7c12 */ /* 0x000fe2000f8e96b0 */
[--C-:B------:R-:W-:Y:S01]  /*4d20*/  FFMA.FTZ R56, R56, UR8, -R163.reuse ;  /* 0x0000000838387c23 */ /* 0x100fe200080108a3 */
[----:B------:R-:W-:Y:S01]  /*4d30*/  LOP3.LUT R112, R11, UR6, R178, 0x96, !PT ;  /* 0x000000060b707c12 */ /* 0x000fe2000f8e96b2 */
[----:B------:R-:W-:Y:S01]  /*4d40*/  IMAD.WIDE.U32 R100, R100, -0x326172a9, RZ ;  /* 0xcd9e8d5764647825 */ /* 0x000fe200078e00ff */
[----:B------:R-:W-:Y:S01]  /*4d50*/  LOP3.LUT R7, R17, UR7, R180, 0x96, !PT ;  /* 0x0000000711077c12 */ /* 0x000fe2000f8e96b4 */
[----:B------:R-:W-:Y:S01]  /*4d60*/  UIADD3 UR6, UR13, -0x4ab325aa, URZ ;  /* 0xb54cda560d067890 */ /* 0x000fe2000fffe03f */
[----:B------:R-:W-:Y:S01]  /*4d70*/  @!P3 FSEL R65, R65, -INF , !P4 ;  /* 0xff8000004141b808 */ /* 0x000fe20006000000 */
[----:B------:R-:W-:Y:S01]  /*4d80*/  FFMA.FTZ R163, R61, UR8, -R163 ;  /* 0x000000083da37c23 */ /* 0x000fe200080108a3 */
[----:B------:R-:W-:Y:S01]  /*4d90*/  @!P3 FSEL R66, R66, -INF , !P1 ;  /* 0xff8000004242b808 */ /* 0x000fe20004800000 */
[----:B------:R-:W-:Y:S01]  /*4da0*/  IMAD.WIDE.U32 R112, R112, -0x2daee0ad, RZ ;  /* 0xd2511f5370707825 */ /* 0x000fe200078e00ff */
[----:B------:R-:W-:Y:S01]  /*4db0*/  @!P3 FSEL R62, R62, -INF , !P0 ;  /* 0xff8000003e3eb808 */ /* 0x000fe20004000000 */
[----:B------:R-:W-:Y:S01]  /*4dc0*/  MUFU.EX2 R176, R36 ;  /* 0x0000002400b07308 */ /* 0x000fe20000000800 */
[----:B------:R-:W-:Y:S01]  /*4dd0*/  @!P3 FSEL R63, R63, -INF , !P2 ;  /* 0xff8000003f3fb808 */ /* 0x000fe20005000000 */
[----:B------:R-:W-:Y:S01]  /*4de0*/  FFMA.FTZ R66, R66, UR8, -R164 ;  /* 0x0000000842427c23 */ /* 0x000fe200080108a4 */
[----:B------:R-:W-:Y:S01]  /*4df0*/  LOP3.LUT R113, R113, UR7, R8, 0x96, !PT ;  /* 0x0000000771717c12 */ /* 0x000fe2000f8e9608 */
[----:B------:R-:W-:Y:S01]  /*4e00*/  FFMA.FTZ R62, R62, UR8, -R162 ;  /* 0x000000083e3e7c23 */ /* 0x000fe200080108a2 */
[----:B-1----:R-:W-:Y:S01]  /*4e10*/  LOP3.LUT R0, R5, UR5, R192, 0x96, !PT ;  /* 0x0000000505007c12 */ /* 0x002fe2000f8e96c0 */
[----:B------:R-:W-:Y:S01]  /*4e20*/  UIADD3 UR5, UR13, 0x1715609d, URZ ;  /* 0x1715609d0d057890 */ /* 0x000fe2000fffe03f */
[----:B------:R-:W-:Y:S03]  /*4e30*/  @!P3 FSEL R64, R64, -INF , !P5 ;  /* 0xff8000004040b808 */ /* 0x000fe60006800000 */
[----:B------:R-:W-:Y:S01]  /*4e40*/  MUFU.EX2 R195, R22 ;  /* 0x0000001600c37308 */ /* 0x000fe20000000800 */
[----:B------:R-:W-:Y:S01]  /*4e50*/  @!P3 FSEL R67, R67, -INF , !P6 ;  /* 0xff8000004343b808 */ /* 0x000fe20007000000 */
[----:B------:R-:W-:Y:S01]  /*4e60*/  IMAD.WIDE.U32 R18, R0, -0x326172a9, RZ ;  /* 0xcd9e8d5700127825 */ /* 0x000fe200078e00ff */
[----:B------:R-:W-:Y:S02]  /*4e70*/  IADD3 R104, R153, 0x4000, R104 ;  /* 0x0000400099687810 */ /* 0x000fe40007ffe068 */
[----:B------:R-:W-:Y:S01]  /*4e80*/  LOP3.LUT R5, R109, UR5, R6, 0x96, !PT ;  /* 0x000000056d057c12 */ /* 0x000fe2000f8e9606 */
[--C-:B------:R-:W-:Y:S01]  /*4e90*/  FFMA.FTZ R64, R64, UR8, -R165.reuse ;  /* 0x0000000840407c23 */ /* 0x100fe200080108a5 */
[----:B------:R-:W-:Y:S01]  /*4ea0*/  LOP3.LUT R109, R111, UR7, R4, 0x96, !PT ;  /* 0x000000076f6d7c12 */ /* 0x000fe2000f8e9604 */
[----:B------:R-:W-:Y:S01]  /*4eb0*/  IMAD.IADD R104, R104, 0x1, R154 ;  /* 0x0000000168687824 */ /* 0x000fe200078e029a */
[----:B------:R-:W-:Y:S01]  /*4ec0*/  LOP3.LUT R166, R19, UR5, R188, 0x96, !PT ;  /* 0x0000000513a67c12 */ /* 0x000fe2000f8e96bc */
[----:B------:R-:W-:Y:S01]  /*4ed0*/  MUFU.EX2 R192, R23 ;  /* 0x0000001700c07308 */ /* 0x000fe20000000800 */
[----:B------:R-:W-:Y:S01]  /*4ee0*/  LOP3.LUT R9, R13, UR5, R182, 0x96, !PT ;  /* 0x000000050d097c12 */ /* 0x000fe2000f8e96b6 */
[----:B------:R-:W-:Y:S01]  /*4ef0*/  IMAD.WIDE.U32 R14, R14, -0x2daee0ad, RZ ;  /* 0xd2511f530e0e7825 */ /* 0x000fe200078e00ff */
[----:B------:R-:W-:Y:S01]  /*4f00*/  LOP3.LUT R167, R101, UR5, R10, 0x96, !PT ;  /* 0x0000000565a77c12 */ /* 0x000fe2000f8e960a */
[----:B------:R-:W-:Y:S02]  /*4f10*/  UIADD3 UR5, UR11, 0x646e171e, URZ ;  /* 0x646e171e0b057890 */ /* 0x000fe4000fffe03f */
[----:B------:R-:W-:Y:S01]  /*4f20*/  FFMA.FTZ R165, R65, UR8, -R165 ;  /* 0x0000000841a57c23 */ /* 0x000fe200080108a5 */
[----:B------:R-:W-:Y:S01]  /*4f30*/  IMAD.WIDE.U32 R6, R7, -0x326172a9, RZ ;  /* 0xcd9e8d5707067825 */ /* 0x000fe200078e00ff */
[----:B------:R-:W-:Y:S02]  /*4f40*/  LOP3.LUT R111, R15, UR7, R186, 0x96, !PT ;  /* 0x000000070f6f7c12 */ /* 0x000fe4000f8e96ba */
[----:B------:R1:W-:Y:S01]  /*4f50*/  MUFU.EX2 R188, R21 ;  /* 0x0000001500bc7308 */ /* 0x0003e20000000800 */
[----:B------:R-:W-:Y:S01]  /*4f60*/  FFMA.FTZ R164, R67, UR8, -R164 ;  /* 0x0000000843a47c23 */ /* 0x000fe200080108a4 */
[----:B------:R-:W-:Y:S01]  /*4f70*/  IMAD.WIDE.U32 R4, R5, -0x2daee0ad, RZ ;  /* 0xd2511f5305047825 */ /* 0x000fe200078e00ff */
[----:B------:R-:W-:Y:S02]  /*4f80*/  LOP3.LUT R12, R7, UR6, R12, 0x96, !PT ;  /* 0x00000006070c7c12 */ /* 0x000fe4000f8e960c */
[----:B------:R-:W-:Y:S01]  /*4f90*/  LOP3.LUT R17, R6, 0xff, RZ, 0xc0, !PT ;  /* 0x000000ff06117812 */ /* 0x000fe200078ec0ff */
[----:B------:R-:W-:Y:S01]  /*4fa0*/  FFMA.FTZ R162, R63, UR8, -R162 ;  /* 0x000000083fa27c23 */ /* 0x000fe200080108a2 */
[--C-:B------:R-:W-:Y:S03]  /*4fb0*/  SHF.R.U32.HI R15, RZ, 0x18, R6.reuse ;  /* 0x00000018ff0f7819 */ /* 0x100fe60000011606 */
[----:B------:R-:W-:Y:S01]  /*4fc0*/  MUFU.EX2 R173, R62 ;  /* 0x0000003e00ad7308 */ /* 0x000fe20000000800 */
[----:B------:R-:W-:Y:S01]  /*4fd0*/  SHF.R.U32.HI R101, RZ, 0x10, R6 ;  /* 0x00000010ff657819 */ /* 0x000fe20000011606 */
[----:B------:R-:W-:Y:S01]  /*4fe0*/  IMAD.WIDE.U32 R8, R9, -0x2daee0ad, RZ ;  /* 0xd2511f5309087825 */ /* 0x000fe200078e00ff */
[----:B------:R-:W-:Y:S02]  /*4ff0*/  ISETP.LE.U32.AND P2, PT, R15, UR9, PT ;  /* 0x000000090f007c0c */ /* 0x000fe4000bf43070 */
[----:B------:R-:W-:Y:S02]  /*5000*/  LOP3.LUT R13, R5, UR5, R14, 0x96, !PT ;  /* 0x00000005050d7c12 */ /* 0x000fe4000f8e960e */
[----:B------:R-:W-:Y:S03]  /*5010*/  LOP3.LUT R14, R4, 0xff, RZ, 0xc0, !PT ;  /* 0x000000ff040e7812 */ /* 0x000fe600078ec0ff */
[----:B------:R-:W-:Y:S01]  /*5020*/  MUFU.EX2 R175, R37 ;  /* 0x0000002500af7308 */ /* 0x000fe20000000800 */
[----:B-1----:R-:W-:Y:S01]  /*5030*/  LOP3.LUT R21, R6, 0xffff, RZ, 0xc0, !PT ;  /* 0x0000ffff06157812 */ /* 0x002fe200078ec0ff */
[----:B------:R-:W-:Y:S01]  /*5040*/  IMAD.WIDE.U32 R6, R109, -0x326172a9, RZ ;  /* 0xcd9e8d576d067825 */ /* 0x000fe200078e00ff */
[----:B------:R-:W-:Y:S02]  /*5050*/  ISETP.LE.U32.AND P5, PT, R14, UR9, PT ;  /* 0x000000090e007c0c */ /* 0x000fe4000bfa3070 */
[----:B------:R-:W-:Y:S01]  /*5060*/  SHF.R.U32.HI R20, RZ, 0x18, R4 ;  /* 0x00000018ff147819 */ /* 0x000fe20000011604 */
[----:B------:R-:W-:Y:S01]  /*5070*/  IMAD.U32 R109, RZ, RZ, UR21 ;  /* 0x00000015ff6d7e24 */ /* 0x000fe2000f8e00ff */
[----:B------:R-:W-:Y:S01]  /*5080*/  LOP3.LUT R10, R7, UR6, R18, 0x96, !PT ;  /* 0x00000006070a7c12 */ /* 0x000fe2000f8e9612 */
[----:B------:R-:W-:Y:S01]  /*5090*/  @!P2 FADD.FTZ R200, -R200, -RZ ;  /* 0x800000ffc8c8a221 */ /* 0x000fe20000010100 */
[----:B------:R-:W-:Y:S01]  /*50a0*/  LOP3.LUT R114, R4, 0xffff, RZ, 0xc0, !PT ;  /* 0x0000ffff04727812 */ /* 0x000fe200078ec0ff */
[----:B------:R-:W1:Y:S01]  /*50b0*/  MUFU.EX2 R180, R32 ;  /* 0x0000002000b47308 */ /* 0x000e620000000800 */
[----:B------:R-:W-:Y:S02]  /*50c0*/  SHF.R.U32.HI R22, RZ, 0x18, R6 ;  /* 0x00000018ff167819 */ /* 0x000fe40000011606 */
[----:B------:R-:W-:Y:S01]  /*50d0*/  SHF.R.U32.HI R115, RZ, 0x10, R4 ;  /* 0x00000010ff737819 */ /* 0x000fe20000011604 */
[----:B------:R-:W-:Y:S01]  /*50e0*/  IMAD.WIDE.U32 R4, R111, -0x326172a9, RZ ;  /* 0xcd9e8d576f047825 */ /* 0x000fe200078e00ff */
[----:B------:R-:W-:Y:S02]  /*50f0*/  SHF.R.U32.HI R24, RZ, 0x10, R6 ;  /* 0x00000010ff187819 */ /* 0x000fe40000011606 */
[----:B------:R-:W-:Y:S03]  /*5100*/  LOP3.LUT R11, R9, UR5, R16, 0x96, !PT ;  /* 0x00000005090b7c12 */ /* 0x000fe6000f8e9610 */
[----:B------:R-:W-:Y:S01]  /*5110*/  MUFU.EX2 R111, R60 ;  /* 0x0000003c006f7308 */ /* 0x000fe20000000800 */
[----:B------:R-:W-:Y:S01]  /*5120*/  LOP3.LUT R0, R5, UR6, R108, 0x96, !PT ;  /* 0x0000000605007c12 */ /* 0x000fe2000f8e966c */
[----:B------:R-:W-:Y:S01]  /*5130*/  IMAD.U32 R108, RZ, RZ, UR22 ;  /* 0x00000016ff6c7e24 */ /* 0x000fe2000f8e00ff */
[C---:B------:R-:W-:Y:S01]  /*5140*/  LOP3.LUT R16, R8.reuse, 0xff, RZ, 0xc0, !PT ;  /* 0x000000ff08107812 */ /* 0x040fe200078ec0ff */
[----:B--2---:R-:W-:Y:S01]  /*5150*/  @!P5 FADD.FTZ R199, -R199, -RZ ;  /* 0x800000ffc7c7d221 */ /* 0x004fe20000010100 */
[--C-:B------:R-:W-:Y:S02]  /*5160*/  SHF.R.U32.HI R19, RZ, 0x18, R8.reuse ;  /* 0x00000018ff137819 */ /* 0x100fe40000011608 */
[----:B------:R-:W-:Y:S03]  /*5170*/  LOP3.LUT R23, R8, 0xffff, RZ, 0xc0, !PT ;  /* 0x0000ffff08177812 */ /* 0x000fe600078ec0ff */
[----:B------:R-:W-:Y:S01]  /*5180*/  MUFU.EX2 R177, R38 ;  /* 0x0000002600b17308 */ /* 0x000fe20000000800 */
[----:B------:R-:W-:Y:S02]  /*5190*/  SHF.R.U32.HI R102, RZ, 0x10, R8 ;  /* 0x00000010ff667819 */ /* 0x000fe40000011608 */
[C---:B------:R-:W-:Y:S02]  /*51a0*/  LOP3.LUT R18, R6.reuse, 0xff, RZ, 0xc0, !PT ;  /* 0x000000ff06127812 */ /* 0x040fe400078ec0ff */
[----:B------:R-:W-:Y:S02]  /*51b0*/  LOP3.LUT R103, R6, 0xffff, RZ, 0xc0, !PT ;  /* 0x0000ffff06677812 */ /* 0x000fe400078ec0ff */
[----:B------:R-:W-:Y:S03]  /*51c0*/  LOP3.LUT R6, R4, 0xffff, RZ, 0xc0, !PT ;  /* 0x0000ffff04067812 */ /* 0x000fe600078ec0ff */
[----:B------:R-:W-:Y:S01]  /*51d0*/  MUFU.EX2 R182, R34 ;  /* 0x0000002200b67308 */ /* 0x000fe20000000800 */
[----:B------:R-:W-:Y:S02]  /*51e0*/  LOP3.LUT R5, R12, 0xff, RZ, 0xc0, !PT ;  /* 0x000000ff0c057812 */ /* 0x000fe400078ec0ff */
[----:B------:R-:W-:Y:S02]  /*51f0*/  LOP3.LUT R7, R4, 0xff, RZ, 0xc0, !PT ;  /* 0x000000ff04077812 */ /* 0x000fe400078ec0ff */
[--C-:B------:R-:W-:Y:S02]  /*5200*/  SHF.R.U32.HI R9, RZ, 0x10, R4.reuse ;  /* 0x00000010ff097819 */ /* 0x100fe40000011604 */
[----:B------:R-:W-:Y:S03]  /*5210*/  SHF.R.U32.HI R8, RZ, 0x18, R4 ;  /* 0x00000018ff087819 */ /* 0x000fe60000011604 */
[----:B------:R-:W-:Y:S01]  /*5220*/  MUFU.EX2 R174, R39 ;  /* 0x0000002700ae7308 */ /* 0x000fe20000000800 */
[----:B------:R-:W-:Y:S02]  /*5230*/  LOP3.LUT R4, R12, 0xffff, RZ, 0xc0, !PT ;  /* 0x0000ffff0c047812 */ /* 0x000fe400078ec0ff */
[----:B------:R-:W-:Y:S02]  /*5240*/  ISETP.LE.U32.AND P4, PT, R5, UR9, PT ;  /* 0x0000000905007c0c */ /* 0x000fe4000bf83070 */
[----:B------:R-:W-:Y:S02]  /*5250*/  SHF.R.U32.HI R5, RZ, 0x10, R12 ;  /* 0x00000010ff057819 */ /* 0x000fe4000001160c */
[----:B------:R-:W-:Y:S03]  /*5260*/  SHF.R.U32.HI R4, RZ, 0x8, R4 ;  /* 0x00000008ff047819 */ /* 0x000fe60000011604 */
[----:B------:R-:W2:Y:S01]  /*5270*/  MUFU.EX2 R181, R35 ;  /* 0x0000002300b57308 */ /* 0x000ea20000000800 */
[----:B------:R-:W-:Y:S02]  /*5280*/  SHF.R.U32.HI R12, RZ, 0x18, R12 ;  /* 0x00000018ff0c7819 */ /* 0x000fe4000001160c */
[----:B------:R-:W-:Y:S02]  /*5290*/  LOP3.LUT R4, R4, 0xffff, RZ, 0xc0, !PT ;  /* 0x0000ffff04047812 */ /* 0x000fe400078ec0ff */
[----:B------:R-:W-:Y:S02]  /*52a0*/  ISETP.LE.U32.AND P6, PT, R12, UR9, PT ;  /* 0x000000090c007c0c */ /* 0x000fe4000bfc3070 */
[----:B------:R-:W-:Y:S01]  /*52b0*/  LOP3.LUT R5, R5, 0xff, RZ, 0xc0, !PT ;  /* 0x000000ff05057812 */ /* 0x000fe200078ec0ff */
[----:B------:R-:W-:Y:S01]  /*52c0*/  @!P4 FADD.FTZ R204, -R204, -RZ ;  /* 0x800000ffccccc221 */ /* 0x000fe20000010100 */
[----:B------:R-:W-:Y:S01]  /*52d0*/  ISETP.LE.U32.AND P1, PT, R4, UR9, PT ;  /* 0x0000000904007c0c */ /* 0x000fe2000bf23070 */
[----:B------:R-:W-:Y:S01]  /*52e0*/  MUFU.EX2 R186, R41 ;  /* 0x0000002900ba7308 */ /* 0x000fe20000000800 */
[----:B------:R-:W-:Y:S02]  /*52f0*/  ISETP.LE.U32.AND P3, PT, R5, UR9, PT ;  /* 0x0000000905007c0c */ /* 0x000fe4000bf63070 */
[C---:B------:R-:W-:Y:S02]  /*5300*/  LOP3.LUT R4, R0.reuse, 0xffff, RZ, 0xc0, !PT ;  /* 0x0000ffff00047812 */ /* 0x040fe400078ec0ff */
[----:B------:R-:W-:Y:S02]  /*5310*/  LOP3.LUT R5, R0, 0xff, RZ, 0xc0, !PT ;  /* 0x000000ff00057812 */ /* 0x000fe400078ec0ff */
[----:B------:R-:W-:Y:S01]  /*5320*/  SHF.R.U32.HI R4, RZ, 0x8, R4 ;  /* 0x00000008ff047819 */ /* 0x000fe20000011604 */
[----:B------:R-:W-:Y:S01]  /*5330*/  @!P6 FADD.FTZ R210, -R210, -RZ ;  /* 0x800000ffd2d2e221 */ /* 0x000fe20000010100 */
[----:B------:R-:W-:Y:S01]  /*5340*/  ISETP.LE.U32.AND P4, PT, R5, UR9, PT ;  /* 0x0000000905007c0c */ /* 0x000fe2000bf83070 */
[----:B------:R-:W-:Y:S01]  /*5350*/  MUFU.EX2 R171, R48 ;  /* 0x0000003000ab7308 */ /* 0x000fe20000000800 */
[--C-:B------:R-:W-:Y:S01]  /*5360*/  SHF.R.U32.HI R5, RZ, 0x10, R0.reuse ;  /* 0x00000010ff057819 */ /* 0x100fe20000011600 */
[----:B------:R-:W-:Y:S01]  /*5370*/  @!P1 FADD.FTZ R205, -R205, -RZ ;  /* 0x800000ffcdcd9221 */ /* 0x000fe20000010100 */
[----:B------:R-:W-:Y:S01]  /*5380*/  LOP3.LUT R4, R4, 0xffff, RZ, 0xc0, !PT ;  /* 0x0000ffff04047812 */ /* 0x000fe200078ec0ff */
[----:B------:R-:W-:Y:S01]  /*5390*/  @!P3 FADD.FTZ R211, -R211, -RZ ;  /* 0x800000ffd3d3b221 */ /* 0x000fe20000010100 */
[----:B------:R-:W-:Y:S02]  /*53a0*/  LOP3.LUT R5, R5, 0xff, RZ, 0xc0, !PT ;  /* 0x000000ff05057812 */ /* 0x000fe400078ec0ff */
[----:B------:R-:W-:Y:S03]  /*53b0*/  ISETP.LE.U32.AND P1, PT, R4, UR9, PT ;  /* 0x0000000904007c0c */ /* 0x000fe6000bf23070 */
[----:B------:R-:W-:Y:S01]  /*53c0*/  MUFU.EX2 R197, R42 ;  /* 0x0000002a00c57308 */ /* 0x000fe20000000800 */
[----:B------:R-:W-:Y:S02]  /*53d0*/  SHF.R.U32.HI R0, RZ, 0x18, R0 ;  /* 0x00000018ff007819 */ /* 0x000fe40000011600 */
[----:B------:R-:W-:Y:S01]  /*53e0*/  ISETP.LE.U32.AND P3, PT, R5, UR9, PT ;  /* 0x0000000905007c0c */ /* 0x000fe2000bf63070 */
[----:B------:R-:W-:Y:S01]  /*53f0*/  @!P4 FADD.FTZ R214, -R214, -RZ ;  /* 0x800000ffd6d6c221 */ /* 0x000fe20000010100 */
[----:B------:R-:W-:Y:S02]  /*5400*/  ISETP.LE.U32.AND P6, PT, R0, UR9, PT ;  /* 0x0000000900007c0c */ /* 0x000fe4000bfc3070 */
[----:B------:R-:W-:Y:S03]  /*5410*/  SHF.R.U32.HI R0, RZ, 0x8, R6 ;  /* 0x00000008ff007819 */ /* 0x000fe60000011606 */
[----:B------:R-:W-:Y:S01]  /*5420*/  MUFU.EX2 R170, R49 ;  /* 0x0000003100aa7308 */ /* 0x000fe20000000800 */
[----:B------:R-:W-:Y:S02]  /*5430*/  LOP3.LUT R4, R9, 0xff, RZ, 0xc0, !PT ;  /* 0x000000ff09047812 */ /* 0x000fe400078ec0ff */
[----:B------:R-:W-:Y:S01]  /*5440*/  LOP3.LUT R0, R0, 0xffff, RZ, 0xc0, !PT ;  /* 0x0000ffff00007812 */ /* 0x000fe200078ec0ff */
[----:B------:R-:W-:Y:S01]  /*5450*/  @!P1 FADD.FTZ R215, -R215, -RZ ;  /* 0x800000ffd7d79221 */ /* 0x000fe20000010100 */
[----:B------:R-:W-:Y:S02]  /*5460*/  ISETP.LE.U32.AND P4, PT, R7, UR9, PT ;  /* 0x0000000907007c0c */ /* 0x000fe4000bf83070 */
[----:B------:R-:W-:Y:S01]  /*5470*/  ISETP.LE.U32.AND P1, PT, R0, UR9, PT ;  /* 0x0000000900007c0c */ /* 0x000fe2000bf23070 */
[----:B------:R-:W-:Y:S01]  /*5480*/  @!P3 FADD.FTZ R219, -R219, -RZ ;  /* 0x800000ffdbdbb221 */ /* 0x000fe20000010100 */
[----:B------:R-:W-:Y:S01]  /*5490*/  SHF.R.U32.HI R0, RZ, 0x8, R21 ;  /* 0x00000008ff007819 */ /* 0x000fe20000011615 */
[----:B------:R-:W-:Y:S01]  /*54a0*/  @!P6 FADD.FTZ R218, -R218, -RZ ;  /* 0x800000ffdadae221 */ /* 0x000fe20000010100 */
[----:B------:R-:W-:Y:S01]  /*54b0*/  ISETP.LE.U32.AND P3, PT, R4, UR9, PT ;  /* 0x0000000904007c0c */ /* 0x000fe2000bf63070 */
[----:B------:R-:W-:Y:S01]  /*54c0*/  MUFU.EX2 R187, R40 ;  /* 0x0000002800bb7308 */ /* 0x000fe20000000800 */
[----:B------:R-:W-:Y:S02]  /*54d0*/  LOP3.LUT R4, R101, 0xff, RZ, 0xc0, !PT ;  /* 0x000000ff65047812 */ /* 0x000fe400078ec0ff */
[----:B------:R-:W-:Y:S02]  /*54e0*/  LOP3.LUT R0, R0, 0xffff, RZ, 0xc0, !PT ;  /* 0x0000ffff00007812 */ /* 0x000fe400078ec0ff */
[----:B------:R-:W-:Y:S01]  /*54f0*/  ISETP.LE.U32.AND P6, PT, R8, UR9, PT ;  /* 0x0000000908007c0c */ /* 0x000fe2000bfc3070 */
[----:B---3--:R-:W-:Y:S01]  /*5500*/  @!P4 FADD.FTZ R213, -R213, -RZ ;  /* 0x800000ffd5d5c221 */ /* 0x008fe20000010100 */
[----:B------:R-:W-:Y:S01]  /*5510*/  ISETP.LE.U32.AND P4, PT, R20, UR9, PT ;  /* 0x0000000914007c0c */ /* 0x000fe2000bf83070 */
[----:B------:R-:W-:Y:S01]  /*5520*/  @!P1 FADD.FTZ R212, -R212, -RZ ;  /* 0x800000ffd4d49221 */ /* 0x000fe20000010100 */
[----:B------:R-:W-:Y:S01]  /*5530*/  ISETP.LE.U32.AND P1, PT, R4, UR9, PT ;  /* 0x0000000904007c0c */ /* 0x000fe2000bf23070 */
[----:B------:R-:W-:Y:S01]  /*5540*/  IMAD.WIDE.U32 R4, R113, -0x326172a9, RZ ;  /* 0xcd9e8d5771047825 */ /* 0x000fe200078e00ff */
[----:B------:R-:W-:Y:S01]  /*5550*/  LOP3.LUT R6, R11, 0xff, RZ, 0xc0, !PT ;  /* 0x000000ff0b067812 */ /* 0x000fe200078ec0ff */
[----:B------:R-:W-:Y:S01]  /*5560*/  MUFU.EX2 R169, R50 ;  /* 0x0000003200a97308 */ /* 0x000fe20000000800 */
[----:B------:R-:W-:Y:S01]  /*5570*/  ISETP.LE.U32.AND P0, PT, R17, UR9, PT ;  /* 0x0000000911007c0c */ /* 0x000fe2000bf03070 */
[----:B------:R-:W-:Y:S01]  /*5580*/  @!P3 FADD.FTZ R217, -R217, -RZ ;  /* 0x800000ffd9d9b221 */ /* 0x000fe20000010100 */
[----:B------:R-:W-:Y:S02]  /*5590*/  LOP3.LUT R14, R4, 0xff, RZ, 0xc0, !PT ;  /* 0x000000ff040e7812 */ /* 0x000fe400078ec0ff */
[----:B------:R-:W-:Y:S01]  /*55a0*/  ISETP.LE.U32.AND P3, PT, R0, UR9, PT ;  /* 0x0000000900007c0c */ /* 0x000fe2000bf63070 */
[----:B----4-:R-:W-:Y:S01]  /*55b0*/  @!P6 FADD.FTZ R216, -R216, -RZ ;  /* 0x800000ffd8d8e221 */ /* 0x010fe20000010100 */
[----:B------:R-:W-:Y:S01]  /*55c0*/  LOP3.LUT R15, R4, 0xffff, RZ, 0xc0, !PT ;  /* 0x0000ffff040f7812 */ /* 0x000fe200078ec0ff */
[----:B------:R-:W-:Y:S01]  /*55d0*/  @!P4 FADD.FTZ R206, -R206, -RZ ;  /* 0x800000ffcecec221 */ /* 0x000fe20000010100 */
[----:B------:R-:W-:Y:S01]  /*55e0*/  LOP3.LUT R0, R11, 0xffff, RZ, 0xc0, !PT ;  /* 0x0000ffff0b007812 */ /* 0x000fe200078ec0ff */
[----:B------:R-:W-:Y:S01]  /*55f0*/  @!P1 FADD.FTZ R203, -R203, -RZ ;  /* 0x800000ffcbcb9221 */ /* 0x000fe20000010100 */
[----:B------:R-:W-:Y:S01]  /*5600*/  SHF.R.U32.HI R20, RZ, 0x18, R4 ;  /* 0x00000018ff147819 */ /* 0x000fe20000011604 */
[----:B------:R-:W-:Y:S01]  /*5610*/  MUFU.EX2 R196, R43 ;  /* 0x0000002b00c47308 */ /* 0x000fe20000000800 */
[----:B------:R-:W-:Y:S01]  /*5620*/  SHF.R.U32.HI R0, RZ, 0x8, R0 ;  /* 0x00000008ff007819 */ /* 0x000fe20000011600 */
[----:B------:R-:W-:Y:S01]  /*5630*/  @!P0 FADD.FTZ R191, -R191, -RZ ;  /* 0x800000ffbfbf8221 */ /* 0x000fe20000010100 */
[----:B------:R-:W-:Y:S02]  /*5640*/  ISETP.LE.U32.AND P6, PT, R16, UR9, PT ;  /* 0x0000000910007c0c */ /* 0x000fe4000bfc3070 */
[----:B------:R-:W-:Y:S01]  /*5650*/  LOP3.LUT R0, R0, 0xffff, RZ, 0xc0, !PT ;  /* 0x0000ffff00007812 */ /* 0x000fe200078ec0ff */
[----:B------:R-:W-:Y:S01]  /*5660*/  @!P3 FADD.FTZ R190, -R190, -RZ ;  /* 0x800000ffbebeb221 */ /* 0x000fe20000010100 */
[----:B------:R-:W-:Y:S03]  /*5670*/  SHF.R.U32.HI R16, RZ, 0x10, R4 ;  /* 0x00000010ff107819 */ /* 0x000fe60000011604 */
[----:B------:R-:W-:Y:S01]  /*5680*/  MUFU.EX2 R168, R51 ;  /* 0x0000003300a87308 */ /* 0x000fe20000000800 */
[----:B------:R-:W-:Y:S02]  /*5690*/  ISETP.LE.U32.AND P1, PT, R0, UR9, PT ;  /* 0x0000000900007c0c */ /* 0x000fe4000bf23070 */
[C---:B------:R-:W-:Y:S02]  /*56a0*/  LOP3.LUT R4, R13.reuse, 0xff, RZ, 0xc0, !PT ;  /* 0x000000ff0d047812 */ /* 0x040fe400078ec0ff */
[--C-:B------:R-:W-:Y:S02]  /*56b0*/  SHF.R.U32.HI R0, RZ, 0x10, R11.reuse ;  /* 0x00000010ff007819 */ /* 0x100fe4000001160b */
[----:B------:R-:W-:Y:S01]  /*56c0*/  ISETP.LE.U32.AND P3, PT, R6, UR9, PT ;  /* 0x0000000906007c0c */ /* 0x000fe2000bf63070 */
[----:B-1----:R-:W-:Y:S01]  /*56d0*/  @!P6 FADD.FTZ R180, -R180, -RZ ;  /* 0x800000ffb4b4e221 */ /* 0x002fe20000010100 */
[----:B------:R-:W-:Y:S01]  /*56e0*/  LOP3.LUT R0, R0, 0xff, RZ, 0xc0, !PT ;  /* 0x000000ff00007812 */ /* 0x000fe200078ec0ff */
[----:B------:R-:W-:Y:S01]  /*56f0*/  MUFU.EX2 R194, R46 ;  /* 0x0000002e00c27308 */ /* 0x000fe20000000800 */
[----:B------:R-:W-:Y:S01]  /*5700*/  SHF.R.U32.HI R11, RZ, 0x18, R11 ;  /* 0x00000018ff0b7819 */ /* 0x000fe2000001160b */
[----:B------:R-:W-:Y:S01]  /*5710*/  IMAD.WIDE.U32 R6, R166, -0x2daee0ad, RZ ;  /* 0xd2511f53a6067825 */ /* 0x000fe200078e00ff */
[----:B------:R-:W-:Y:S02]  /*5720*/  ISETP.LE.U32.AND P2, PT, R0, UR9, PT ;  /* 0x0000000900007c0c */ /* 0x000fe4000bf43070 */
[----:B------:R-:W-:Y:S01]  /*5730*/  LOP3.LUT R0, R13, 0xffff, RZ, 0xc0, !PT ;  /* 0x0000ffff0d007812 */ /* 0x000fe200078ec0ff */
[----:B------:R-:W-:Y:S01]  /*5740*/  @!P1 FADD.FTZ R188, -R188, -RZ ;  /* 0x800000ffbcbc9221 */ /* 0x000fe20000010100 */
[----:B------:R-:W-:Y:S03]  /*5750*/  ISETP.LE.U32.AND P1, PT, R4, UR9, PT ;  /* 0x0000000904007c0c */ /* 0x000fe6000bf23070 */
[----:B------:R-:W-:Y:S01]  /*5760*/  MUFU.EX2 R179, R33 ;  /* 0x0000002100b37308 */ /* 0x000fe20000000800 */
[----:B------:R-:W-:Y:S01]  /*5770*/  LOP3.LUT R12, R6, 0xff, RZ, 0xc0, !PT ;  /* 0x000000ff060c7812 */ /* 0x000fe200078ec0ff */
[----:B------:R-:W-:Y:S01]  /*5780*/  @!P3 FADD.FTZ R189, -R189, -RZ ;  /* 0x800000ffbdbdb221 */ /* 0x000fe20000010100 */
[--C-:B------:R-:W-:Y:S02]  /*5790*/  SHF.R.U32.HI R4, RZ, 0x10, R13.reuse ;  /* 0x00000010ff047819 */ /* 0x100fe4000001160d */
[----:B------:R-:W-:Y:S02]  /*57a0*/  SHF.R.U32.HI R13, RZ, 0x18, R13 ;  /* 0x00000018ff0d7819 */ /* 0x000fe4000001160d */
[----:B------:R-:W-:Y:S01]  /*57b0*/  ISETP.LE.U32.AND P3, PT, R11, UR9, PT ;  /* 0x000000090b007c0c */ /* 0x000fe2000bf63070 */
[----:B------:R-:W-:Y:S01]  /*57c0*/  @!P2 FADD.FTZ R195, -R195, -RZ ;  /* 0x800000ffc3c3a221 */ /* 0x000fe20000010100 */
[----:B------:R-:W-:Y:S01]  /*57d0*/  SHF.R.U32.HI R11, RZ, 0x8, R114 ;  /* 0x00000008ff0b7819 */ /* 0x000fe20000011672 */
[----:B------:R-:W-:Y:S01]  /*57e0*/  MUFU.EX2 R193, R47 ;  /* 0x0000002f00c17308 */ /* 0x000fe20000000800 */
[----:B------:R-:W-:Y:S01]  /*57f0*/  SHF.R.U32.HI R0, RZ, 0x8, R0 ;  /* 0x00000008ff007819 */ /* 0x000fe20000011600 */
[----:B------:R-:W-:Y:S01]  /*5800*/  @!P1 FADD.FTZ R201, -R201, -RZ ;  /* 0x800000ffc9c99221 */ /* 0x000fe20000010100 */
[----:B------:R-:W-:Y:S02]  /*5810*/  ISETP.LE.U32.AND P1, PT, R13, UR9, PT ;  /* 0x000000090d007c0c */ /* 0x000fe4000bf23070 */
[----:B------:R-:W-:Y:S02]  /*5820*/  LOP3.LUT R0, R0, 0xffff, RZ, 0xc0, !PT ;  /* 0x0000ffff00007812 */ /* 0x000fe400078ec0ff */
[--C-:B------:R-:W-:Y:S03]  /*5830*/  SHF.R.U32.HI R13, RZ, 0x18, R6.reuse ;  /* 0x00000018ff0d7819 */ /* 0x100fe60000011606 */
[----:B------:R-:W-:Y:S01]  /*5840*/  MUFU.EX2 R164, R164 ;  /* 0x000000a400a47308 */ /* 0x000fe20000000800 */
[----:B------:R-:W-:Y:S01]  /*5850*/  LOP3.LUT R11, R11, 0xffff, RZ, 0xc0, !PT ;  /* 0x0000ffff0b0b7812 */ /* 0x000fe200078ec0ff */
[----:B------:R-:W-:Y:S01]  /*5860*/  @!P3 FADD.FTZ R192, -R192, -RZ ;  /* 0x800000ffc0c0b221 */ /* 0x000fe20000010100 */
[----:B------:R-:W-:Y:S02]  /*5870*/  SHF.R.U32.HI R21, RZ, 0x10, R6 ;  /* 0x00000010ff157819 */ /* 0x000fe40000011606 */
[----:B------:R-:W-:Y:S02]  /*5880*/  ISETP.LE.U32.AND P2, PT, R0, UR9, PT ;  /* 0x0000000900007c0c */ /* 0x000fe4000bf43070 */
[----:B------:R-:W-:Y:S01]  /*5890*/  LOP3.LUT R9, R5, UR6, R100, 0x96, !PT ;  /* 0x0000000605097c12 */ /* 0x000fe2000f8e9664 */
[----:B------:R-:W-:Y:S01]  /*58a0*/  @!P1 FADD.FTZ R208, -R208, -RZ ;  /* 0x800000ffd0d09221 */ /* 0x000fe20000010100 */
[----:B------:R-:W-:Y:S01]  /*58b0*/  ISETP.LE.U32.AND P1, PT, R11, UR9, PT ;  /* 0x000000090b007c0c */ /* 0x000fe2000bf23070 */
[----:B------:R-:W1:Y:S01]  /*58c0*/  MUFU.EX2 R209, R26 ;  /* 0x0000001a00d17308 */ /* 0x000e620000000800 */
[----:B------:R-:W-:Y:S02]  /*58d0*/  LOP3.LUT R11, R115, 0xff, RZ, 0xc0, !PT ;  /* 0x000000ff730b7812 */ /* 0x000fe400078ec0ff */
[----:B------:R-:W-:Y:S01]  /*58e0*/  LOP3.LUT R0, R4, 0xff, RZ, 0xc0, !PT ;  /* 0x000000ff04007812 */ /* 0x000fe200078ec0ff */
[----:B------:R-:W-:Y:S01]  /*58f0*/  IMAD.WIDE.U32 R4, R167, -0x2daee0ad, RZ ;  /* 0xd2511f53a7047825 */ /* 0x000fe200078e00ff */
[----:B------:R-:W-:Y:S02]  /*5900*/  ISETP.LE.U32.AND P5, PT, R11, UR9, PT ;  /* 0x000000090b007c0c */ /* 0x000fe4000bfa3070 */
[----:B------:R-:W-:Y:S01]  /*5910*/  LOP3.LUT R17, R6, 0xffff, RZ, 0xc0, !PT ;  /* 0x0000ffff06117812 */ /* 0x000fe200078ec0ff */
[----:B------:R-:W-:Y:S01]  /*5920*/  @!P2 FADD.FTZ R202, -R202, -RZ ;  /* 0x800000ffcacaa221 */ /* 0x000fe20000010100 */
[----:B------:R-:W-:Y:S01]  /*5930*/  SHF.R.U32.HI R6, RZ, 0x8, R23 ;  /* 0x00000008ff067819 */ /* 0x000fe20000011617 */
[----:B------:R-:W-:Y:S01]  /*5940*/  MUFU.EX2 R163, R163 ;  /* 0x000000a300a37308 */ /* 0x000fe20000000800 */
[----:B------:R-:W-:Y:S01]  /*5950*/  ISETP.LE.U32.AND P0, PT, R19, UR9, PT ;  /* 0x0000000913007c0c */ /* 0x000fe2000bf03070 */
[----:B------:R-:W-:Y:S01]  /*5960*/  @!P1 FADD.FTZ R198, -R198, -RZ ;  /* 0x800000ffc6c69221 */ /* 0x000fe20000010100 */
[----:B------:R-:W-:Y:S02]  /*5970*/  ISETP.LE.U32.AND P3, PT, R0, UR9, PT ;  /* 0x0000000900007c0c */ /* 0x000fe4000bf63070 */
[----:B------:R-:W-:Y:S02]  /*5980*/  LOP3.LUT R8, R7, UR5, R110, 0x96, !PT ;  /* 0x0000000507087c12 */ /* 0x000fe4000f8e966e */
[----:B------:R-:W-:Y:S03]  /*5990*/  ISETP.LE.U32.AND P2, PT, R18, UR9, PT ;  /* 0x0000000912007c0c */ /* 0x000fe6000bf43070 */
[----:B------:R-:W-:Y:S01]  /*59a0*/  MUFU.EX2 R110, R66 ;  /* 0x00000042006e7308 */ /* 0x000fe20000000800 */
[----:B------:R-:W-:Y:S01]  /*59b0*/  LOP3.LUT R0, R5, UR5, R112, 0x96, !PT ;  /* 0x0000000505007c12 */ /* 0x000fe2000f8e9670 */
[----:B------:R-:W-:Y:S01]  /*59c0*/  @!P5 FADD.FTZ R207, -R207, -RZ ;  /* 0x800000ffcfcfd221 */ /* 0x000fe20000010100 */
[----:B------:R-:W-:Y:S02]  /*59d0*/  LOP3.LUT R19, R4, 0xffff, RZ, 0xc0, !PT ;  /* 0x0000ffff04137812 */ /* 0x000fe400078ec0ff */
[----:B------:R-:W-:Y:S01]  /*59e0*/  LOP3.LUT R5, R6, 0xffff, RZ, 0xc0, !PT ;  /* 0x0000ffff06057812 */ /* 0x000fe200078ec0ff */
[----:B--2---:R-:W-:Y:S01]  /*59f0*/  @!P0 FADD.FTZ R181, -R181, -RZ ;  /* 0x800000ffb5b58221 */ /* 0x004fe20000010100 */
[----:B------:R-:W-:Y:S03]  /*5a00*/  LOP3.LUT R11, R4, 0xff, RZ, 0xc0, !PT ;  /* 0x000000ff040b7812 */ /* 0x000fe600078ec0ff */
[----:B------:R-:W-:Y:S01]  /*5a10*/  MUFU.EX2 R112, R64 ;  /* 0x0000004000707308 */ /* 0x000fe20000000800 */
[----:B------:R-:W-:Y:S01]  /*5a20*/  ISETP.LE.U32.AND P1, PT, R5, UR9, PT ;  /* 0x0000000905007c0c */ /* 0x000fe2000bf23070 */
[----:B-1----:R-:W-:Y:S01]  /*5a30*/  @!P3 FADD.FTZ R209, -R209, -RZ ;  /* 0x800000ffd1d1b221 */ /* 0x002fe20000010100 */
[--C-:B------:R-:W-:Y:S01]  /*5a40*/  SHF.R.U32.HI R18, RZ, 0x18, R4.reuse ;  /* 0x00000018ff127819 */ /* 0x100fe20000011604 */
[----:B------:R-:W-:Y:S01]  /*5a50*/  @!P2 FADD.FTZ R171, -R171, -RZ ;  /* 0x800000ffababa221 */ /* 0x000fe20000010100 */
[----:B------:R-:W-:Y:S02]  /*5a60*/  LOP3.LUT R5, R10, 0xff, RZ, 0xc0, !PT ;  /* 0x000000ff0a057812 */ /* 0x000fe400078ec0ff */
[----:B------:R-:W-:Y:S03]  /*5a70*/  SHF.R.U32.HI R7, RZ, 0x10, R4 ;  /* 0x00000010ff077819 */ /* 0x000fe60000011604 */
[----:B------:R-:W-:Y:S01]  /*5a80*/  MUFU.EX2 R167, R52 ;  /* 0x0000003400a77308 */ /* 0x000fe20000000800 */
[----:B------:R-:W-:Y:S02]  /*5a90*/  ISETP.LE.U32.AND P4, PT, R5, UR9, PT ;  /* 0x0000000905007c0c */ /* 0x000fe4000bf83070 */
[----:B------:R-:W-:Y:S02]  /*5aa0*/  LOP3.LUT R4, R102, 0xff, RZ, 0xc0, !PT ;  /* 0x000000ff66047812 */ /* 0x000fe400078ec0ff */
[----:B------:R-:W-:Y:S01]  /*5ab0*/  SHF.R.U32.HI R5, RZ, 0x18, R10 ;  /* 0x00000018ff057819 */ /* 0x000fe2000001160a */
[----:B------:R-:W-:Y:S01]  /*5ac0*/  @!P1 FADD.FTZ R179, -R179, -RZ ;  /* 0x800000ffb3b39221 */ /* 0x000fe20000010100 */
[----:B------:R-:W-:Y:S03]  /*5ad0*/  ISETP.LE.U32.AND P5, PT, R4, UR9, PT ;  /* 0x0000000904007c0c */ /* 0x000fe6000bfa3070 */
[----:B------:R-:W-:Y:S01]  /*5ae0*/  MUFU.EX2 R166, R53 ;  /* 0x0000003500a67308 */ /* 0x000fe20000000800 */
[----:B------:R-:W-:Y:S02]  /*5af0*/  LOP3.LUT R4, R10, 0xffff, RZ, 0xc0, !PT ;  /* 0x0000ffff0a047812 */ /* 0x000fe400078ec0ff */
[----:B------:R-:W-:Y:S02]  /*5b00*/  ISETP.LE.U32.AND P6, PT, R5, UR9, PT ;  /* 0x0000000905007c0c */ /* 0x000fe4000bfc3070 */
[----:B------:R-:W-:Y:S01]  /*5b10*/  SHF.R.U32.HI R4, RZ, 0x8, R4 ;  /* 0x00000008ff047819 */ /* 0x000fe20000011604 */
[----:B------:R-:W-:Y:S01]  /*5b20*/  @!P4 FADD.FTZ R176, -R176, -RZ ;  /* 0x800000ffb0b0c221 */ /* 0x000fe20000010100 */
[----:B------:R-:W-:Y:S03]  /*5b30*/  SHF.R.U32.HI R5, RZ, 0x10, R10 ;  /* 0x00000010ff057819 */ /* 0x000fe6000001160a */
[----:B------:R-:W-:Y:S01]  /*5b40*/  MUFU.EX2 R114, R55 ;  /* 0x0000003700727308 */ /* 0x000fe20000000800 */
[----:B------:R-:W-:Y:S02]  /*5b50*/  LOP3.LUT R4, R4, 0xffff, RZ, 0xc0, !PT ;  /* 0x0000ffff04047812 */ /* 0x000fe400078ec0ff */
[----:B------:R-:W-:Y:S01]  /*5b60*/  LOP3.LUT R5, R5, 0xff, RZ, 0xc0, !PT ;  /* 0x000000ff05057812 */ /* 0x000fe200078ec0ff */
[----:B------:R-:W-:Y:S01]  /*5b70*/  @!P5 FADD.FTZ R182, -R182, -RZ ;  /* 0x800000ffb6b6d221 */ /* 0x000fe20000010100 */
[----:B------:R-:W-:Y:S02]  /*5b80*/  ISETP.LE.U32.AND P5, PT, R4, UR9, PT ;  /* 0x0000000904007c0c */ /* 0x000fe4000bfa3070 */
[----:B------:R-:W-:Y:S01]  /*5b90*/  LOP3.LUT R4, R9, 0xffff, RZ, 0xc0, !PT ;  /* 0x0000ffff09047812 */ /* 0x000fe200078ec0ff */
[----:B------:R-:W-:Y:S01]  /*5ba0*/  @!P6 FADD.FTZ R174, -R174, -RZ ;  /* 0x800000ffaeaee221 */ /* 0x000fe20000010100 */
[----:B------:R-:W-:Y:S01]  /*5bb0*/  ISETP.LE.U32.AND P0, PT, R5, UR9, PT ;  /* 0x0000000905007c0c */ /* 0x000fe2000bf03070 */
[----:B------:R-:W-:Y:S01]  /*5bc0*/  MUFU.EX2 R113, R57 ;  /* 0x0000003900717308 */ /* 0x000fe20000000800 */
[----:B------:R-:W-:Y:S02]  /*5bd0*/  LOP3.LUT R5, R9, 0xff, RZ, 0xc0, !PT ;  /* 0x000000ff09057812 */ /* 0x000fe400078ec0ff */
[----:B------:R-:W-:Y:S02]  /*5be0*/  SHF.R.U32.HI R4, RZ, 0x8, R4 ;  /* 0x00000008ff047819 */ /* 0x000fe40000011604 */
[----:B------:R-:W-:Y:S02]  /*5bf0*/  ISETP.LE.U32.AND P4, PT, R5, UR9, PT ;  /* 0x0000000905007c0c */ /* 0x000fe4000bf83070 */
[----:B------:R-:W-:Y:S01]  /*5c00*/  LOP3.LUT R5, R4, 0xffff, RZ, 0xc0, !PT ;  /* 0x0000ffff04057812 */ /* 0x000fe200078ec0ff */
[----:B------:R-:W-:Y:S01]  /*5c10*/  @!P5 FADD.FTZ R175, -R175, -RZ ;  /* 0x800000ffafafd221 */ /* 0x000fe20000010100 */
[--C-:B------:R-:W-:Y:S01]  /*5c20*/  SHF.R.U32.HI R6, RZ, 0x10, R9.reuse ;  /* 0x00000010ff067819 */ /* 0x100fe20000011609 */
[----:B------:R-:W-:Y:S01]  /*5c30*/  MUFU.EX2 R183, R58 ;  /* 0x0000003a00b77308 */ /* 0x000fe20000000800 */
[----:B------:R-:W-:Y:S01]  /*5c40*/  ISETP.LE.U32.AND P5, PT, R5, UR9, PT ;  /* 0x0000000905007c0c */ /* 0x000fe2000bfa3070 */
[----:B------:R-:W-:Y:S01]  /*5c50*/  @!P0 FADD.FTZ R177, -R177, -RZ ;  /* 0x800000ffb1b18221 */ /* 0x000fe20000010100 */
[----:B------:R-:W-:Y:S02]  /*5c60*/  LOP3.LUT R4, R6, 0xff, RZ, 0xc0, !PT ;  /* 0x000000ff06047812 */ /* 0x000fe400078ec0ff */
[----:B------:R-:W-:Y:S02]  /*5c70*/  SHF.R.U32.HI R9, RZ, 0x18, R9 ;  /* 0x00000018ff097819 */ /* 0x000fe40000011609 */
[----:B------:R-:W-:Y:S01]  /*5c80*/  ISETP.LE.U32.AND P0, PT, R4, UR9, PT ;  /* 0x0000000904007c0c */ /* 0x000fe2000bf03070 */
[----:B------:R-:W-:Y:S01]  /*5c90*/  @!P4 FADD.FTZ R187, -R187, -RZ ;  /* 0x800000ffbbbbc221 */ /* 0x000fe20000010100 */
[----:B------:R-:W-:Y:S01]  /*5ca0*/  SHF.R.U32.HI R4, RZ, 0x8, R15 ;  /* 0x00000008ff047819 */ /* 0x000fe2000001160f */
[----:B------:R-:W1:Y:S01]  /*5cb0*/  MUFU.EX2 R184, R44 ;  /* 0x0000002c00b87308 */ /* 0x000e620000000800 */
[----:B------:R-:W-:Y:S02]  /*5cc0*/  ISETP.LE.U32.AND P6, PT, R9, UR9, PT ;  /* 0x0000000909007c0c */ /* 0x000fe4000bfc3070 */
[----:B------:R-:W-:Y:S01]  /*5cd0*/  LOP3.LUT R4, R4, 0xffff, RZ, 0xc0, !PT ;  /* 0x0000ffff04047812 */ /* 0x000fe200078ec0ff */
[----:B------:R-:W-:Y:S01]  /*5ce0*/  @!P5 FADD.FTZ R186, -R186, -RZ ;  /* 0x800000ffbabad221 */ /* 0x000fe20000010100 */
[----:B------:R-:W-:Y:S02]  /*5cf0*/  ISETP.LE.U32.AND P4, PT, R20, UR9, PT ;  /* 0x0000000914007c0c */ /* 0x000fe4000bf83070 */
[----:B------:R-:W-:Y:S03]  /*5d00*/  ISETP.LE.U32.AND P5, PT, R4, UR9, PT ;  /* 0x0000000904007c0c */ /* 0x000fe6000bfa3070 */
[----:B------:R-:W-:Y:S01]  /*5d10*/  MUFU.EX2 R165, R165 ;  /* 0x000000a500a57308 */ /* 0x000fe20000000800 */
[----:B------:R-:W-:Y:S01]  /*5d20*/  LOP3.LUT R5, R24, 0xff, RZ, 0xc0, !PT ;  /* 0x000000ff18057812 */ /* 0x000fe200078ec0ff */
[----:B------:R-:W-:Y:S01]  /*5d30*/  @!P0 FADD.FTZ R197, -R197, -RZ ;  /* 0x800000ffc5c58221 */ /* 0x000fe20000010100 */
[----:B------:R-:W-:Y:S02]  /*5d40*/  LOP3.LUT R4, R16, 0xff, RZ, 0xc0, !PT ;  /* 0x000000ff10047812 */ /* 0x000fe400078ec0ff */
[----:B------:R-:W-:Y:S01]  /*5d50*/  ISETP.LE.U32.AND P3, PT, R22, UR9, PT ;  /* 0x0000000916007c0c */ /* 0x000fe2000bf63070 */
[----:B------:R-:W-:Y:S01]  /*5d60*/  @!P6 FADD.FTZ R196, -R196, -RZ ;  /* 0x800000ffc4c4e221 */ /* 0x000fe20000010100 */
[----:B------:R-:W-:Y:S03]  /*5d70*/  ISETP.LE.U32.AND P0, PT, R4, UR9, PT ;  /* 0x0000000904007c0c */ /* 0x000fe6000bf03070 */
[----:B------:R-:W2:Y:S01]  /*5d80*/  MUFU.EX2 R185, R45 ;  /* 0x0000002d00b97308 */ /* 0x000ea20000000800 */
[----:B------:R-:W-:Y:S01]  /*5d90*/  ISETP.LE.U32.AND P1, PT, R14, UR9, PT ;  /* 0x000000090e007c0c */ /* 0x000fe2000bf23070 */
[----:B------:R-:W-:Y:S01]  /*5da0*/  @!P4 FADD.FTZ R193, -R193, -RZ ;  /* 0x800000ffc1c1c221 */ /* 0x000fe20000010100 */
[----:B------:R-:W-:Y:S02]  /*5db0*/  SHF.R.U32.HI R4, RZ, 0x8, R103 ;  /* 0x00000008ff047819 */ /* 0x000fe40000011667 */
[----:B------:R-:W-:Y:S02]  /*5dc0*/  ISETP.LE.U32.AND P6, PT, R5, UR9, PT ;  /* 0x0000000905007c0c */ /* 0x000fe4000bfc3070 */
[----:B------:R-:W-:Y:S03]  /*5dd0*/  LOP3.LUT R5, R4, 0xffff, RZ, 0xc0, !PT ;  /* 0x0000ffff04057812 */ /* 0x000fe600078ec0ff */
[----:B------:R-:W-:Y:S01]  /*5de0*/  MUFU.EX2 R115, R54 ;  /* 0x0000003600737308 */ /* 0x000fe20000000800 */
[----:B------:R-:W-:Y:S01]  /*5df0*/  LOP3.LUT R4, R8, 0xff, RZ, 0xc0, !PT ;  /* 0x000000ff08047812 */ /* 0x000fe200078ec0ff */
[----:B------:R-:W-:Y:S01]  /*5e00*/  @!P3 FADD.FTZ R168, -R168, -RZ ;  /* 0x800000ffa8a8b221 */ /* 0x000fe20000010100 */
[----:B------:R-:W-:Y:S01]  /*5e10*/  @!P0 FADD.FTZ R194, -R194, -RZ ;  /* 0x800000ffc2c28221 */ /* 0x000fe20000010100 */
[----:B------:R-:W-:Y:S01]  /*5e20*/  ISETP.LE.U32.AND P0, PT, R5, UR9, PT ;  /* 0x0000000905007c0c */ /* 0x000fe2000bf03070 */
[----:B-1----:R-:W-:Y:S01]  /*5e30*/  @!P1 FADD.FTZ R184, -R184, -RZ ;  /* 0x800000ffb8b89221 */ /* 0x002fe20000010100 */
[----:B------:R-:W-:Y:S04]  /*5e40*/  ISETP.LE.U32.AND P4, PT, R4, UR9, PT ;  /* 0x0000000904007c0c */ /* 0x000fe8000bf83070 */
[----:B------:R-:W1:Y:S01]  /*5e50*/  MUFU.EX2 R172, R56 ;  /* 0x0000003800ac7308 */ /* 0x000e620000000800 */
[--C-:B------:R-:W-:Y:S01]  /*5e60*/  SHF.R.U32.HI R4, RZ, 0x18, R8.reuse ;  /* 0x00000018ff047819 */ /* 0x100fe20000011608 */
[----:B------:R-:W-:Y:S01]  /*5e70*/  @!P6 FADD.FTZ R169, -R169, -RZ ;  /* 0x800000ffa9a9e221 */ /* 0x000fe20000010100 */
[----:B------:R-:W-:Y:S01]  /*5e80*/  LOP3.LUT R5, R8, 0xffff, RZ, 0xc0, !PT ;  /* 0x0000ffff08057812 */ /* 0x000fe200078ec0ff */
[----:B--2---:R-:W-:Y:S01]  /*5e90*/  @!P5 FADD.FTZ R185, -R185, -RZ ;  /* 0x800000ffb9b9d221 */ /* 0x004fe20000010100 */
[----:B------:R-:W-:Y:S02]  /*5ea0*/  ISETP.LE.U32.AND P2, PT, R4, UR9, PT ;  /* 0x0000000904007c0c */ /* 0x000fe4000bf43070 */
[----:B------:R-:W-:Y:S03]  /*5eb0*/  LOP3.LUT R4, R0, 0xff, RZ, 0xc0, !PT ;  /* 0x000000ff00047812 */ /* 0x000fe600078ec0ff */
[----:B------:R-:W2:Y:S01]  /*5ec0*/  MUFU.EX2 R178, R59 ;  /* 0x0000003b00b27308 */ /* 0x000ea20000000800 */
[----:B------:R-:W-:Y:S01]  /*5ed0*/  SHF.R.U32.HI R6, RZ, 0x8, R5 ;  /* 0x00000008ff067819 */ /* 0x000fe20000011605 */
[----:B------:R-:W-:Y:S01]  /*5ee0*/  @!P0 FADD.FTZ R170, -R170, -RZ ;  /* 0x800000ffaaaa8221 */ /* 0x000fe20000010100 */
[----:B------:R-:W-:Y:S01]  /*5ef0*/  ISETP.LE.U32.AND P0, PT, R4, UR9, PT ;  /* 0x0000000904007c0c */ /* 0x000fe2000bf03070 */
[----:B------:R-:W-:Y:S01]  /*5f00*/  @!P4 FADD.FTZ R167, -R167, -RZ ;  /* 0x800000ffa7a7c221 */ /* 0x000fe20000010100 */
[----:B------:R-:W-:Y:S02]  /*5f10*/  LOP3.LUT R4, R6, 0xffff, RZ, 0xc0, !PT ;  /* 0x0000ffff06047812 */ /* 0x000fe400078ec0ff */
[----:B------:R-:W-:Y:S03]  /*5f20*/  SHF.R.U32.HI R5, RZ, 0x10, R8 ;  /* 0x00000010ff057819 */ /* 0x000fe60000011608 */
[----:B------:R-:W3:Y:S01]  /*5f30*/  MUFU.EX2 R162, R162 ;  /* 0x000000a200a27308 */ /* 0x000ee20000000800 */
[----:B------:R-:W-:Y:S01]  /*5f40*/  LOP3.LUT R6, R0, 0xffff, RZ, 0xc0, !PT ;  /* 0x0000ffff00067812 */ /* 0x000fe200078ec0ff */
[----:B------:R-:W-:Y:S01]  /*5f50*/  @!P2 FADD.FTZ R114, -R114, -RZ ;  /* 0x800000ff7272a221 */ /* 0x000fe20000010100 */
[----:B------:R-:W-:Y:S02]  /*5f60*/  LOP3.LUT R5, R5, 0xff, RZ, 0xc0, !PT ;  /* 0x000000ff05057812 */ /* 0x000fe400078ec0ff */
[----:B------:R-:W-:Y:S02]  /*5f70*/  ISETP.LE.U32.AND P6, PT, R4, UR9, PT ;  /* 0x0000000904007c0c */ /* 0x000fe4000bfc3070 */
[----:B------:R-:W-:Y:S01]  /*5f80*/  ISETP.LE.U32.AND P3, PT, R5, UR9, PT ;  /* 0x0000000905007c0c */ /* 0x000fe2000bf63070 */
[----:B-1----:R-:W-:Y:S01]  /*5f90*/  @!P0 FADD.FTZ R172, -R172, -RZ ;  /* 0x800000ffacac8221 */ /* 0x002fe20000010100 */
[----:B------:R-:W-:Y:S02]  /*5fa0*/  SHF.R.U32.HI R4, RZ, 0x8, R6 ;  /* 0x00000008ff047819 */ /* 0x000fe40000011606 */
[----:B------:R-:W-:Y:S02]  /*5fb0*/  ISETP.LE.U32.AND P1, PT, R12, UR9, PT ;  /* 0x000000090c007c0c */ /* 0x000fe4000bf23070 */
[----:B------:R-:W-:Y:S02]  /*5fc0*/  LOP3.LUT R4, R4, 0xffff, RZ, 0xc0, !PT ;  /* 0x0000ffff04047812 */ /* 0x000fe400078ec0ff */
[--C-:B------:R-:W-:Y:S02]  /*5fd0*/  SHF.R.U32.HI R5, RZ, 0x10, R0.reuse ;  /* 0x00000010ff057819 */ /* 0x100fe40000011600 */
[----:B------:R-:W-:Y:S01]  /*5fe0*/  ISETP.LE.U32.AND P4, PT, R4, UR9, PT ;  /* 0x0000000904007c0c */ /* 0x000fe2000bf83070 */
[----:B------:R-:W-:Y:S01]  /*5ff0*/  @!P6 FADD.FTZ R166, -R166, -RZ ;  /* 0x800000ffa6a6e221 */ /* 0x000fe20000010100 */
[----:B------:R-:W-:Y:S01]  /*6000*/  LOP3.LUT R4, R5, 0xff, RZ, 0xc0, !PT ;  /* 0x000000ff05047812 */ /* 0x000fe200078ec0ff */
[----:B------:R-:W-:Y:S01]  /*6010*/  @!P3 FADD.FTZ R115, -R115, -RZ ;  /* 0x800000ff7373b221 */ /* 0x000fe20000010100 */
[----:B------:R-:W-:Y:S02]  /*6020*/  SHF.R.U32.HI R5, RZ, 0x8, R17 ;  /* 0x00000008ff057819 */ /* 0x000fe40000011611 */
[----:B------:R-:W-:Y:S01]  /*6030*/  ISETP.LE.U32.AND P6, PT, R4, UR9, PT ;  /* 0x0000000904007c0c */ /* 0x000fe2000bfc3070 */
[----:B------:R-:W-:Y:S01]  /*6040*/  @!P1 FADD.FTZ R112, -R112, -RZ ;  /* 0x800000ff70709221 */ /* 0x000fe20000010100 */
[----:B------:R-:W-:Y:S02]  /*6050*/  LOP3.LUT R4, R5, 0xffff, RZ, 0xc0, !PT ;  /* 0x0000ffff05047812 */ /* 0x000fe400078ec0ff */
[----:B------:R-:W-:Y:S02]  /*6060*/  SHF.R.U32.HI R0, RZ, 0x18, R0 ;  /* 0x00000018ff007819 */ /* 0x000fe40000011600 */
[----:B------:R-:W-:Y:S01]  /*6070*/  ISETP.LE.U32.AND P2, PT, R4, UR9, PT ;  /* 0x0000000904007c0c */ /* 0x000fe2000bf43070 */
[----:B------:R-:W-:Y:S01]  /*6080*/  @!P4 FADD.FTZ R113, -R113, -RZ ;  /* 0x800000ff7171c221 */ /* 0x000fe20000010100 */
[----:B------:R-:W-:Y:S02]  /*6090*/  ISETP.LE.U32.AND P4, PT, R0, UR9, PT ;  /* 0x0000000900007c0c */ /* 0x000fe4000bf83070 */
[----:B------:R-:W-:Y:S02]  /*60a0*/  LOP3.LUT R4, R21, 0xff, RZ, 0xc0, !PT ;  /* 0x000000ff15047812 */ /* 0x000fe400078ec0ff */
[----:B------:R-:W-:Y:S01]  /*60b0*/  SHF.R.U32.HI R0, RZ, 0x8, R19 ;  /* 0x00000008ff007819 */ /* 0x000fe20000011613 */
[----:B------:R-:W-:Y:S01]  /*60c0*/  @!P6 FADD.FTZ R183, -R183, -RZ ;  /* 0x800000ffb7b7e221 */ /* 0x000fe20000010100 */
[----:B------:R-:W-:Y:S02]  /*60d0*/  ISETP.LE.U32.AND P6, PT, R4, UR9, PT ;  /* 0x0000000904007c0c */ /* 0x000fe4000bfc3070 */
[----:B------:R-:W-:Y:S02]  /*60e0*/  LOP3.LUT R4, R0, 0xffff, RZ, 0xc0, !PT ;  /* 0x0000ffff00047812 */ /* 0x000fe400078ec0ff */
[----:B------:R-:W-:Y:S01]  /*60f0*/  F2FP.RELU.F16.F32.PACK_AB R0, R205, R204 ;  /* 0x000000cccd00723e */ /* 0x000fe200000008ff */
[----:B------:R-:W-:Y:S01]  /*6100*/  @!P2 FADD.FTZ R165, -R165, -RZ ;  /* 0x800000ffa5a5a221 */ /* 0x000fe20000010100 */
[----:B------:R-:W-:Y:S01]  /*6110*/  LOP3.LUT R5, R7, 0xff, RZ, 0xc0, !PT ;  /* 0x000000ff07057812 */ /* 0x000fe200078ec0ff */
[----:B--2---:R-:W-:Y:S01]  /*6120*/  @!P4 FADD.FTZ R178, -R178, -RZ ;  /* 0x800000ffb2b2c221 */ /* 0x004fe20000010100 */
[----:B------:R-:W-:Y:S01]  /*6130*/  ISETP.LE.U32.AND P2, PT, R4, UR9, PT ;  /* 0x0000000904007c0c */ /* 0x000fe2000bf43070 */
[----:B------:R1:W-:Y:S01]  /*6140*/  STS [R221+0x10000], R0 ;  /* 0x01000000dd007388 */ /* 0x0003e20000000800 */
[----:B------:R-:W-:Y:S02]  /*6150*/  ISETP.LE.U32.AND P1, PT, R5, UR9, PT ;  /* 0x0000000905007c0c */ /* 0x000fe4000bf23070 */
        /* <DEDUP_REMOVED lines=8> */
[----:B------:R-:W-:Y:S01]  /*61e0*/  ISETP.LE.U32.AND P0, PT, R18, UR9, PT ;  /* 0x0000000912007c0c */ /* 0x000fe2000bf03070 */
[----:B------:R-:W-:Y:S01]  /*61f0*/  @!P2 FADD.FTZ R163, -R163, -RZ ;  /* 0x800000ffa3a3a221 */ /* 0x000fe20000010100 */
[----:B------:R-:W-:Y:S01]  /*6200*/  ISETP.LE.U32.AND P3, PT, R11, UR9, PT ;  /* 0x000000090b007c0c */ /* 0x000fe2000bf63070 */
[----:B------:R-:W-:Y:S01]  /*6210*/  @!P1 FADD.FTZ R173, -R173, -RZ ;  /* 0x800000ffadad9221 */ /* 0x000fe20000010100 */
[----:B------:R-:W-:Y:S02]  /*6220*/  FSETP.GE.FTZ.AND P2, PT, R190, RZ, PT ;  /* 0x000000ffbe00720b */ /* 0x000fe40003f56000 */
[----:B------:R-:W-:Y:S02]  /*6230*/  FSETP.GE.FTZ.AND P4, PT, R205, RZ, PT ;  /* 0x000000ffcd00720b */ /* 0x000fe40003f96000 */
[----:B------:R-:W-:Y:S03]  /*6240*/  FSETP.GE.FTZ.AND P1, PT, R189, RZ, PT ;  /* 0x000000ffbd00720b */ /* 0x000fe60003f36000 */
[----:B------:R-:W-:Y:S01]  /*6250*/  @!P5 FADD.FTZ R164, -R164, -RZ ;  /* 0x800000ffa4a4d221 */ /* 0x000fe20000010100 */
[----:B-1----:R-:W-:Y:S01]  /*6260*/  F2FP.RELU.F16.F32.PACK_AB R0, R200, R203 ;  /* 0x000000cbc800723e */ /* 0x002fe200000008ff */
[----:B---3--:R-:W-:Y:S01]  /*6270*/  @!P0 FADD.FTZ R162, -R162, -RZ ;  /* 0x800000ffa2a28221 */ /* 0x008fe20000010100 */
[----:B------:R-:W-:Y:S01]  /*6280*/  LEA R108, P0, R235, R108, 0x2 ;  /* 0x0000006ceb6c7211 */ /* 0x000fe200078010ff */
[----:B------:R-:W-:Y:S01]  /*6290*/  @!P3 FADD.FTZ R111, -R111, -RZ ;  /* 0x800000ff6f6fb221 */ /* 0x000fe20000010100 */
[----:B------:R-:W-:Y:S01]  /*62a0*/  FSETP.GE.FTZ.AND P3, PT, R191, RZ, PT ;  /* 0x000000ffbf00720b */ /* 0x000fe20003f76000 */
[----:B------:R1:W-:Y:S01]  /*62b0*/  STS [R223+0x10400], R0 ;  /* 0x01040000df007388 */ /* 0x0003e20000000800 */
[----:B------:R-:W-:Y:S02]  /*62c0*/  LEA.HI.X.SX32 R109, R235, R109, 0x2, P0 ;  /* 0x0000006deb6d7211 */ /* 0x000fe400000f16ff */
[----:B--2---:R-:W-:Y:S01]  /*62d0*/  F2FP.RELU.F16.F32.PACK_AB R5, R218, R219 ;  /* 0x000000dbda05723e */ /* 0x004fe200000008ff */
[----:B------:R2:W-:Y:S01]  /*62e0*/  STS [R221+0x12000], R6 ;  /* 0x01200006dd007388 */ /* 0x0005e20000000800 */
[----:B------:R-:W-:Y:S02]  /*62f0*/  FSETP.GE.FTZ.AND P0, PT, R204, RZ, PT ;  /* 0x000000ffcc00720b */ /* 0x000fe40003f16000 */
[----:B----4-:R-:W-:Y:S01]  /*6300*/  F2FP.RELU.F16.F32.PACK_AB R4, R212, R213 ;  /* 0x000000d5d404723e */ /* 0x010fe200000008ff */
        /* <DEDUP_REMOVED lines=49> */
[----:B------:R1:W-:Y:S04]  /*6620*/  STS [R224+0x12400], R0 ;  /* 0x01240000e0007388 */ /* 0x0003e80000000800 */
[----:B------:R-:W-:Y:S04]  /*6630*/  STS [R224+0x12000], R4 ;  /* 0x01200004e0007388 */ /* 0x000fe80000000800 */
[----:B------:R-:W2:Y:S08]  /*6640*/  LDSM.16.M88.4 R64, [R153+UR4+0x4000] ;  /* 0x004000049940783b */ /* 0x000eb00008000200 */
[----:B------:R-:W3:Y:S08]  /*6650*/  LDSM.16.M88.4 R60, [R153+UR4+0x5000] ;  /* 0x00500004993c783b */ /* 0x000ef00008000200 */
[----:B------:R-:W4:Y:S08]  /*6660*/  LDSM.16.M88.4 R100, [R104] ;  /* 0x000000006864783b */ /* 0x000f300000000200 */
[----:B------:R-:W4:Y:S08]  /*6670*/  LDSM.16.M88.4 R104, [R104+0x1000] ;  /* 0x001000006868783b */ /* 0x000f300000000200 */
[----:B-1----:R1:W5:Y:S01]  /*6680*/  LDG.E R0, desc[UR14][R108.64+0x120] ;  /* 0x0001200e6c007981 */ /* 0x002362000c1e1900 */
        /* <DEDUP_REMOVED lines=30> */
[-C--:B------:R-:W-:Y:S01]  /*6870*/  HMMA.16816.F32 R60, R104, R146.reuse, R60 ;  /* 0x00000092683c723c */ /* 0x080fe2000000183c */
[----:B------:R-:W2:Y:S04]  /*6880*/  LDG.E R106, desc[UR14][R108.64] ;  /* 0x0000000e6c6a7981 */ /* 0x000ea8000c1e1900 */
[----:B------:R-:W3:Y:S01]  /*6890*/  LDG.E R105, desc[UR14][R108.64+0x20] ;  /* 0x0000200e6c697981 */ /* 0x000ee2000c1e1900 */
[----:B------:R-:W-:Y:S03]  /*68a0*/  HMMA.16816.F32 R64, R100, R146, R64 ;  /* 0x000000926440723c */ /* 0x000fe60000001840 */
[----:B------:R1:W5:Y:S02]  /*68b0*/  LDG.E R104, desc[UR14][R108.64+0x100] ;  /* 0x0001000e6c687981 */ /* 0x000364000c1e1900 */
[C---:B--2---:R-:W-:Y:S01]  /*68c0*/  FADD.FTZ R4, -R106.reuse, R4 ;  /* 0x000000046a047221 */ /* 0x044fe20000010100 */
[C---:B------:R-:W-:Y:S01]  /*68d0*/  FADD.FTZ R16, -R106.reuse, R16 ;  /* 0x000000106a107221 */ /* 0x040fe20000010100 */
[C---:B------:R-:W-:Y:S01]  /*68e0*/  FADD.FTZ R5, -R106.reuse, R5 ;  /* 0x000000056a057221 */ /* 0x040fe20000010100 */
[C---:B------:R-:W-:Y:S03]  /*68f0*/  FADD.FTZ R21, -R106.reuse, R21 ;  /* 0x000000156a157221 */ /* 0x040fe60000010100 */
[----:B------:R-:W-:Y:S01]  /*6900*/  FADD.FTZ R20, -R106, R20 ;  /* 0x000000146a147221 */ /* 0x000fe20000010100 */
[-C--:B------:R-:W-:Y:S01]  /*6910*/  FSEL R4, R4, R106.reuse, P0 ;  /* 0x0000006a04047208 */ /* 0x080fe20000000000 */
[----:B------:R-:W-:Y:S01]  /*6920*/  FADD.FTZ R53, -R106, R53 ;  /* 0x000000356a357221 */ /* 0x000fe20000010100 */
[----:B------:R-:W-:Y:S01]  /*6930*/  FSETP.GE.FTZ.AND P0, PT, R188, RZ, PT ;  /* 0x000000ffbc00720b */ /* 0x000fe20003f16000 */
[----:B------:R-:W-:Y:S01]  /*6940*/  FADD.FTZ R52, -R106, R52 ;  /* 0x000000346a347221 */ /* 0x000fe20000010100 */
[----:B------:R-:W-:Y:S01]  /*6950*/  FSEL R16, R16, R106, P3 ;  /* 0x0000006a10107208 */ /* 0x000fe20001800000 */
[----:B------:R-:W-:Y:S01]  /*6960*/  FMUL.FTZ R107, R204, R4 ;  /* 0x00000004cc6b7220 */ /* 0x000fe20000410000 */
[-C--:B------:R-:W-:Y:S01]  /*6970*/  FSEL R5, R5, R106.reuse, P4 ;  /* 0x0000006a05057208 */ /* 0x080fe20002000000 */
[----:B------:R-:W-:Y:S01]  /*6980*/  FADD.FTZ R4, -R106, R17 ;  /* 0x000000116a047221 */ /* 0x000fe20000010100 */
[----:B------:R-:W-:Y:S01]  /*6990*/  FSEL R21, R21, R106, P0 ;  /* 0x0000006a15157208 */ /* 0x000fe20000000000 */
[----:B------:R-:W-:Y:S01]  /*69a0*/  FMUL.FTZ R191, R191, R16 ;  /* 0x00000010bfbf7220 */ /* 0x000fe20000410000 */
[----:B------:R-:W-:Y:S01]  /*69b0*/  FSETP.GE.FTZ.AND P0, PT, R175, RZ, PT ;  /* 0x000000ffaf00720b */ /* 0x000fe20003f16000 */
[----:B------:R-:W-:Y:S01]  /*69c0*/  FMUL.FTZ R5, R205, R5 ;  /* 0x00000005cd057220 */ /* 0x000fe20000410000 */
[-C--:B------:R-:W-:Y:S01]  /*69d0*/  FSEL R4, R4, R106.reuse, P2 ;  /* 0x0000006a04047208 */ /* 0x080fe20001000000 */
[----:B------:R-:W-:Y:S01]  /*69e0*/  FMUL.FTZ R188, R188, R21 ;  /* 0x00000015bcbc7220 */ /* 0x000fe20000410000 */
[----:B------:R-:W-:Y:S01]  /*69f0*/  FSEL R20, R20, R106, P1 ;  /* 0x0000006a14147208 */ /* 0x000fe20000800000 */
[----:B------:R-:W-:Y:S01]  /*6a00*/  FADD.FTZ R17, -R106, R33 ;  /* 0x000000216a117221 */ /* 0x000fe20000010100 */
[----:B------:R-:W-:Y:S01]  /*6a10*/  F2FP.F16.F32.PACK_AB R16, R5, R107 ;  /* 0x0000006b0510723e */ /* 0x000fe200000000ff */
[----:B------:R-:W-:Y:S01]  /*6a20*/  FMUL.FTZ R4, R190, R4 ;  /* 0x00000004be047220 */ /* 0x000fe20000410000 */
[----:B------:R-:W-:Y:S01]  /*6a30*/  FSETP.GE.FTZ.AND P1, PT, R176, RZ, PT ;  /* 0x000000ffb000720b */ /* 0x000fe20003f36000 */
[----:B------:R-:W-:Y:S01]  /*6a40*/  FADD.FTZ R5, -R106, R36 ;  /* 0x000000246a057221 */ /* 0x000fe20000010100 */
[----:B------:R-:W-:Y:S01]  /*6a50*/  FSETP.GE.FTZ.AND P3, PT, R180, RZ, PT ;  /* 0x000000ffb400720b */ /* 0x000fe20003f76000 */
[----:B------:R-:W-:Y:S01]  /*6a60*/  FMUL.FTZ R189, R189, R20 ;  /* 0x00000014bdbd7220 */ /* 0x000fe20000410000 */
[----:B------:R-:W-:Y:S01]  /*6a70*/  F2FP.F16.F32.PACK_AB R21, R4, R191 ;  /* 0x000000bf0415723e */ /* 0x000fe200000000ff */
[C---:B------:R-:W-:Y:S01]  /*6a80*/  FADD.FTZ R4, -R106.reuse, R37 ;  /* 0x000000256a047221 */ /* 0x040fe20000010100 */
[-C--:B------:R-:W-:Y:S01]  /*6a90*/  FSEL R5, R5, R106.reuse, P1 ;  /* 0x0000006a05057208 */ /* 0x080fe20000800000 */
[C---:B------:R-:W-:Y:S01]  /*6aa0*/  FADD.FTZ R20, -R106.reuse, R32 ;  /* 0x000000206a147221 */ /* 0x040fe20000010100 */
[----:B------:R-:W-:Y:S01]  /*6ab0*/  FSETP.GE.FTZ.AND P2, PT, R179, RZ, PT ;  /* 0x000000ffb300720b */ /* 0x000fe20003f56000 */
[----:B------:R-:W-:Y:S01]  /*6ac0*/  FADD.FTZ R64, -R106, R64 ;  /* 0x000000406a407221 */ /* 0x000fe20000010100 */
        /* <DEDUP_REMOVED lines=8> */
[-C--:B------:R-:W-:Y:S01]  /*6b50*/  FSEL R17, R17, R106.reuse, P2 ;  /* 0x0000006a11117208 */ /* 0x080fe20001000000 */
[----:B---3--:R-:W-:Y:S01]  /*6b60*/  FADD.FTZ R6, -R105, R6 ;  /* 0x0000000669067221 */ /* 0x008fe20000010100 */
[----:B------:R-:W-:Y:S01]  /*6b70*/  FSEL R53, R53, R106, P1 ;  /* 0x0000006a35357208 */ /* 0x000fe20000800000 */
[----:B------:R-:W-:Y:S01]  /*6b80*/  FMUL.FTZ R20, R180, R20 ;  /* 0x00000014b4147220 */ /* 0x000fe20000410000 */
[----:B------:R-:W-:Y:S01]  /*6b90*/  FSETP.GE.FTZ.AND P4, PT, R171, RZ, PT ;  /* 0x000000ffab00720b */ /* 0x000fe20003f96000 */
[----:B------:R-:W-:Y:S01]  /*6ba0*/  FMUL.FTZ R17, R179, R17 ;  /* 0x00000011b3117220 */ /* 0x000fe20000410000 */
[----:B------:R-:W-:Y:S01]  /*6bb0*/  FSETP.GE.FTZ.AND P3, PT, R170, RZ, PT ;  /* 0x000000ffaa00720b */ /* 0x000fe20003f76000 */
[----:B------:R-:W-:Y:S01]  /*6bc0*/  FMUL.FTZ R166, R166, R53 ;  /* 0x00000035a6a67220 */ /* 0x000fe20000410000 */
[----:B------:R-:W-:Y:S01]  /*6bd0*/  FSETP.GE.FTZ.AND P2, PT, R167, RZ, PT ;  /* 0x000000ffa700720b */ /* 0x000fe20003f56000 */
[----:B------:R-:W-:Y:S01]  /*6be0*/  FADD.FTZ R7, -R105, R7 ;  /* 0x0000000769077221 */ /* 0x000fe20000010100 */
[----:B------:R-:W-:Y:S02]  /*6bf0*/  FSETP.GE.FTZ.AND P1, PT, R112, RZ, PT ;  /* 0x000000ff7000720b */ /* 0x000fe40003f36000 */
[-C--:B------:R-:W-:Y:S02]  /*6c00*/  FSEL R5, R5, R106.reuse, P4 ;  /* 0x0000006a05057208 */ /* 0x080fe40002000000 */
[-C--:B------:R-:W-:Y:S02]  /*6c10*/  FSEL R4, R4, R106.reuse, P3 ;  /* 0x0000006a04047208 */ /* 0x080fe40001800000 */
[-C--:B------:R-:W-:Y:S01]  /*6c20*/  FSEL R52, R52, R106.reuse, P2 ;  /* 0x0000006a34347208 */ /* 0x080fe20001000000 */
        /* <DEDUP_REMOVED lines=39> */
.L_x_267:
[----:B------:R2:W-:Y:S01]  /*6ea0*/  STS [R221+0x8000], R16 ;  /* 0x00800010dd007388 */ /* 0x0005e20000000800 */
[----:B------:R-:W-:Y:S01]  /*6eb0*/  FADD.FTZ R22, -R105, R22 ;  /* 0x0000001669167221 */ /* 0x000fe20000010100 */
[----:B------:R-:W-:Y:S01]  /*6ec0*/  FMUL.FTZ R6, R211, R6 ;  /* 0x00000006d3067220 */ /* 0x000fe20000410000 */
[----:B-1----:R-:W-:Y:S01]  /*6ed0*/  FMUL.FTZ R5, R210, R7 ;  /* 0x00000007d2057220 */ /* 0x002fe20000410000 */
[C---:B------:R-:W-:Y:S01]  /*6ee0*/  FADD.FTZ R18, -R105.reuse, R18 ;  /* 0x0000001269127221 */ /* 0x040fe20000010100 */
[----:B------:R-:W-:Y:S01]  /*6ef0*/  FADD.FTZ R19, -R105, R19 ;  /* 0x0000001369137221 */ /* 0x000fe20000010100 */
[----:B------:R-:W-:Y:S01]  /*6f00*/  FSETP.GE.FTZ.AND P1, PT, R195, RZ, PT ;  /* 0x000000ffc300720b */ /* 0x000fe20003f36000 */
[----:B------:R-:W-:Y:S01]  /*6f10*/  FADD.FTZ R4, -R105, R34 ;  /* 0x0000002269047221 */ /* 0x000fe20000010100 */
[----:B------:R-:W-:Y:S01]  /*6f20*/  FSETP.GE.FTZ.AND P3, PT, R203, RZ, PT ;  /* 0x000000ffcb00720b */ /* 0x000fe20003f76000 */
[C---:B------:R-:W-:Y:S01]  /*6f30*/  FADD.FTZ R35, -R105.reuse, R35 ;  /* 0x0000002369237221 */ /* 0x040fe20000010100 */
[----:B------:R-:W-:Y:S01]  /*6f40*/  FSETP.GE.FTZ.AND P2, PT, R200, RZ, PT ;  /* 0x000000ffc800720b */ /* 0x000fe20003f56000 */
[C---:B------:R-:W-:Y:S01]  /*6f50*/  FADD.FTZ R17, -R105.reuse, R38 ;  /* 0x0000002669117221 */ /* 0x040fe20000010100 */
[-C--:B------:R-:W-:Y:S01]  /*6f60*/  FSEL R22, R22, R105.reuse, P1 ;  /* 0x0000006916167208 */ /* 0x080fe20000800000 */
[----:B------:R-:W-:Y:S01]  /*6f70*/  FADD.FTZ R50, -R105, R50 ;  /* 0x0000003269327221 */ /* 0x000fe20000010100 */
[----:B------:R-:W-:Y:S01]  /*6f80*/  F2FP.F16.F32.PACK_AB R5, R5, R6 ;  /* 0x000000060505723e */ /* 0x000fe200000000ff */
[----:B------:R-:W-:Y:S01]  /*6f90*/  FADD.FTZ R6, -R105, R23 ;  /* 0x0000001769067221 */ /* 0x000fe20000010100 */
[-C--:B------:R-:W-:Y:S01]  /*6fa0*/  FSEL R18, R18, R105.reuse, P3 ;  /* 0x0000006912127208 */ /* 0x080fe20001800000 */
[----:B-----5:R-:W-:Y:S01]  /*6fb0*/  FADD.FTZ R25, -R104, R25 ;  /* 0x0000001968197221 */ /* 0x020fe20000010100 */
[----:B------:R-:W-:Y:S01]  /*6fc0*/  FSEL R19, R19, R105, P2 ;  /* 0x0000006913137208 */ /* 0x000fe20001000000 */
[----:B------:R1:W-:Y:S01]  /*6fd0*/  STS [R221+0x8400], R5 ;  /* 0x00840005dd007388 */ /* 0x0003e20000000800 */
[----:B------:R-:W-:Y:S01]  /*6fe0*/  FSETP.GE.FTZ.AND P1, PT, R182, RZ, PT ;  /* 0x000000ffb600720b */ /* 0x000fe20003f36000 */
[----:B------:R-:W-:Y:S01]  /*6ff0*/  FMUL.FTZ R20, R203, R18 ;  /* 0x00000012cb147220 */ /* 0x000fe20000410000 */
[----:B------:R-:W-:Y:S01]  /*7000*/  FSETP.GE.FTZ.AND P2, PT, R192, RZ, PT ;  /* 0x000000ffc000720b */ /* 0x000fe20003f56000 */
[----:B------:R3:W-:Y:S01]  /*7010*/  STS [R223+0x8000], R21 ;  /* 0x00800015df007388 */ /* 0x0007e20000000800 */
[----:B------:R-:W-:Y:S01]  /*7020*/  FSETP.GE.FTZ.AND P3, PT, R181, RZ, PT ;  /* 0x000000ffb500720b */ /* 0x000fe20003f76000 */
[----:B------:R-:W-:Y:S01]  /*7030*/  FMUL.FTZ R19, R200, R19 ;  /* 0x00000013c8137220 */ /* 0x000fe20000410000 */
[-C--:B------:R-:W-:Y:S01]  /*7040*/  FSEL R4, R4, R105.reuse, P1 ;  /* 0x0000006904047208 */ /* 0x080fe20000800000 */
[C---:B--2---:R-:W-:Y:S01]  /*7050*/  FADD.FTZ R16, -R105.reuse, R39 ;  /* 0x0000002769107221 */ /* 0x044fe20000010100 */
[-C--:B------:R-:W-:Y:S01]  /*7060*/  FSEL R6, R6, R105.reuse, P2 ;  /* 0x0000006906067208 */ /* 0x080fe20001000000 */
[----:B------:R-:W-:Y:S01]  /*7070*/  FADD.FTZ R51, -R105, R51 ;  /* 0x0000003369337221 */ /* 0x000fe20000010100 */
[----:B------:R-:W-:Y:S01]  /*7080*/  FSETP.GE.FTZ.AND P1, PT, R174, RZ, PT ;  /* 0x000000ffae00720b */ /* 0x000fe20003f36000 */
[----:B------:R-:W-:Y:S01]  /*7090*/  FMUL.FTZ R7, R182, R4 ;  /* 0x00000004b6077220 */ /* 0x000fe20000410000 */
[-C--:B------:R-:W-:Y:S01]  /*70a0*/  FSEL R35, R35, R105.reuse, P3 ;  /* 0x0000006923237208 */ /* 0x080fe20001800000 */
[----:B------:R-:W-:Y:S01]  /*70b0*/  FMUL.FTZ R18, R192, R6 ;  /* 0x00000006c0127220 */ /* 0x000fe20000410000 */
[----:B------:R-:W-:Y:S01]  /*70c0*/  F2FP.F16.F32.PACK_AB R4, R19, R20 ;  /* 0x000000141304723e */ /* 0x000fe200000000ff */
[----:B------:R-:W-:Y:S01]  /*70d0*/  FADD.FTZ R24, -R104, R24 ;  /* 0x0000001868187221 */ /* 0x000fe20000010100 */
        /* <DEDUP_REMOVED lines=9> */
[----:B------:R-:W-:Y:S01]  /*7170*/  FADD.FTZ R6, -R105, R66 ;  /* 0x0000004269067221 */ /* 0x000fe20000010100 */
        /* <DEDUP_REMOVED lines=9> */
[----:B------:R-:W-:Y:S01]  /*7210*/  FMUL.FTZ R22, R195, R22 ;  /* 0x00000016c3167220 */ /* 0x000fe20000410000 */
[-C--:B------:R-:W-:Y:S01]  /*7220*/  FSEL R50, R50, R105.reuse, P6 ;  /* 0x0000006932327208 */ /* 0x080fe20003000000 */
[----:B------:R-:W-:Y:S01]  /*7230*/  FADD.FTZ R29, -R104, R29 ;  /* 0x0000001d681d7221 */ /* 0x000fe20000010100 */
[----:B------:R-:W-:Y:S01]  /*7240*/  FSEL R51, R51, R105, P5 ;  /* 0x0000006933337208 */ /* 0x000fe20002800000 */
[----:B------:R-:W-:Y:S01]  /*7250*/  FMUL.FTZ R17, R177, R17 ;  /* 0x00000011b1117220 */ /* 0x000fe20000410000 */
[-C--:B------:R-:W-:Y:S01]  /*7260*/  FSEL R54, R54, R105.reuse, P4 ;  /* 0x0000006936367208 */ /* 0x080fe20002000000 */
[----:B------:R-:W-:Y:S01]  /*7270*/  FMUL.FTZ R16, R174, R16 ;  /* 0x00000010ae107220 */ /* 0x000fe20000410000 */
        /* <DEDUP_REMOVED lines=9> */
[----:B------:R-:W-:Y:S01]  /*7310*/  FADD.FTZ R6, -R104, R40 ;  /* 0x0000002868067221 */ /* 0x000fe20000010100 */
[----:B------:R-:W-:Y:S01]  /*7320*/  FSETP.GE.FTZ.AND P1, PT, R212, RZ, PT ;  /* 0x000000ffd400720b */ /* 0x000fe20003f36000 */
[----:B------:R-:W-:Y:S01]  /*7330*/  FADD.FTZ R30, -R0, R30 ;  /* 0x0000001e001e7221 */ /* 0x000fe20000010100 */
[----:B-1----:R-:W-:Y:S01]  /*7340*/  FSEL R5, R9, R104, P3 ;  /* 0x0000006809057208 */ /* 0x002fe20001800000 */
[----:B------:R-:W-:Y:S01]  /*7350*/  FMUL.FTZ R8, R214, R8 ;  /* 0x00000008d6087220 */ /* 0x000fe20000410000 */
[-C--:B------:R-:W-:Y:S01]  /*7360*/  FSEL R13, R13, R104.reuse, P1 ;  /* 0x000000680d0d7208 */ /* 0x080fe20000800000 */
[----:B------:R-:W-:Y:S01]  /*7370*/  FADD.FTZ R42, -R0, R42 ;  /* 0x0000002a002a7221 */ /* 0x000fe20000010100 */
[----:B------:R-:W-:Y:S01]  /*7380*/  FSETP.GE.FTZ.AND P1, PT, R201, RZ, PT ;  /* 0x000000ffc900720b */ /* 0x000fe20003f36000 */
[----:B------:R-:W-:Y:S01]  /*7390*/  FMUL.FTZ R5, R215, R5 ;  /* 0x00000005d7057220 */ /* 0x000fe20000410000 */
[----:B------:R-:W-:Y:S01]  /*73a0*/  FSETP.GE.FTZ.AND P5, PT, R202, RZ, PT ;  /* 0x000000ffca00720b */ /* 0x000fe20003fb6000 */
[----:B------:R-:W-:Y:S01]  /*73b0*/  FMUL.FTZ R13, R212, R13 ;  /* 0x0000000dd40d7220 */ /* 0x000fe20000410000 */
[----:B------:R-:W-:Y:S01]  /*73c0*/  FSETP.GE.FTZ.AND P2, PT, R213, RZ, PT ;  /* 0x000000ffd500720b */ /* 0x000fe20003f56000 */
[----:B------:R-:W-:Y:S01]  /*73d0*/  FADD.FTZ R27, -R0, R27 ;  /* 0x0000001b001b7221 */ /* 0x000fe20000010100 */
[-C--:B------:R-:W-:Y:S01]  /*73e0*/  FSEL R24, R24, R104.reuse, P1 ;  /* 0x0000006818187208 */ /* 0x080fe20000800000 */
[C---:B------:R-:W-:Y:S01]  /*73f0*/  FADD.FTZ R31, -R0.reuse, R31 ;  /* 0x0000001f001f7221 */ /* 0x040fe20000010100 */
[-C--:B------:R-:W-:Y:S01]  /*7400*/  FSEL R7, R25, R104.reuse, P5 ;  /* 0x0000006819077208 */ /* 0x080fe20002800000 */
[----:B------:R-:W-:Y:S01]  /*7410*/  FADD.FTZ R58, -R0, R58 ;  /* 0x0000003a003a7221 */ /* 0x000fe20000010100 */
[----:B------:R-:W-:Y:S01]  /*7420*/  FSEL R12, R12, R104, P2 ;  /* 0x000000680c0c7208 */ /* 0x000fe20001000000 */
[----:B---3--:R-:W-:Y:S01]  /*7430*/  FMUL.FTZ R21, R201, R24 ;  /* 0x00000018c9157220 */ /* 0x008fe20000410000 */
[----:B--2---:R-:W-:Y:S01]  /*7440*/  F2FP.F16.F32.PACK_AB R4, R5, R8 ;  /* 0x000000080504723e */ /* 0x004fe200000000ff */
[C---:B------:R-:W-:Y:S01]  /*7450*/  FADD.FTZ R8, -R104.reuse, R28 ;  /* 0x0000001c68087221 */ /* 0x040fe20000010100 */
[----:B------:R-:W-:Y:S01]  /*7460*/  FSETP.GE.FTZ.AND P2, PT, R187, RZ, PT ;  /* 0x000000ffbb00720b */ /* 0x000fe20003f56000 */
[----:B------:R-:W-:Y:S01]  /*7470*/  FADD.FTZ R5, -R104, R41 ;  /* 0x0000002968057221 */ /* 0x000fe20000010100 */
[----:B------:R-:W-:Y:S01]  /*7480*/  FSETP.GE.FTZ.AND P4, PT, R199, RZ, PT ;  /* 0x000000ffc700720b */ /* 0x000fe20003f96000 */
[----:B------:R1:W-:Y:S01]  /*7490*/  STS [R221+0xa000], R4 ;  /* 0x00a00004dd007388 */ /* 0x0003e20000000800 */
[----:B------:R-:W-:Y:S01]  /*74a0*/  FSETP.GE.FTZ.AND P1, PT, R186, RZ, PT ;  /* 0x000000ffba00720b */ /* 0x000fe20003f36000 */
[----:B------:R-:W-:Y:S01]  /*74b0*/  FMUL.FTZ R7, R202, R7 ;  /* 0x00000007ca077220 */ /* 0x000fe20000410000 */
[----:B------:R-:W-:Y:S01]  /*74c0*/  FSEL R6, R6, R104, P2 ;  /* 0x0000006806067208 */ /* 0x000fe20001000000 */
[----:B------:R-:W-:Y:S01]  /*74d0*/  FMUL.FTZ R12, R213, R12 ;  /* 0x0000000cd50c7220 */ /* 0x000fe20000410000 */
[-C--:B------:R-:W-:Y:S01]  /*74e0*/  FSEL R8, R8, R104.reuse, P4 ;  /* 0x0000006808087208 */ /* 0x080fe20002000000 */
[----:B------:R-:W-:Y:S01]  /*74f0*/  FADD.FTZ R43, -R0, R43 ;  /* 0x0000002b002b7221 */ /* 0x000fe20000010100 */
[----:B------:R-:W-:Y:S01]  /*7500*/  FSEL R5, R5, R104, P1 ;  /* 0x0000006805057208 */ /* 0x000fe20000800000 */
[----:B------:R-:W-:Y:S01]  /*7510*/  FMUL.FTZ R9, R187, R6 ;  /* 0x00000006bb097220 */ /* 0x000fe20000410000 */
[----:B------:R-:W-:Y:S01]  /*7520*/  FSETP.GE.FTZ.AND P3, PT, R198, RZ, PT ;  /* 0x000000ffc600720b */ /* 0x000fe20003f76000 */
[----:B------:R-:W-:Y:S01]  /*7530*/  FADD.FTZ R6, -R104, R57 ;  /* 0x0000003968067221 */ /* 0x000fe20000010100 */
[----:B------:R-:W-:Y:S01]  /*7540*/  FSETP.GE.FTZ.AND P1, PT, R163, RZ, PT ;  /* 0x000000ffa300720b */ /* 0x000fe20003f36000 */
[----:B------:R-:W-:Y:S01]  /*7550*/  FMUL.FTZ R169, R169, R50 ;  /* 0x00000032a9a97220 */ /* 0x000fe20000410000 */
[----:B------:R-:W-:Y:S01]  /*7560*/  F2FP.F16.F32.PACK_AB R33, R18, R22 ;  /* 0x000000161221723e */ /* 0x000fe200000000ff */
[----:B------:R-:W-:Y:S01]  /*7570*/  FMUL.FTZ R168, R168, R51 ;  /* 0x00000033a8a87220 */ /* 0x000fe20000410000 */
[----:B------:R-:W-:Y:S01]  /*7580*/  F2FP.F16.F32.PACK_AB R21, R7, R21 ;  /* 0x000000150715723e */ /* 0x000fe200000000ff */
[C---:B------:R-:W-:Y:S01]  /*7590*/  FADD.FTZ R7, -R104.reuse, R56 ;  /* 0x0000003868077221 */ /* 0x040fe20000010100 */
[----:B------:R-:W-:Y:S01]  /*75a0*/  F2FP.F16.F32.PACK_AB R22, R13, R12 ;  /* 0x0000000c0d16723e */ /* 0x000fe200000000ff */
[----:B------:R-:W-:Y:S01]  /*75b0*/  FMUL.FTZ R12, R199, R8 ;  /* 0x00000008c70c7220 */ /* 0x000fe20000410000 */
[----:B------:R-:W-:Y:S01]  /*75c0*/  FSEL R29, R29, R104, P3 ;  /* 0x000000681d1d7208 */ /* 0x000fe20001800000 */
[----:B------:R-:W-:Y:S01]  /*75d0*/  FADD.FTZ R8, -R104, R45 ;  /* 0x0000002d68087221 */ /* 0x000fe20000010100 */
[----:B------:R-:W-:Y:S01]  /*75e0*/  FSETP.GE.FTZ.AND P4, PT, R172, RZ, PT ;  /* 0x000000ffac00720b */ /* 0x000fe20003f96000 */
[----:B------:R-:W-:Y:S01]  /*75f0*/  FMUL.FTZ R115, R115, R54 ;  /* 0x0000003673737220 */ /* 0x000fe20000410000 */
[----:B------:R-:W-:Y:S01]  /*7600*/  FSETP.GE.FTZ.AND P3, PT, R113, RZ, PT ;  /* 0x000000ff7100720b */ /* 0x000fe20003f76000 */
[----:B------:R-:W-:Y:S01]  /*7610*/  FMUL.FTZ R114, R114, R55 ;  /* 0x0000003772727220 */ /* 0x000fe20000410000 */
[----:B------:R-:W-:Y:S01]  /*7620*/  F2FP.F16.F32.PACK_AB R23, R16, R17 ;  /* 0x000000111017723e */ /* 0x000fe200000000ff */
[----:B------:R-:W-:Y:S01]  /*7630*/  FMUL.FTZ R16, R186, R5 ;  /* 0x00000005ba107220 */ /* 0x000fe20000410000 */
[----:B------:R-:W-:Y:S01]  /*7640*/  FSETP.GE.FTZ.AND P6, PT, R184, RZ, PT ;  /* 0x000000ffb800720b */ /* 0x000fe20003fd6000 */
[----:B------:R-:W-:Y:S01]  /*7650*/  FADD.FTZ R5, -R104, R60 ;  /* 0x0000003c68057221 */ /* 0x000fe20000010100 */
[----:B------:R-:W-:Y:S01]  /*7660*/  FSETP.GE.FTZ.AND P5, PT, R185, RZ, PT ;  /* 0x000000ffb900720b */ /* 0x000fe20003fb6000 */
[----:B------:R-:W-:Y:S01]  /*7670*/  FMUL.FTZ R17, R198, R29 ;  /* 0x0000001dc6117220 */ /* 0x000fe20000410000 */
[-C--:B------:R-:W-:Y:S01]  /*7680*/  FSEL R7, R7, R104.reuse, P4 ;  /* 0x0000006807077208 */ /* 0x080fe20002000000 */
[----:B-1----:R-:W-:Y:S01]  /*7690*/  FADD.FTZ R4, -R0, R62 ;  /* 0x0000003e00047221 */ /* 0x002fe20000010100 */
[-C--:B------:R-:W-:Y:S01]  /*76a0*/  FSEL R6, R6, R104.reuse, P3 ;  /* 0x0000006806067208 */ /* 0x080fe20001800000 */
[----:B------:R-:W-:Y:S01]  /*76b0*/  FMUL.FTZ R105, R164, R105 ;  /* 0x00000069a4697220 */ /* 0x000fe20000410000 */
[----:B------:R-:W-:Y:S01]  /*76c0*/  FSETP.GE.FTZ.AND P2, PT, R111, RZ, PT ;  /* 0x000000ff6f00720b */ /* 0x000fe20003f56000 */
[----:B------:R-:W-:Y:S01]  /*76d0*/  FMUL.FTZ R7, R172, R7 ;  /* 0x00000007ac077220 */ /* 0x000fe20000410000 */
[----:B------:R-:W-:Y:S01]  /*76e0*/  FSEL R44, R44, R104, P6 ;  /* 0x000000682c2c7208 */ /* 0x000fe20003000000 */
[----:B------:R-:W-:Y:S01]  /*76f0*/  FMUL.FTZ R6, R113, R6 ;  /* 0x0000000671067220 */ /* 0x000fe20000410000 */
[-C--:B------:R-:W-:Y:S01]  /*7700*/  FSEL R8, R8, R104.reuse, P5 ;  /* 0x0000006808087208 */ /* 0x080fe20002800000 */
[----:B------:R-:W-:Y:S01]  /*7710*/  IMAD.MOV.U32 R52, RZ, RZ, R234 ;  /* 0x000000ffff347224 */ /* 0x000fe200078e00ea */
[----:B------:R-:W-:Y:S01]  /*7720*/  FSEL R5, R5, R104, P2 ;  /* 0x0000006805057208 */ /* 0x000fe20001000000 */
[----:B------:R-:W-:Y:S01]  /*7730*/  @P1 FADD.FTZ R104, -R104, R61 ;  /* 0x0000003d68681221 */ /* 0x000fe20000010100 */
[----:B------:R-:W-:Y:S01]  /*7740*/  FMUL.FTZ R13, R184, R44 ;  /* 0x0000002cb80d7220 */ /* 0x000fe20000410000 */
[----:B------:R-:W-:Y:S01]  /*7750*/  FMUL.FTZ R8, R185, R8 ;  /* 0x00000008b9087220 */ /* 0x000fe20000410000 */
[----:B------:R-:W-:Y:S01]  /*7760*/  F2FP.F16.F32.PACK_AB R17, R17, R12 ;  /* 0x0000000c1111723e */ /* 0x000fe200000000ff */
[----:B------:R-:W-:Y:S01]  /*7770*/  FMUL.FTZ R5, R111, R5 ;  /* 0x000000056f057220 */ /* 0x000fe20000410000 */
[----:B------:R-:W-:Y:S01]  /*7780*/  FMUL.FTZ R18, R163, R104 ;  /* 0x00000068a3127220 */ /* 0x000fe20000410000 */
[----:B------:R-:W-:Y:S01]  /*7790*/  F2FP.F16.F32.PACK_AB R12, R6, R7 ;  /* 0x00000007060c723e */ /* 0x000fe200000000ff */
[----:B------:R-:W-:Y:S01]  /*77a0*/  FADD.FTZ R6, -R0, R14 ;  /* 0x0000000e00067221 */ /* 0x000fe20000010100 */
[----:B------:R-:W-:Y:S01]  /*77b0*/  F2FP.F16.F32.PACK_AB R13, R8, R13 ;  /* 0x0000000d080d723e */ /* 0x000fe200000000ff */
[C---:B------:R-:W-:Y:S01]  /*77c0*/  FADD.FTZ R8, -R0.reuse, R10 ;  /* 0x0000000a00087221 */ /* 0x040fe20000010100 */
[----:B------:R-:W-:Y:S01]  /*77d0*/  FSETP.GE.FTZ.AND P2, PT, R217, RZ, PT ;  /* 0x000000ffd900720b */ /* 0x000fe20003f56000 */
[----:B------:R-:W-:Y:S01]  /*77e0*/  FADD.FTZ R7, -R0, R11 ;  /* 0x0000000b00077221 */ /* 0x000fe20000010100 */
[----:B------:R-:W-:Y:S01]  /*77f0*/  F2FP.F16.F32.PACK_AB R18, R18, R5 ;  /* 0x000000051212723e */ /* 0x000fe200000000ff */
[----:B------:R-:W-:Y:S01]  /*7800*/  FADD.FTZ R5, -R0, R15 ;  /* 0x0000000f00057221 */ /* 0x000fe20000010100 */
[----:B------:R-:W-:Y:S01]  /*7810*/  FSETP.GE.FTZ.AND P4, PT, R219, RZ, PT ;  /* 0x000000ffdb00720b */ /* 0x000fe20003f96000 */
[----:B------:R-:W-:Y:S01]  /*7820*/  IMAD.MOV.U32 R53, RZ, RZ, R233 ;  /* 0x000000ffff357224 */ /* 0x000fe200078e00e9 */
        /* <DEDUP_REMOVED lines=35> */
[C---:B------:R-:W-:Y:S01]  /*7a60*/  FSETP.GE.FTZ.AND P4, PT, R183.reuse, RZ, PT ;  /* 0x000000ffb700720b */ /* 0x040fe20003f96000 */
        /* <DEDUP_REMOVED lines=35> */
[----:B------:R-:W-:Y:S01]  /*7ca0*/  LEA R59, R244, UR4, 0x1 ;  /* 0x00000004f43b7c11 */ /* 0x000fe2000f8e08ff */
[----:B------:R-:W-:Y:S01]  /*7cb0*/  STS [R222+0x8000], R170 ;  /* 0x008000aade007388 */ /* 0x000fe20000000800 */
[----:B------:R-:W-:Y:S03]  /*7cc0*/  @P1 FADD.FTZ R0, -R0, R63 ;  /* 0x0000003f00001221 */ /* 0x000fe60000010100 */
        /* <DEDUP_REMOVED lines=93> */
.L_x_268:
[----:B------:R-:W-:Y:S01]  /*82a0*/  LDSM.16.M88.4 R16, [R150] ;  /* 0x000000009610783b */ /* 0x000fe20000000200 */
[----:B------:R-:W-:Y:S01]  /*82b0*/  IMAD.U32 R58, RZ, RZ, UR32 ;  /* 0x00000020ff3a7e24 */ /* 0x000fe2000f8e00ff */
[----:B------:R-:W-:Y:S01]  /*82c0*/  ULOP3.LUT UR5, UR10, 0x1, URZ, 0xc0, !UPT ;  /* 0x000000010a057892 */ /* 0x000fe2000f8ec03f */
[----:B------:R-:W-:Y:S01]  /*82d0*/  IMAD.U32 R57, RZ, RZ, UR31 ;  /* 0x0000001fff397e24 */ /* 0x000fe2000f8e00ff */
[----:B------:R-:W1:Y:S01]  /*82e0*/  LDSM.16.MT88.4 R20, [R0+0x6000] ;  /* 0x006000000014783b */ /* 0x000e620000004200 */
[----:B------:R-:W-:Y:S01]  /*82f0*/  IMAD.U32 R56, RZ, RZ, UR30 ;  /* 0x0000001eff387e24 */ /* 0x000fe2000f8e00ff */
[----:B------:R-:W-:Y:S01]  /*8300*/  UISETP.NE.U32.AND UP0, UPT, UR5, 0x1, UPT ;  /* 0x000000010500788c */ /* 0x000fe2000bf05070 */
[----:B------:R-:W-:Y:S01]  /*8310*/  IMAD.U32 R55, RZ, RZ, UR29 ;  /* 0x0000001dff377e24 */ /* 0x000fe2000f8e00ff */
[----:B------:R-:W2:Y:S01]  /*8320*/  LDSM.16.M88.4 R12, [R150+0x2000] ;  /* 0x00200000960c783b */ /* 0x000ea20000000200 */
        /* <DEDUP_REMOVED lines=211> */
[----:B------:R-:W-:Y:S02]  /*9060*/  UISETP.NE.AND UP0, UPT, UR42, -0x1, UPT ;  /* 0xffffffff2a00788c */ /* 0x000fe4000bf05270 */
[----:B------:R-:W-:-:S03]  /*9070*/  USHF.L.U32 UR19, UR20, 0x7, URZ ;  /* 0x0000000714137899 */ /* 0x000fc6000800063f */
        /* <DEDUP_REMOVED lines=37> */
[----:B------:R-:W-:Y:S01]  /*92d0*/  F2FP.F16.F32.PACK_AB R15, R15, R88 ;  /* 0x000000580f0f723e */ /* 0x000fe200000000ff */
[----:B------:R-:W-:Y:S01]  /*92e0*/  STS [R246+0x200], R16 ;  /* 0x00020010f6007388 */ /* 0x000fe20000000800 */
[----:B------:R-:W-:Y:S01]  /*92f0*/  F2FP.F16.F32.PACK_AB R14, R14, R90 ;  /* 0x0000005a0e0e723e */ /* 0x000fe200000000ff */
[----:B------:R-:W-:Y:S01]  /*9300*/  @UP0 UIADD3 UR5, UR41, UR42, URZ ;  /* 0x0000002a29050290 */ /* 0x000fe2000fffe03f */
[----:B------:R-:W-:Y:S01]  /*9310*/  F2FP.F16.F32.PACK_AB R11, R11, R92 ;  /* 0x0000005c0b0b723e */ /* 0x000fe200000000ff */
[----:B------:R-:W-:Y:S01]  /*9320*/  STS [R247], R13 ;  /* 0x0000000df7007388 */ /* 0x000fe20000000800 */
[----:B------:R-:W-:Y:S01]  /*9330*/  F2FP.F16.F32.PACK_AB R10, R10, R94 ;  /* 0x0000005e0a0a723e */ /* 0x000fe200000000ff */
[----:B------:R-:W-:Y:S01]  /*9340*/  FMUL.FTZ R76, R76, UR6 ;  /* 0x000000064c4c7c20 */ /* 0x000fe20008410000 */
[----:B------:R-:W-:Y:S01]  /*9350*/  F2FP.F16.F32.PACK_AB R9, R9, R68 ;  /* 0x000000440909723e */ /* 0x000fe200000000ff */
[----:B------:R-:W-:Y:S01]  /*9360*/  STS [R247+0x200], R12 ;  /* 0x0002000cf7007388 */ /* 0x000fe20000000800 */
[----:B------:R-:W-:Y:S01]  /*9370*/  F2FP.F16.F32.PACK_AB R8, R8, R70 ;  /* 0x000000460808723e */ /* 0x000fe200000000ff */
[----:B------:R-:W-:Y:S01]  /*9380*/  FMUL.FTZ R3, R77, UR6 ;  /* 0x000000064d037c20 */ /* 0x000fe20008410000 */
[----:B------:R-:W-:Y:S01]  /*9390*/  F2FP.F16.F32.PACK_AB R5, R5, R80 ;  /* 0x000000500505723e */ /* 0x000fe200000000ff */
[----:B-1----:R-:W1:Y:S01]  /*93a0*/  S2R R17, SR_TID.X ;  /* 0x0000000000117919 */ /* 0x002e620000002100 */
[----:B------:R-:W-:Y:S01]  /*93b0*/  F2FP.F16.F32.PACK_AB R4, R4, R82 ;  /* 0x000000520404723e */ /* 0x000fe200000000ff */
[----:B------:R-:W-:Y:S01]  /*93c0*/  @UP0 ULDC.64 UR6, c[0x0][0x450] ;  /* 0x0001140000060ab9 */ /* 0x000fe20000000a00 */
[----:B------:R-:W-:Y:S01]  /*93d0*/  F2FP.F16.F32.PACK_AB R7, R7, R72 ;  /* 0x000000480707723e */ /* 0x000fe200000000ff */
[----:B------:R-:W-:Y:S01]  /*93e0*/  STS [R246+0x1000], R15 ;  /* 0x0010000ff6007388 */ /* 0x000fe20000000800 */
[----:B------:R-:W-:Y:S01]  /*93f0*/  F2FP.F16.F32.PACK_AB R6, R6, R74 ;  /* 0x0000004a0606723e */ /* 0x000fe200000000ff */
[----:B------:R-:W-:Y:S01]  /*9400*/  @UP0 UIMAD.WIDE.U32 UR8, UR5, UR6, URZ ;  /* 0x00000006050802a5 */ /* 0x000fe2000f8e003f */
[----:B------:R-:W-:Y:S01]  /*9410*/  F2FP.F16.F32.PACK_AB R0, R0, R78 ;  /* 0x0000004e0000723e */ /* 0x000fe200000000ff */
[----:B------:R-:W-:Y:S01]  /*9420*/  STS [R246+0x1200], R14 ;  /* 0x0012000ef6007388 */ /* 0x000fe20000000800 */
[----:B------:R-:W-:Y:S01]  /*9430*/  PLOP3.LUT P0, PT, PT, PT, UP0, 0x80, 0x0 ;  /* 0x000000000000781c */ /* 0x000fe20003f0f008 */
[----:B------:R-:W-:Y:S01]  /*9440*/  @UP0 UIMAD UR5, UR5, UR7, URZ ;  /* 0x00000007050502a4 */ /* 0x000fe2000f8e023f */
[----:B------:R-:W-:Y:S01]  /*9450*/  F2FP.F16.F32.PACK_AB R3, R3, R76 ;  /* 0x0000004c0303723e */ /* 0x000fe200000000ff */
[----:B------:R-:W-:Y:S01]  /*9460*/  STS [R247+0x1000], R11 ;  /* 0x0010000bf7007388 */ /* 0x000fe20000000800 */
[----:B------:R-:W-:Y:S01]  /*9470*/  @UP0 UMOV UR13, UR8 ;  /* 0x00000008000d0c82 */ /* 0x000fe20008000000 */
[----:B------:R-:W-:-:S02]  /*9480*/  @UP0 UIADD3 UR21, UR9, UR5, URZ ;  /* 0x0000000509150290 */ /* 0x000fc4000fffe03f */
        /* <DEDUP_REMOVED lines=8> */
[----:B------:R1:W-:Y:S02]  /*9510*/  STS [R247+0x3000], R3 ;  /* 0x00300003f7007388 */ /* 0x0003e40000000800 */
[----:B-1----:R-:W-:Y:S01]  /*9520*/  SHF.R.S32.HI R3, RZ, 0x1f, R17 ;  /* 0x0000001fff037819 */ /* 0x002fe20000011411 */
[----:B------:R-:W-:Y:S06]  /*9530*/  @P0 BRA `(.L_x_270) ;  /* 0x0000000000340947 */ /* 0x000fec0003800000 */
        /* <DEDUP_REMOVED lines=13> */
.L_x_270:
[----:B------:R-:W-:Y:S01]  /*9610*/  @UP0 UIADD3 UR5, UR41, UR42, URZ ;  /* 0x0000002a29050290 */ /* 0x000fe2000fffe03f */
[----:B------:R-:W-:Y:S01]  /*9620*/  LEA.HI R3, R3, R17, RZ, 0x2 ;  /* 0x0000001103037211 */ /* 0x000fe200078f10ff */
[----:B------:R-:W-:Y:S02]  /*9630*/  @UP0 ULDC.64 UR8, c[0x0][0x458] ;  /* 0x0001160000080ab9 */ /* 0x000fe40000000a00 */
[----:B------:R-:W-:Y:S01]  /*9640*/  @UP0 UIMAD.WIDE.U32 UR10, UR5, UR8, URZ ;  /* 0x00000008050a02a5 */ /* 0x000fe2000f8e003f */
[----:B------:R-:W-:Y:S01]  /*9650*/  LOP3.LUT R0, R3, 0xfffffffc, RZ, 0xc0, !PT ;  /* 0xfffffffc03007812 */ /* 0x000fe200078ec0ff */
        /* <DEDUP_REMOVED lines=16> */
.L_x_271:
        /* <DEDUP_REMOVED lines=39> */
.L_x_273:
[----:B------:R-:W-:Y:S05]  /*99d0*/  BSYNC B0 ;  /* 0x0000000000007941 */ /* 0x000fea0003800000 */
.L_x_272:
        /* <DEDUP_REMOVED lines=13> */
.L_x_275:
[----:B------:R-:W-:Y:S05]  /*9ab0*/  BSYNC B0 ;  /* 0x0000000000007941 */ /* 0x000fea0003800000 */
.L_x_274:
        /* <DEDUP_REMOVED lines=27> */
.L_x_277:
[----:B------:R-:W-:Y:S05]  /*9c70*/  BSYNC B0 ;  /* 0x0000000000007941 */ /* 0x000fea0003800000 */
.L_x_276:
        /* <DEDUP_REMOVED lines=13> */
.L_x_266:
[----:B------:R-:W-:Y:S05]  /*9d50*/  BSYNC B1 ;  /* 0x0000000000017941 */ /* 0x000fea0003800000 */
.L_x_252:
[----:B------:R-:W-:Y:S01]  /*9d60*/  R2UR UR6, R248 ;  /* 0x00000000f80672ca */ /* 0x000fe200000e0000 */
[----:B------:R-:W-:Y:S02]  /*9d70*/  ULDC UR5, c[0x0][0xc] ;  /* 0x0000030000057ab9 */ /* 0x000fe40000000800 */
[----:B------:R-:W-:-:S10]  /*9d80*/  UIADD3 UR20, UR5, UR20, URZ ;  /* 0x0000001405147290 */ /* 0x000fd4000fffe03f */
[----:B------:R-:W-:-:S06]  /*9d90*/  UISETP.GE.AND UP0, UPT, UR20, UR6, UPT ;  /* 0x000000061400728c */ /* 0x000fcc000bf06270 */
[----:B------:R-:W-:-:S13]  /*9da0*/  PLOP3.LUT P0, PT, PT, PT, UP0, 0x80, 0x0 ;  /* 0x000000000000781c */ /* 0x000fda0003f0f008 */
[----:B------:R-:W-:Y:S05]  /*9db0*/  @P0 BRA `(.L_x_278) ;  /* 0x0000000000040947 */ /* 0x000fea0003800000 */
[----:B------:R-:W-:Y:S05]  /*9dc0*/  BRA `(.L_x_279) ;  /* 0xffffff6c006c7947 */ /* 0x000fea000383ffff */
.L_x_278:
[----:B------:R-:W-:Y:S05]  /*9dd0*/  EXIT ;  /* 0x000000000000794d */ /* 0x000fea0003800000 */
.L_x_280:
        /* <DEDUP_REMOVED lines=10> */
.L_x_697:


//--------------------- .text._ZN5flash44flash_bwd_dq_dk_dv_loop_seqk_parallel_kernelI23Flash_bwd_kernel_traitsILi32ELi128ELi128ELi8ELi4ELi4ELi4ELb1ELb0EN7cutlass6half_tE19Flash_kernel_traitsILi32ELi128ELi128ELi8ES3_EELb0ELb1ELb0ELb0ELb0ELb1ELb1EEEvNS_16Flash_bwd_paramsE --------------------------
	.section	.text._ZN5flash44flash_bwd_dq_dk_dv_loop_seqk_parallel_kernelI23Flash_bwd_kernel_traitsILi32ELi128ELi128ELi8ELi4ELi4ELi4ELb1ELb0EN7cutlass6half_tE19Flash_kernel_traitsILi32ELi128ELi128ELi8ES3_EELb0ELb1ELb0ELb0ELb0ELb1ELb1EEEvNS_16Flash_bwd_paramsE,"ax",@progbits
	.align	128
        .global         _ZN5flash44flash_bwd_dq_dk_dv_loop_seqk_parallel_kernelI23Flash_bwd_kernel_traitsILi32ELi128ELi128ELi8ELi4ELi4ELi4ELb1ELb0EN7cutlass6half_tE19Flash_kernel_traitsILi32ELi128ELi128ELi8ES3_EELb0ELb1ELb0ELb0ELb0ELb1ELb1EEEvNS_16Flash_bwd_paramsE
        .type           _ZN5flash44flash_bwd_dq_dk_dv_loop_seqk_parallel_kernelI23Flash_bwd_kernel_traitsILi32ELi128ELi128ELi8ELi4ELi4ELi4ELb1ELb0EN7cutlass6half_tE19Flash_kernel_traitsILi32ELi128ELi128ELi8ES3_EELb0ELb1ELb0ELb0ELb0ELb1ELb1EEEvNS_16Flash_bwd_paramsE,@function
        .size           _ZN5flash44flash_bwd_dq_dk_dv_loop_seqk_parallel_kernelI23Flash_bwd_kernel_traitsILi32ELi128ELi128ELi8ELi4ELi4ELi4ELb1ELb0EN7cutlass6half_tE19Flash_kernel_traitsILi32ELi128ELi128ELi8ES3_EELb0ELb1ELb0ELb0ELb0ELb1ELb1EEEvNS_16Flash_bwd_paramsE,(.L_x_698 - _ZN5flash44flash_bwd_dq_dk_dv_loop_seqk_parallel_kernelI23Flash_bwd_kernel_traitsILi32ELi128ELi128ELi8ELi4ELi4ELi4ELb1ELb0EN7cutlass6half_tE19Flash_kernel_traitsILi32ELi128ELi128ELi8ES3_EELb0ELb1ELb0ELb0ELb0ELb1ELb1EEEvNS_16Flash_bwd_paramsE)
        .other          _ZN5flash44flash_bwd_dq_dk_dv_loop_seqk_parallel_kernelI23Flash_bwd_kernel_traitsILi32ELi128ELi128ELi8ELi4ELi4ELi4ELb1ELb0EN7cutlass6half_tE19Flash_kernel_traitsILi32ELi128ELi128ELi8ES3_EELb0ELb1ELb0ELb0ELb0ELb1ELb1EEEvNS_16Flash_bwd_paramsE,@"STO_CUDA_ENTRY STV_DEFAULT"
_ZN5flash44flash_bwd_dq_dk_dv_loop_seqk_parallel_kernelI23Flash_bwd_kernel_traitsILi32ELi128ELi128ELi8ELi4ELi4ELi4ELb1ELb0EN7cutlass6half_tE19Flash_kernel_traitsILi32ELi128ELi128ELi8ES3_EELb0ELb1ELb0ELb0ELb0ELb1ELb1EEEvNS_16Flash_bwd_paramsE:
.text._ZN5flash44flash_bwd_dq_dk_dv_loop_seqk_parallel_kernelI23Flash_bwd_kernel_traitsILi32ELi128ELi128ELi8ELi4ELi4ELi4ELb1ELb0EN7cutlass6half_tE19Flash_kernel_traitsILi32ELi128ELi128ELi8ES3_EELb0ELb1ELb0ELb0ELb0ELb1ELb1EEEvNS_16Flash_bwd_paramsE:
        /* <DEDUP_REMOVED lines=18> */
[----:B------:R-:W-:Y:S02]  /*0120*/  IMAD.MOV.U32 R155, RZ, RZ, 0x20 ;  /* 0x00000020ff9b7424 */ /* 0x000fe400078e00ff */
[----:B------:R-:W-:Y:S02]  /*0130*/  IMAD.MOV.U32 R152, RZ, RZ, 0x40 ;  /* 0x00000040ff987424 */ /* 0x000fe400078e00ff */
[----:B------:R-:W-:Y:S08]  /*0140*/  S2UR UR59, SR_CTAID.Z ;  /* 0x00000000003b79c3 */ /* 0x000ff00000002700 */
[----:B------:R-:W4:Y:S01]  /*0150*/  S2UR UR4, SR_CgaCtaId ;  /* 0x00000000000479c3 */ /* 0x000f220000008800 */
[----:B---3--:R-:W-:Y:S01]  /*0160*/  USHF.L.U32 UR6, UR51, 0x7, URZ ;  /* 0x0000000733067899 */ /* 0x008fe2000800063f */
[----:B--2---:R-:W-:-:S04]  /*0170*/  SHF.R.S32.HI R11, RZ, 0x1f, R21 ;  /* 0x0000001fff0b7819 */ /* 0x004fc80000011415 */
[CC--:B------:R-:W-:Y:S02]  /*0180*/  LEA.HI R3, R11.reuse, R21.reuse, RZ, 0x2 ;  /* 0x000000150b037211 */ /* 0x0c0fe400078f10ff */
[----:B------:R-:W-:Y:S02]  /*0190*/  LEA.HI R10, R11, R21, RZ, 0x5 ;  /* 0x000000150b0a7211 */ /* 0x000fe400078f28ff */
[--C-:B------:R-:W-:Y:S01]  /*01a0*/  SHF.R.S32.HI R4, RZ, 0x2, R3.reuse ;  /* 0x00000002ff047819 */ /* 0x100fe20000011403 */
[----:B----4-:R-:W-:Y:S01]  /*01b0*/  ULEA UR4, UR4, UR5, 0x18 ;  /* 0x0000000504047291 */ /* 0x010fe2000f8ec03f */
[----:B-1----:R-:W-:Y:S01]  /*01c0*/  SHF.R.S32.HI R0, RZ, 0x1f, R3 ;  /* 0x0000001fff007819 */ /* 0x002fe20000011403 */
[----:B------:R-:W-:Y:S01]  /*01d0*/  USHF.R.S32.HI UR5, URZ, 0x1f, UR59 ;  /* 0x0000001f3f057899 */ /* 0x000fe2000801143b */
        /* <DEDUP_REMOVED lines=36> */
[----:B------:R-:W-:Y:S01]  /*0420*/  LOP3.LUT R2, R2, 0xfffffffc, RZ, 0xc0, !PT ;  /* 0xfffffffc02027812 */ /* 0x000fe200078ec0ff */
[----:B------:R-:W-:Y:S01]  /*0430*/  IMAD.SHL.U32 R21, R21, 0x2, RZ ;  /* 0x0000000215157824 */ /* 0x000fe200078e00ff */
[----:B------:R-:W-:-:S02]  /*0440*/  LOP3.LUT R3, R10, 0x3fffffe, RZ, 0xc0, !PT ;  /* 0x03fffffe0a037812 */ /* 0x000fc400078ec0ff */
[----:B------:R-:W-:Y:S01]  /*0450*/  SHF.R.S32.HI R11, RZ, 0x7, R11 ;  /* 0x00000007ff0b7819 */ /* 0x000fe2000001140b */
[----:B------:R-:W-:Y:S01]  /*0460*/  IMAD.IADD R161, R4, 0x1, -R2 ;  /* 0x0000000104a17824 */ /* 0x000fe200078e0a02 */
[----:B------:R-:W-:Y:S01]  /*0470*/  SHF.R.S32.HI R15, RZ, 0x1f, R0 ;  /* 0x0000001fff0f7819 */ /* 0x000fe20000011400 */
[----:B------:R-:W-:Y:S01]  /*0480*/  IMAD.IADD R4, R8, 0x1, -R3 ;  /* 0x0000000108047824 */ /* 0x000fe200078e0a03 */
[-C--:B------:R-:W-:Y:S01]  /*0490*/  LEA.HI R2, R0, R0.reuse, RZ, 0x1 ;  /* 0x0000000000027211 */ /* 0x080fe200078f08ff */
[----:B------:R-:W-:Y:S01]  /*04a0*/  IMAD R3, R11, 0x8, R14 ;  /* 0x000000080b037824 */ /* 0x000fe200078e020e */
[----:B------:R-:W-:Y:S01]  /*04b0*/  LEA.HI R12, R15, R0, RZ, 0x3 ;  /* 0x000000000f0c7211 */ /* 0x000fe200078f18ff */
[----:B------:R1:W-:Y:S01]  /*04c0*/  STL [R1+0x5c], R6 ;  /* 0x00005c0601007387 */ /* 0x0003e20000100800 */
        /* <DEDUP_REMOVED lines=20> */
[C---:B------:R-:W-:Y:S01]  /*0610*/  LOP3.LUT P5, RZ, R7.reuse, 0x2, RZ, 0xc0, !PT ;  /* 0x0000000207ff7812 */ /* 0x040fe200078ac0ff */
[----:B------:R-:W-:Y:S01]  /*0620*/  IMAD.IADD R10, R7, 0x1, -R0 ;  /* 0x00000001070a7824 */ /* 0x000fe200078e0a00 */
[C---:B------:R-:W-:Y:S01]  /*0630*/  LOP3.LUT P0, RZ, R2.reuse, 0x2, RZ, 0xc0, !PT ;  /* 0x0000000202ff7812 */ /* 0x040fe2000780c0ff */
[----:B-1----:R-:W-:Y:S01]  /*0640*/  IMAD.SHL.U32 R6, R2, 0x40, RZ ;  /* 0x0000004002067824 */ /* 0x002fe200078e00ff */
[----:B------:R-:W-:Y:S01]  /*0650*/  LOP3.LUT R2, R3, 0x1c0, RZ, 0xc0, !PT ;  /* 0x000001c003027812 */ /* 0x000fe200078ec0ff */
[----:B------:R-:W-:Y:S01]  /*0660*/  IMAD.SHL.U32 R0, R161, 0x10, RZ ;  /* 0x00000010a1007824 */ /* 0x000fe200078e00ff */
[----:B------:R-:W-:Y:S01]  /*0670*/  LOP3.LUT P4, RZ, R7, 0x4, RZ, 0xc0, !PT ;  /* 0x0000000407ff7812 */ /* 0x000fe2000788c0ff */
[----:B------:R-:W-:Y:S01]  /*0680*/  IMAD.SHL.U32 R3, R161, 0x400, RZ ;  /* 0x00000400a1037824 */ /* 0x000fe200078e00ff */
[----:B------:R-:W-:Y:S02]  /*0690*/  SHF.R.S32.HI R4, RZ, 0x3, R12 ;  /* 0x00000003ff047819 */ /* 0x000fe4000001140c */
[----:B------:R-:W-:-:S02]  /*06a0*/  LEA.HI.SX32 R7, R20, R0, 0x1e ;  /* 0x0000000014077211 */ /* 0x000fc400078ff2ff */
[----:B------:R-:W-:Y:S01]  /*06b0*/  LOP3.LUT R5, R9, 0x30, R0, 0xf8, !PT ;  /* 0x0000003009057812 */ /* 0x000fe200078ef800 */
[----:B------:R-:W-:Y:S01]  /*06c0*/  IMAD R12, R4, 0x200, R3 ;  /* 0x00000200040c7824 */ /* 0x000fe200078e0203 */
[----:B------:R-:W-:Y:S01]  /*06d0*/  LEA.HI R2, R2, R2, RZ, 0x1d ;  /* 0x0000000202027211 */ /* 0x000fe200078fe8ff */
[----:B------:R1:W-:Y:S01]  /*06e0*/  STL [R1+0x64], R7 ;  /* 0x0000640701007387 */ /* 0x0003e20000100800 */
[----:B------:R-:W-:Y:S01]  /*06f0*/  LOP3.LUT R0, R6, 0xc0, RZ, 0xc0, !PT ;  /* 0x000000c006007812 */ /* 0x000fe200078ec0ff */
[----:B------:R-:W-:Y:S01]  /*0700*/  IMAD R17, R4, 0x8, R17 ;  /* 0x0000000804117824 */ /* 0x000fe200078e0211 */
[----:B------:R-:W-:Y:S01]  /*0710*/  IADD3 R19, R2, R19, R3 ;  /* 0x0000001302137210 */ /* 0x000fe20007ffe003 */
[----:B------:R-:W-:Y:S01]  /*0720*/  IMAD.SHL.U32 R4, R16, 0x40, RZ ;  /* 0x0000004010047824 */ /* 0x000fe200078e00ff */
[----:B------:R-:W-:Y:S01]  /*0730*/  LOP3.LUT R3, R0, 0x8, R22, 0xf8, !PT ;  /* 0x0000000800037812 */ /* 0x000fe200078ef816 */
[----:B------:R-:W-:Y:S01]  /*0740*/  IMAD.SHL.U32 R6, R14, 0x8, RZ ;  /* 0x000000080e067824 */ /* 0x000fe200078e00ff */
[----:B------:R-:W-:Y:S01]  /*0750*/  SHF.R.U32.HI R149, RZ, 0x3, R0 ;  /* 0x00000003ff957819 */ /* 0x000fe20000011600 */
[----:B------:R-:W-:Y:S01]  /*0760*/  IMAD R0, R161, 0x200, R8 ;  /* 0x00000200a1007824 */ /* 0x000fe200078e0208 */
[----:B------:R-:W-:-:S02]  /*0770*/  LOP3.LUT R5, R5, 0x8, R22, 0xf8, !PT ;  /* 0x0000000805057812 */ /* 0x000fc400078ef816 */
[----:B------:R-:W-:Y:S01]  /*0780*/  SHF.R.U32.HI R2, RZ, 0x3, R9 ;  /* 0x00000003ff027819 */ /* 0x000fe20000011609 */
[----:B------:R-:W-:Y:S01]  /*0790*/  IMAD R10, R10, 0x20, R0 ;  /* 0x000000200a0a7824 */ /* 0x000fe200078e0200 */
[----:B------:R-:W-:Y:S01]  /*07a0*/  LOP3.LUT R149, R3, R149, RZ, 0x3c, !PT ;  /* 0x0000009503957212 */ /* 0x000fe200078e3cff */
[----:B------:R-:W-:Y:S01]  /*07b0*/  IMAD.SHL.U32 R0, R11, 0x8, RZ ;  /* 0x000000080b007824 */ /* 0x000fe200078e00ff */
[----:B------:R-:W-:Y:S01]  /*07c0*/  LOP3.LUT R3, R5, R2, RZ, 0x3c, !PT ;  /* 0x0000000205037212 */ /* 0x000fe200078e3cff */
[----:B------:R-:W-:Y:S01]  /*07d0*/  IMAD.SHL.U32 R9, R14, 0x10, RZ ;  /* 0x000000100e097824 */ /* 0x000fe200078e00ff */
[----:B------:R-:W-:Y:S01]  /*07e0*/  LOP3.LUT R2, R21, 0x6, RZ, 0xc0, !PT ;  /* 0x0000000615027812 */ /* 0x000fe200078ec0ff */
[----:B------:R-:W-:Y:S01]  /*07f0*/  IMAD.U32 R149, R18, 0x20, R149 ;  /* 0x0000002012957824 */ /* 0x000fe200078e0095 */
[----:B------:R-:W-:Y:S01]  /*0800*/  R2P PR, R16, 0x6 ;  /* 0x0000000610007804 */ /* 0x000fe20000000000 */
[----:B------:R-:W-:Y:S01]  /*0810*/  IMAD R3, R14, 0x200, R3 ;  /* 0x000002000e037824 */ /* 0x000fe200078e0203 */
[----:B------:R-:W-:Y:S01]  /*0820*/  LOP3.LUT R4, R4, 0x1c0, RZ, 0xc0, !PT ;  /* 0x000001c004047812 */ /* 0x000fe200078ec0ff */
[----:B------:R-:W-:Y:S01]  /*0830*/  IMAD R2, R11, 0x40, R2 ;  /* 0x000000400b027824 */ /* 0x000fe200078e0202 */
[----:B------:R-:W-:-:S02]  /*0840*/  LOP3.LUT R6, R6, 0x8, RZ, 0xc0, !PT ;  /* 0x0000000806067812 */ /* 0x000fc400078ec0ff */
[----:B-1----:R-:W-:Y:S02]  /*0850*/  LOP3.LUT R7, R0, 0x8, RZ, 0xc0, !PT ;  /* 0x0000000800077812 */ /* 0x002fe400078ec0ff */
[----:B------:R-:W-:Y:S01]  /*0860*/  SHF.R.S32.HI R0, RZ, 0x1, R13 ;  /* 0x00000001ff007819 */ /* 0x000fe2000001140d */
[----:B------:R1:W-:Y:S01]  /*0870*/  STL [R1+0x60], R2 ;  /* 0x0000600201007387 */ /* 0x0003e20000100800 */
[----:B------:R-:W-:Y:S02]  /*0880*/  SHF.R.U32.HI R151, RZ, 0x3, R4 ;  /* 0x00000003ff977819 */ /* 0x000fe40000011604 */
[C---:B------:R-:W-:Y:S01]  /*0890*/  LOP3.LUT P3, RZ, R0.reuse, 0x2, RZ, 0xc0, !PT ;  /* 0x0000000200ff7812 */ /* 0x040fe2000786c0ff */
[----:B------:R-:W-:Y:S01]  /*08a0*/  IMAD.SHL.U32 R0, R0, 0x40, RZ ;  /* 0x0000004000007824 */ /* 0x000fe200078e00ff */
[----:B------:R-:W-:Y:S02]  /*08b0*/  LOP3.LUT R9, R7, 0x10, R9, 0xf8, !PT ;  /* 0x0000001007097812 */ /* 0x000fe400078ef809 */
[----:B------:R-:W-:Y:S01]  /*08c0*/  LOP3.LUT R151, R151, R4, R6, 0x1e, !PT ;  /* 0x0000000497977212 */ /* 0x000fe200078e1e06 */
[----:B------:R-:W-:Y:S01]  /*08d0*/  IMAD.U32 R4, RZ, RZ, UR5 ;  /* 0x00000005ff047e24 */ /* 0x000fe2000f8e00ff */
[----:B------:R-:W-:Y:S01]  /*08e0*/  LOP3.LUT R0, R0, 0xc0, RZ, 0xc0, !PT ;  /* 0x000000c000007812 */ /* 0x000fe200078ec0ff */
[----:B------:R-:W-:Y:S01]  /*08f0*/  USHF.R.S32.HI UR5, URZ, 0x1f, UR51 ;  /* 0x0000001f3f057899 */ /* 0x000fe20008011433 */
[----:B------:R-:W-:Y:S01]  /*0900*/  LEA R243, R19, UR4, 0x1 ;  /* 0x0000000413f37c11 */ /* 0x000fe2000f8e08ff */
[----:B------:R-:W-:Y:S01]  /*0910*/  IMAD.IADD R151, R12, 0x1, R151 ;  /* 0x000000010c977824 */ /* 0x000fe200078e0297 */
[----:B------:R-:W-:-:S02]  /*0920*/  SHF.R.U32.HI R8, RZ, 0x3, R0 ;  /* 0x00000003ff087819 */ /* 0x000fc40000011600 */
[----:B------:R-:W-:Y:S01]  /*0930*/  SEL R239, R239, 0x10, !P6 ;  /* 0x00000010efef7807 */ /* 0x000fe20007000000 */
[----:B------:R-:W-:Y:S01]  /*0940*/  VIADD R238, R243, 0x40 ;  /* 0x00000040f3ee7836 */ /* 0x000fe20000000000 */
[----:B------:R-:W-:Y:S01]  /*0950*/  LOP3.LUT R8, R8, R0, R7, 0x1e, !PT ;  /* 0x0000000008087212 */ /* 0x000fe200078e1e07 */
[----:B------:R-:W-:Y:S01]  /*0960*/  IMAD.SHL.U32 R0, R17, 0x20, RZ ;  /* 0x0000002011007824 */ /* 0x000fe200078e00ff */
[----:B------:R-:W-:Y:S01]  /*0970*/  SEL R240, R155, 0xffffffe0, !P5 ;  /* 0xffffffe09bf07807 */ /* 0x000fe20006800000 */
[----:B------:R-:W-:Y:S01]  /*0980*/  @P4 VIADD R238, R243, 0xffffffc0 ;  /* 0xffffffc0f3ee4836 */ /* 0x000fe20000000000 */
[----:B------:R-:W-:Y:S01]  /*0990*/  SEL R152, R152, 0xffffffc0, !P2 ;  /* 0xffffffc098987807 */ /* 0x000fe20005000000 */
[----:B------:R-:W-:Y:S01]  /*09a0*/  IMAD R161, R161, 0x200, R0 ;  /* 0x00000200a1a17824 */ /* 0x000fe200078e0200 */
[----:B------:R-:W-:Y:S01]  /*09b0*/  SEL R150, R155, 0xffffffe0, !P0 ;  /* 0xffffffe09b967807 */ /* 0x000fe20004000000 */
[----:B------:R-:W-:Y:S01]  /*09c0*/  IMAD.IADD R8, R8, 0x1, R10 ;  /* 0x0000000108087824 */ /* 0x000fe200078e020a */
[----:B------:R-:W-:Y:S01]  /*09d0*/  LEA R149, R149, UR4, 0x1 ;  /* 0x0000000495957c11 */ /* 0x000fe2000f8e08ff */
[C---:B-1----:R-:W-:Y:S01]  /*09e0*/  IMAD.SHL.U32 R2, R15.reuse, 0x40, RZ ;  /* 0x000000400f027824 */ /* 0x042fe200078e00ff */
[----:B------:R-:W-:Y:S01]  /*09f0*/  LOP3.LUT P0, RZ, R15, 0x2, RZ, 0xc0, !PT ;  /* 0x000000020fff7812 */ /* 0x000fe2000780c0ff */
[----:B------:R-:W-:-:S02]  /*0a00*/  IMAD.IADD R244, R243, 0x1, R239 ;  /* 0x00000001f3f47824 */ /* 0x000fc400078e02ef */
[----:B------:R-:W-:Y:S01]  /*0a10*/  IMAD.IADD R239, R239, 0x1, R238 ;  /* 0x00000001efef7824 */ /* 0x000fe200078e02ee */
[----:B------:R-:W-:Y:S01]  /*0a20*/  LOP3.LUT R2, R2, 0xc0, RZ, 0xc0, !PT ;  /* 0x000000c002027812 */ /* 0x000fe200078ec0ff */
[--C-:B------:R-:W-:Y:S01]  /*0a30*/  IMAD.IADD R245, R243, 0x1, R240.reuse ;  /* 0x00000001f3f57824 */ /* 0x100fe200078e02f0 */
[----:B------:R-:W-:Y:S01]  /*0a40*/  SEL R155, R155, 0xffffffe0, !P0 ;  /* 0xffffffe09b9b7807 */ /* 0x000fe20004000000 */
[----:B------:R-:W-:Y:S01]  /*0a50*/  IMAD.IADD R242, R244, 0x1, R240 ;  /* 0x00000001f4f27824 */ /* 0x000fe200078e02f0 */
[----:B------:R-:W-:Y:S01]  /*0a60*/  SHF.R.U32.HI R5, RZ, 0x3, R2 ;  /* 0x00000003ff057819 */ /* 0x000fe20000011602 */
[----:B------:R-:W-:Y:S02]  /*0a70*/  IMAD.IADD R241, R240, 0x1, R238 ;  /* 0x00000001f0f17824 */ /* 0x000fe400078e02ee */
[----:B------:R-:W-:Y:S01]  /*0a80*/  IMAD.IADD R150, R150, 0x1, R149 ;  /* 0x0000000196967824 */ /* 0x000fe200078e0295 */
[C---:B------:R-:W-:Y:S01]  /*0a90*/  LOP3.LUT R6, R5.reuse, R2, R6, 0x1e, !PT ;  /* 0x0000000205067212 */ /* 0x040fe200078e1e06 */
[----:B------:R-:W-:Y:S01]  /*0aa0*/  IMAD.IADD R240, R240, 0x1, R239 ;  /* 0x00000001f0f07824 */ /* 0x000fe200078e02ef */
        /* <DEDUP_REMOVED lines=23> */
.L_x_309:
        /* <DEDUP_REMOVED lines=29> */
[----:B----4-:R-:W2:Y:S02]  /*0df0*/  @P1 LDG.E R8, desc[UR8][R6.64] ;  /* 0x0000000806081981 */ /* 0x010ea4000c1e1900 */
[----:B------:R-:W-:-:S02]  /*0e00*/  UISETP.EQ.OR.EX UP4, UPT, UR7, URZ, !UP1, UP4 ;  /* 0x0000003f0700728c */ /* 0x000fc4000cf82740 */
        /* <DEDUP_REMOVED lines=36> */
.L_x_281:
        /* <DEDUP_REMOVED lines=22> */
[----:B------:R-:W-:Y:S02]  /*11b0*/  @!UP1 UIMAD.WIDE.U32 UR34, UR51, UR6, URZ ;  /* 0x00000006332292a5 */ /* 0x000fe4000f8e003f */
[----:B------:R-:W-:Y:S01]  /*11c0*/  UIMAD UR22, UR5, UR43, URZ ;  /* 0x0000002b051672a4 */ /* 0x000fe2000f8e023f */
[----:B-1----:R-:W-:Y:S01]  /*11d0*/  IABS R7, R8 ;  /* 0x0000000800077213 */ /* 0x002fe20000000000 */
[----:B------:R-:W-:Y:S01]  /*11e0*/  UIADD3 UR53, UR17, UR31, URZ ;  /* 0x0000001f11357290 */ /* 0x000fe2000fffe03f */
[----:B------:R-:W-:Y:S01]  /*11f0*/  ISETP.NE.AND P3, PT, R8, RZ, PT ;  /* 0x000000ff0800720c */ /* 0x000fe20003f65270 */
[----:B------:R-:W-:Y:S01]  /*1200*/  USHF.L.U64.HI UR19, UR51, 0x7, UR61 ;  /* 0x0000000733137899 */ /* 0x000fe2000801023d */
[----:B------:R-:W1:Y:S01]  /*1210*/  I2F.RP R4, R7 ;  /* 0x0000000700047306 */ /* 0x000e620000209400 */
[----:B------:R-:W-:Y:S01]  /*1220*/  ULDC.U8 UR26, c[0x0][0x3d8] ;  /* 0x0000f600001a7ab9 */ /* 0x000fe20000000000 */
[----:B------:R-:W-:-:S02]  /*1230*/  UISETP.NE.AND UP0, UPT, UR37, -0x1, UPT ;  /* 0xffffffff2500788c */ /* 0x000fc4000bf05270 */
[----:B--2---:R-:W-:Y:S02]  /*1240*/  UIMAD.WIDE.U32 UR24, UR11, UR12, URZ ;  /* 0x0000000c0b1872a5 */ /* 0x004fe4000f8e003f */
[----:B------:R-:W-:Y:S02]  /*1250*/  UISETP.NE.AND UP3, UPT, UR26, URZ, UPT ;  /* 0x0000003f1a00728c */ /* 0x000fe4000bf65270 */
[----:B------:R-:W-:Y:S02]  /*1260*/  UIMAD UR45, UR11, UR13, UR25 ;  /* 0x0000000d0b2d72a4 */ /* 0x000fe4000f8e0219 */
[----:B------:R-:W-:Y:S01]  /*1270*/  @!UP1 UIMAD UR11, UR61, UR6, URZ ;  /* 0x000000063d0b92a4 */ /* 0x000fe2000f8e023f */
[----:B------:R-:W-:Y:S01]  /*1280*/  @UP1 ULDC.64 UR12, c[0x0][0x420] ;  /* 0x00010800000c1ab9 */ /* 0x000fe20000000a00 */
[----:B------:R-:W-:Y:S01]  /*1290*/  USEL UR25, UR14, URZ, UP2 ;  /* 0x0000003f0e197287 */ /* 0x000fe20009000000 */
        /* <DEDUP_REMOVED lines=8> */
[----:B------:R-:W-:Y:S01]  /*1320*/  UIMAD.WIDE.U32 UR14, UR5, UR42, URZ ;  /* 0x0000002a050e72a5 */ /* 0x000fe2000f8e003f */
[----:B-1----:R-:W-:Y:S01]  /*1330*/  VIADD R4, R4, 0xffffffe ;  /* 0x0ffffffe04047836 */ /* 0x002fe20000000000 */
[----:B------:R-:W-:Y:S02]  /*1340*/  UIMAD.WIDE UR6, UR28, UR44, URZ ;  /* 0x0000002c1c0672a5 */ /* 0x000fe4000f8e023f */
[----:B------:R-:W-:Y:S01]  /*1350*/  UIMAD.WIDE.U32 UR12, UR51, UR48, URZ ;  /* 0x00000030330c72a5 */ /* 0x000fe2000f8e003f */
[----:B------:R-:W1:Y:S01]  /*1360*/  F2I.FTZ.U32.TRUNC.NTZ R5, R4 ;  /* 0x0000000400057305 */ /* 0x000e62000021f000 */
[----:B------:R-:W-:Y:S02]  /*1370*/  UIMAD UR11, UR61, UR48, UR11 ;  /* 0x000000303d0b72a4 */ /* 0x000fe4000f8e020b */
[----:B------:R-:W-:Y:S02]  /*1380*/  USEL UR60, UR16, UR14, !UP1 ;  /* 0x0000000e103c7287 */ /* 0x000fe4000c800000 */
[----:B------:R-:W-:-:S02]  /*1390*/  UIMAD.WIDE.U32 UR16, UR6, UR12, URZ ;  /* 0x0000000c061072a5 */ /* 0x000fc4000f8e003f */
[----:B------:R-:W-:Y:S02]  /*13a0*/  UIMAD UR14, UR7, UR12, URZ ;  /* 0x0000000c070e72a4 */ /* 0x000fe4000f8e023f */
[----:B------:R-:W-:Y:S02]  /*13b0*/  UIADD3 UR11, UR13, UR11, URZ ;  /* 0x0000000b0d0b7290 */ /* 0x000fe4000fffe03f */
[----:B------:R-:W-:Y:S02]  /*13c0*/  @UP1 UIADD3 UR53, UR15, UR22, URZ ;  /* 0x000000160f351290 */ /* 0x000fe4000fffe03f */
[----:B------:R-:W-:Y:S01]  /*13d0*/  UIMAD.WIDE.U32 UR12, UR6, UR5, URZ ;  /* 0x00000005060c72a5 */ /* 0x000fe2000f8e003f */
[----:B-1----:R-:W-:Y:S01]  /*13e0*/  IMAD.MOV R0, RZ, RZ, -R5 ;  /* 0x000000ffff007224 */ /* 0x002fe200078e0a05 */
[----:B------:R-:W-:Y:S01]  /*13f0*/  ULOP3.LUT UR15, UR20, 0xffffff80, URZ, 0xc0, !UPT ;  /* 0xffffff80140f7892 */ /* 0x000fe2000f8ec03f */
[----:B------:R-:W-:Y:S01]  /*1400*/  IMAD.MOV.U32 R4, RZ, RZ, RZ ;  /* 0x000000ffff047224 */ /* 0x000fe200078e00ff */
[----:B------:R-:W-:Y:S01]  /*1410*/  UIMAD UR11, UR6, UR11, UR14 ;  /* 0x0000000b060b72a4 */ /* 0x000fe2000f8e020e */
[----:B------:R-:W-:Y:S01]  /*1420*/  IMAD R3, R0, R7, RZ ;  /* 0x0000000700037224 */ /* 0x000fe200078e02ff */
[----:B------:R-:W-:Y:S01]  /*1430*/  MOV R0, R6 ;  /* 0x0000000600007202 */ /* 0x000fe20000000f00 */
[----:B------:R-:W-:-:S02]  /*1440*/  USEL UR58, UR16, UR12, !UP1 ;  /* 0x0000000c103a7287 */ /* 0x000fc4000c800000 */
[----:B------:R-:W-:Y:S01]  /*1450*/  IMAD.HI.U32 R3, R5, R3, R4 ;  /* 0x0000000305037227 */ /* 0x000fe200078e0004 */
[----:B------:R-:W-:Y:S02]  /*1460*/  UIADD3 UR16, UR15, -0x80, URZ ;  /* 0xffffff800f107890 */ /* 0x000fe4000fffe03f */
[----:B------:R-:W-:Y:S02]  /*1470*/  USEL UR32, UR19, URZ, UP2 ;  /* 0x0000003f13207287 */ /* 0x000fe40009000000 */
[----:B------:R-:W-:Y:S01]  /*1480*/  UIADD3 UR50, UR17, UR11, URZ ;  /* 0x0000000b11327290 */ /* 0x000fe2000fffe03f */
[----:B------:R-:W-:Y:S01]  /*1490*/  IMAD.HI.U32 R3, R3, R0, RZ ;  /* 0x0000000003037227 */ /* 0x000fe200078e00ff */
[----:B------:R-:W-:Y:S02]  /*14a0*/  USHF.R.S32.HI UR19, URZ, 0x1f, UR16 ;  /* 0x0000001f3f137899 */ /* 0x000fe40008011410 */
[----:B------:R-:W-:Y:S01]  /*14b0*/  UIADD3 UR11, UP2, UR16, UR25, URZ ;  /* 0x00000019100b7290 */ /* 0x000fe2000ff5e03f */
[----:B------:R-:W-:Y:S01]  /*14c0*/  IMAD.MOV R4, RZ, RZ, -R3 ;  /* 0x000000ffff047224 */ /* 0x000fe200078e0a03 */
[----:B------:R-:W-:-:S02]  /*14d0*/  UIMAD UR14, UR7, UR5, URZ ;  /* 0x00000005070e72a4 */ /* 0x000fc4000f8e023f */
[----:B------:R-:W-:Y:S01]  /*14e0*/  UIADD3.X UR12, UR19, UR32, URZ, UP2, !UPT ;  /* 0x00000020130c7290 */ /* 0x000fe200097fe43f */
[C---:B------:R-:W-:Y:S01]  /*14f0*/  IMAD R0, R7.reuse, R4, R0 ;  /* 0x0000000407007224 */ /* 0x040fe200078e0200 */
[----:B------:R-:W-:Y:S01]  /*1500*/  UIMAD UR7, UR7, UR11, URZ ;  /* 0x0000000b070772a4 */ /* 0x000fe2000f8e023f */
[----:B------:R-:W-:Y:S01]  /*1510*/  ULDC UR46, c[0x0][0x2c4] ;  /* 0x0000b100002e7ab9 */ /* 0x000fe20000000800 */
[----:B------:R-:W-:Y:S02]  /*1520*/  @!UP1 UIADD3 UR54, UR35, UR33, URZ ;  /* 0x0000002123369290 */ /* 0x000fe4000fffe03f */
[----:B------:R-:W-:Y:S01]  /*1530*/  ISETP.GT.U32.AND P1, PT, R7, R0, PT ;  /* 0x000000000700720c */ /* 0x000fe20003f24070 */
[----:B------:R-:W-:Y:S02]  /*1540*/  UIMAD UR17, UR6, UR12, UR7 ;  /* 0x0000000c061172a4 */ /* 0x000fe4000f8e0207 */
[----:B------:R-:W-:Y:S02]  /*1550*/  UIMAD.WIDE.U32 UR32, UR6, UR11, URZ ;  /* 0x0000000b062072a5 */ /* 0x000fe4000f8e003f */
[----:B------:R-:W-:Y:S01]  /*1560*/  @UP3 UIMAD UR6, UR51, UR46, URZ ;  /* 0x0000002e330632a4 */ /* 0x000fe2000f8e023f */
[----:B------:R-:W-:Y:S01]  /*1570*/  ULDC.U8 UR27, c[0x0][0x480] ;  /* 0x00012000001b7ab9 */ /* 0x000fe20000000000 */
[----:B------:R-:W-:-:S02]  /*1580*/  @UP0 UIADD3 UR21, UR36, UR37, URZ ;  /* 0x0000002524150290 */ /* 0x000fc4000fffe03f */
[----:B------:R-:W-:Y:S02]  /*1590*/  @UP0 UIADD3 UR23, UR36, UR37, URZ ;  /* 0x0000002524170290 */ /* 0x000fe4000fffe03f */
[----:B------:R-:W-:Y:S02]  /*15a0*/  UIMAD UR52, UR59, UR28, URZ ;  /* 0x0000001c3b3472a4 */ /* 0x000fe4000f8e023f */
[----:B------:R-:W-:Y:S01]  /*15b0*/  @!P1 IMAD.IADD R0, R0, 0x1, -R7 ;  /* 0x0000000100009824 */ /* 0x000fe200078e0a07 */
[----:B------:R-:W-:Y:S01]  /*15c0*/  @!P1 IADD3 R3, R3, 0x1, RZ ;  /* 0x0000000103039810 */ /* 0x000fe20007ffe0ff */
[----:B------:R-:W-:Y:S01]  /*15d0*/  UISETP.NE.AND UP5, UPT, UR27, URZ, UPT ;  /* 0x0000003f1b00728c */ /* 0x000fe2000bfa5270 */
[----:B------:R-:W-:Y:S01]  /*15e0*/  PLOP3.LUT P1, PT, PT, PT, UP0, 0x80, 0x0 ;  /* 0x000000000000781c */ /* 0x000fe20003f2f008 */
[----:B------:R-:W-:Y:S01]  /*15f0*/  @UP3 USEL UR7, UR6, UR5, !UP1 ;  /* 0x0000000506073287 */ /* 0x000fe2000c800000 */
[----:B------:R-:W-:Y:S01]  /*1600*/  ISETP.GE.U32.AND P0, PT, R0, R7, PT ;  /* 0x000000070000720c */ /* 0x000fe20003f06070 */
[----:B------:R-:W-:Y:S01]  /*1610*/  @UP0 ULDC.64 UR28, c[0x0][0x248] ;  /* 0x00009200001c0ab9 */ /* 0x000fe20000000a00 */
[----:B------:R-:W-:Y:S01]  /*1620*/  LOP3.LUT R0, R8, UR59, RZ, 0x3c, !PT ;  /* 0x0000003b08007c12 */ /* 0x000fe2000f8e3cff */
[----:B------:R-:W-:Y:S01]  /*1630*/  @UP0 ULDC.64 UR26, c[0x0][0x250] ;  /* 0x00009400001a0ab9 */ /* 0x000fe20000000a00 */
[----:B------:R-:W-:-:S02]  /*1640*/  @UP1 UIADD3 UR50, UR13, UR14, URZ ;  /* 0x0000000e0d321290 */ /* 0x000fc4000fffe03f */
        /* <DEDUP_REMOVED lines=36> */
.L_x_283:
        /* <DEDUP_REMOVED lines=13> */
.L_x_284:
[----:B------:R-:W-:Y:S01]  /*1960*/  @UP1 UMOV UR11, UR40 ;  /* 0x00000028000b1c82 */ /* 0x000fe20008000000 */
[----:B------:R-:W-:Y:S01]  /*1970*/  @!UP1 UMOV UR11, UR34 ;  /* 0x00000022000b9c82 */ /* 0x000fe20008000000 */
[----:B------:R-:W-:Y:S01]  /*1980*/  SHF.R.S32.HI R16, RZ, 0x1f, R3 ;  /* 0x0000001fff107819 */ /* 0x000fe20000011403 */
[----:B------:R-:W-:Y:S06]  /*1990*/  @!P0 BRA `(.L_x_285) ;  /* 0x0000000000208947 */ /* 0x000fec0003800000 */
[----:B------:R-:W-:Y:S01]  /*19a0*/  ULDC UR6, c[0x0][0x2d4] ;  /* 0x0000b50000067ab9 */ /* 0x000fe20000000800 */
[----:B------:R-:W-:Y:S01]  /*19b0*/  ULDC UR7, c[0x0][0x2c0] ;  /* 0x0000b00000077ab9 */ /* 0x000fe20000000800 */
[----:B------:R-:W-:-:S03]  /*19c0*/  @!UP1 UIMAD UR5, UR51, UR6, URZ ;  /* 0x00000006330592a4 */ /* 0x000fc6000f8e023f */
[----:B------:R-:W-:Y:S01]  /*19d0*/  ULDC UR6, c[0x0][0x2e4] ;  /* 0x0000b90000067ab9 */ /* 0x000fe20000000800 */
[----:B------:R-:W-:Y:S02]  /*19e0*/  ULEA UR5, UR51, UR5, 0x7 ;  /* 0x0000000533057291 */ /* 0x000fe4000f8e383f */
[----:B------:R-:W-:-:S04]  /*19f0*/  ULEA UR6, UR7, UR6, 0x7 ;  /* 0x0000000607067291 */ /* 0x000fc8000f8e383f */
[----:B------:R-:W-:Y:S01]  /*1a00*/  UIMAD UR5, UR6, UR59, UR5 ;  /* 0x0000003b060572a4 */ /* 0x000fe2000f8e0205 */
[----:B------:R-:W-:Y:S11]  /*1a10*/  BRA `(.L_x_286) ;  /* 0x0000000000107947 */ /* 0x000ff60003800000 */
.L_x_285:
[----:B------:R-:W-:Y:S01]  /*1a20*/  ULDC UR5, c[0x0][0x270] ;  /* 0x00009c0000057ab9 */ /* 0x000fe20000000800 */
[----:B------:R-:W-:Y:S01]  /*1a30*/  ULDC UR6, c[0x0][0x2d4] ;  /* 0x0000b50000067ab9 */ /* 0x000fe20000000800 */
[----:B------:R-:W-:-:S04]  /*1a40*/  UIMAD UR5, UR51, UR5, UR59 ;  /* 0x00000005330572a4 */ /* 0x000fc8000f8e023b */
[----:B------:R-:W-:-:S12]  /*1a50*/  UIMAD UR5, UR5, UR6, URZ ;  /* 0x00000006050572a4 */ /* 0x000fd8000f8e023f */
.L_x_286:
        /* <DEDUP_REMOVED lines=21> */
[----:B------:R-:W-:Y:S01]  /*1bb0*/  UIMAD UR13, UR34, UR14, URZ ;  /* 0x0000000e220d72a4 */ /* 0x000fe2000f8e023f */
[----:B-1----:R-:W-:Y:S01]  /*1bc0*/  SHF.R.S32.HI R0, RZ, 0x1f, R6 ;  /* 0x0000001fff007819 */ /* 0x002fe20000011406 */
[----:B------:R-:W-:Y:S02]  /*1bd0*/  ULDC.64 UR22, c[0x0][0x258] ;  /* 0x0000960000167ab9 */ /* 0x000fe40000000a00 */
[----:B------:R-:W-:Y:S01]  /*1be0*/  UIMAD UR7, UR59, UR15, UR13 ;  /* 0x0000000f3b0772a4 */ /* 0x000fe2000f8e020d */
[CC--:B------:R-:W-:Y:S01]  /*1bf0*/  LEA.HI R10, R0.reuse, R6.reuse, RZ, 0x5 ;  /* 0x00000006000a7211 */ /* 0x0c0fe200078f28ff */
[----:B------:R-:W-:Y:S01]  /*1c00*/  USHF.R.S32.HI UR17, URZ, 0x1f, UR5 ;  /* 0x0000001f3f117899 */ /* 0x000fe20008011405 */
[----:B------:R-:W-:Y:S01]  /*1c10*/  LEA.HI R0, R0, R6, RZ, 0x2 ;  /* 0x0000000600007211 */ /* 0x000fe200078f10ff */
[----:B------:R-:W-:Y:S01]  /*1c20*/  ULDC.64 UR32, c[0x0][0x2b0] ;  /* 0x0000ac0000207ab9 */ /* 0x000fe20000000a00 */
[----:B------:R-:W-:Y:S01]  /*1c30*/  LOP3.LUT R4, R10, 0xffffffe0, RZ, 0xc0, !PT ;  /* 0xffffffe00a047812 */ /* 0x000fe200078ec0ff */
[----:B------:R-:W-:Y:S01]  /*1c40*/  ULEA.HI UR17, UR17, UR5, URZ, 0x7 ;  /* 0x0000000511117291 */ /* 0x000fe2000f8f383f */
[----:B------:R-:W-:-:S02]  /*1c50*/  LOP3.LUT R5, R0, 0xfffffffc, RZ, 0xc0, !PT ;  /* 0xfffffffc00057812 */ /* 0x000fc400078ec0ff */
[----:B------:R-:W-:Y:S01]  /*1c60*/  SHF.R.S32.HI R10, RZ, 0x5, R10 ;  /* 0x00000005ff0a7819 */ /* 0x000fe2000001140a */
[C---:B------:R-:W-:Y:S01]  /*1c70*/  IMAD.IADD R4, R6.reuse, 0x1, -R4 ;  /* 0x0000000106047824 */ /* 0x040fe200078e0a04 */
[----:B------:R-:W-:Y:S01]  /*1c80*/  SHF.R.S32.HI R0, RZ, 0x2, R0 ;  /* 0x00000002ff007819 */ /* 0x000fe20000011400 */
[----:B------:R-:W-:Y:S01]  /*1c90*/  IMAD.IADD R5, R6, 0x1, -R5 ;  /* 0x0000000106057824 */ /* 0x000fe200078e0a05 */
[----:B------:R-:W-:Y:S01]  /*1ca0*/  USHF.R.S32.HI UR17, URZ, 0x7, UR17 ;  /* 0x000000073f117899 */ /* 0x000fe20008011411 */
[----:B------:R-:W-:Y:S01]  /*1cb0*/  IMAD R10, R10, UR20, R4 ;  /* 0x000000140a0a7c24 */ /* 0x000fe2000f8e0204 */
[----:B------:R-:W-:Y:S01]  /*1cc0*/  SHF.R.S32.HI R24, RZ, 0x1f, R0 ;  /* 0x0000001fff187819 */ /* 0x000fe20000011400 */
[----:B------:R-:W-:Y:S01]  /*1cd0*/  IMAD.SHL.U32 R4, R5, 0x8, RZ ;  /* 0x0000000805047824 */ /* 0x000fe200078e00ff */
[----:B------:R-:W-:Y:S01]  /*1ce0*/  IADD3 R8, P0, R0, UR16, RZ ;  /* 0x0000001000087c10 */ /* 0x000fe2000ff1e0ff */
[----:B------:R-:W-:-:S03]  /*1cf0*/  UISETP.LT.AND UP1, UPT, URZ, UR17, UPT ;  /* 0x000000113f00728c */ /* 0x000fc6000bf21270 */
[----:B------:R-:W-:Y:S01]  /*1d00*/  IADD3.X R9, R24, UR19, RZ, P0, !PT ;  /* 0x0000001318097c10 */ /* 0x000fe200087fe4ff */
[----:B------:R-:W-:Y:S01]  /*1d10*/  USEL UR17, URZ, UR17, !UP1 ;  /* 0x000000113f117287 */ /* 0x000fe2000c800000 */
[--C-:B------:R-:W-:Y:S02]  /*1d20*/  SHF.R.S32.HI R5, RZ, 0x1f, R4.reuse ;  /* 0x0000001fff057819 */ /* 0x100fe40000011404 */
[----:B------:R-:W-:Y:S01]  /*1d30*/  IADD3 R6, P0, R4, UR11, RZ ;  /* 0x0000000b04067c10 */ /* 0x000fe2000ff1e0ff */
[----:B------:R-:W-:Y:S01]  /*1d40*/  IMAD R9, R9, UR42, RZ ;  /* 0x0000002a09097c24 */ /* 0x000fe2000f8e02ff */
[----:B------:R-:W-:Y:S02]  /*1d50*/  UISETP.GT.AND UP1, UPT, UR44, UR17, UPT ;  /* 0x000000112c00728c */ /* 0x000fe4000bf24270 */
[----:B------:R-:W-:Y:S01]  /*1d60*/  IADD3.X R7, R5, UR54, RZ, P0, !PT ;  /* 0x0000003605077c10 */ /* 0x000fe200087fe4ff */
[----:B------:R-:W-:Y:S01]  /*1d70*/  IMAD R13, R8, UR43, R9 ;  /* 0x0000002b080d7c24 */ /* 0x000fe2000f8e0209 */
[----:B------:R-:W-:Y:S01]  /*1d80*/  IADD3 R11, P0, R10, UR12, RZ ;  /* 0x0000000c0a0b7c10 */ /* 0x000fe2000ff1e0ff */
[----:B------:R-:W-:Y:S01]  /*1d90*/  IMAD.WIDE.U32 R8, R8, UR42, R4 ;  /* 0x0000002a08087c25 */ /* 0x000fe2000f8e0004 */
[----:B------:R-:W-:-:S02]  /*1da0*/  ULDC.64 UR12, c[0x0][0x3e0] ;  /* 0x0000f800000c7ab9 */ /* 0x000fc40000000a00 */
[----:B------:R-:W-:Y:S01]  /*1db0*/  LEA.HI.X.SX32 R10, R10, UR6, 0x1, P0 ;  /* 0x000000060a0a7c11 */ /* 0x000fe200080f0eff */
[----:B------:R-:W-:Y:S01]  /*1dc0*/  IMAD.WIDE.U32 R6, R14, UR16, R6 ;  /* 0x000000100e067c25 */ /* 0x000fe2000f8e0006 */
[----:B------:R-:W-:Y:S01]  /*1dd0*/  LEA R17, P0, R11, UR24, 0x2 ;  /* 0x000000180b117c11 */ /* 0x000fe2000f8010ff */
[----:B------:R-:W-:Y:S01]  /*1de0*/  UIMAD UR6, UR34, UR22, URZ ;  /* 0x00000016220672a4 */ /* 0x000fe2000f8e023f */
[----:B------:R-:W-:Y:S01]  /*1df0*/  IADD3 R8, P2, R8, UR60, RZ ;  /* 0x0000003c08087c10 */ /* 0x000fe2000ff5e0ff */
[----:B------:R-:W-:Y:S01]  /*1e00*/  IMAD.IADD R7, R7, 0x1, R12 ;  /* 0x0000000107077824 */ /* 0x000fe200078e020c */
[----:B------:R-:W-:Y:S01]  /*1e10*/  LEA.HI.X R10, R11, UR25, R10, 0x2, P0 ;  /* 0x000000190b0a7c11 */ /* 0x000fe200080f140a */
[----:B------:R-:W-:Y:S01]  /*1e20*/  STL [R1+0x34], R17 ;  /* 0x0000341101007387 */ /* 0x000fe20000100800 */
[----:B------:R-:W-:Y:S01]  /*1e30*/  IADD3.X R9, R9, UR53, R13, P2, !PT ;  /* 0x0000003509097c10 */ /* 0x000fe200097fe40d */
[----:B------:R-:W-:Y:S01]  /*1e40*/  IMAD.U32 R11, RZ, RZ, UR22 ;  /* 0x00000016ff0b7e24 */ /* 0x000fe2000f8e00ff */
[----:B------:R-:W-:Y:S01]  /*1e50*/  UIMAD UR23, UR59, UR23, UR6 ;  /* 0x000000173b1772a4 */ /* 0x000fe2000f8e0206 */
[----:B------:R1:W-:Y:S01]  /*1e60*/  STL [R1+0x30], R10 ;  /* 0x0000300a01007387 */ /* 0x0003e20000100800 */
[----:B------:R-:W-:Y:S01]  /*1e70*/  ULDC.64 UR24, c[0x0][0x478] ;  /* 0x00011e0000187ab9 */ /* 0x000fe20000000a00 */
[----:B------:R-:W-:-:S04]  /*1e80*/  IMAD.WIDE.U32 R8, R11, UR59, R8 ;  /* 0x0000003b0b087c25 */ /* 0x000fc8000f8e0008 */
[----:B------:R-:W-:Y:S01]  /*1e90*/  VIADD R9, R9, UR23 ;  /* 0x0000001709097c36 */ /* 0x000fe20008000000 */
[----:B------:R-:W-:Y:S01]  /*1ea0*/  UIMAD.WIDE UR22, UR31, 0x4, UR24 ;  /* 0x000000041f1678a5 */ /* 0x000fe2000f8e0218 */
[----:B-1----:R-:W-:Y:S01]  /*1eb0*/  IMAD.U32 R10, RZ, RZ, UR14 ;  /* 0x0000000eff0a7e24 */ /* 0x002fe2000f8e00ff */
[----:B------:R-:W-:-:S03]  /*1ec0*/  UIADD3 UR14, UR16, UR39, URZ ;  /* 0x00000027100e7290 */ /* 0x000fc6000fffe03f */
[----:B------:R-:W-:Y:S01]  /*1ed0*/  IMAD.WIDE.U32 R6, R10, UR59, R6 ;  /* 0x0000003b0a067c25 */ /* 0x000fe2000f8e0006 */
[----:B------:R-:W-:-:S03]  /*1ee0*/  UIMAD.WIDE UR14, UR14, 0x4, UR32 ;  /* 0x000000040e0e78a5 */ /* 0x000fc6000f8e0220 */
        /* <DEDUP_REMOVED lines=38> */
.L_x_288:
        /* <DEDUP_REMOVED lines=19> */
.L_x_289:
        /* <DEDUP_REMOVED lines=30> */
.L_x_291:
[----:B------:R-:W-:Y:S05]  /*2460*/  BSYNC B0 ;  /* 0x0000000000007941 */ /* 0x000fea0003800000 */
.L_x_290:
        /* <DEDUP_REMOVED lines=14> */
.L_x_293:
[----:B------:R-:W-:Y:S05]  /*2550*/  BSYNC B0 ;  /* 0x0000000000007941 */ /* 0x000fea0003800000 */
.L_x_292:
        /* <DEDUP_REMOVED lines=26> */
.L_x_295:
[----:B------:R-:W-:Y:S05]  /*2700*/  BSYNC B0 ;  /* 0x0000000000007941 */ /* 0x000fea0003800000 */
.L_x_294:
        /* <DEDUP_REMOVED lines=14> */
.L_x_287:
[----:B------:R-:W2:Y:S04]  /*27f0*/  LDL R25, [R1+0x64] ;  /* 0x0000640001197983 */ /* 0x000ea80000100800 */
[----:B------:R-:W3:Y:S01]  /*2800*/  LDL R30, [R1+0x5c] ;  /* 0x00005c00011e7983 */ /* 0x000ee20000100800 */
[----:B------:R-:W-:Y:S01]  /*2810*/  UIMAD UR6, UR18, -0x80, UR10 ;  /* 0xffffff80120678a4 */ /* 0x000fe2000f8e020a */
[----:B------:R-:W-:Y:S01]  /*2820*/  VIADD R11, R0, 0x40 ;  /* 0x00000040000b7836 */ /* 0x000fe20000000000 */
[----:B------:R-:W-:Y:S01]  /*2830*/  UIMAD UR11, UR47, UR26, URZ ;  /* 0x0000001a2f0b72a4 */ /* 0x000fe2000f8e023f */
[----:B------:R-:W-:Y:S01]  /*2840*/  IMAD.U32 R6, RZ, RZ, UR26 ;  /* 0x0000001aff067e24 */ /* 0x000fe2000f8e00ff */
[----:B------:R-:W-:Y:S02]  /*2850*/  UIMAD UR16, UR47, UR28, URZ ;  /* 0x0000001c2f1072a4 */ /* 0x000fe4000f8e023f */
[----:B------:R-:W-:Y:S01]  /*2860*/  ISETP.GE.AND P3, PT, R11, UR6, PT ;  /* 0x000000060b007c0c */ /* 0x000fe2000bf66270 */
[----:B------:R-:W-:Y:S01]  /*2870*/  UIMAD UR19, UR30, UR27, UR11 ;  /* 0x0000001b1e1372a4 */ /* 0x000fe2000f8e020b */
[----:B------:R-:W-:Y:S01]  /*2880*/  IMAD.U32 R8, RZ, RZ, UR28 ;  /* 0x0000001cff087e24 */ /* 0x000fe2000f8e00ff */
[----:B------:R-:W-:Y:S01]  /*2890*/  UIMAD UR5, UR7, -0x80, UR38 ;  /* 0xffffff80070578a4 */ /* 0x000fe2000f8e0226 */
[----:B------:R-:W-:Y:S01]  /*28a0*/  IMAD.WIDE.U32 R6, R6, UR30, R4 ;  /* 0x0000001e06067c25 */ /* 0x000fe2000f8e0004 */
[----:B------:R-:W-:Y:S01]  /*28b0*/  UIMAD UR11, UR30, UR29, UR16 ;  /* 0x0000001d1e0b72a4 */ /* 0x000fe2000f8e0210 */
[----:B------:R-:W-:-:S02]  /*28c0*/  ULDC.64 UR22, c[0x0][0x268] ;  /* 0x00009a0000167ab9 */ /* 0x000fc40000000a00 */
[----:B------:R-:W-:Y:S01]  /*28d0*/  IMAD.WIDE.U32 R4, R8, UR30, R4 ;  /* 0x0000001e08047c25 */ /* 0x000fe2000f8e0004 */
[----:B------:R-:W-:Y:S01]  /*28e0*/  IADD3 R6, P1, R6, UR45, RZ ;  /* 0x0000002d06067c10 */ /* 0x000fe2000ff3e0ff */
[----:B------:R-:W-:Y:S02]  /*28f0*/  ULDC.64 UR24, c[0x0][0x260] ;  /* 0x0000980000187ab9 */ /* 0x000fe40000000a00 */
[----:B------:R-:W-:Y:S01]  /*2900*/  IMAD.U32 R8, RZ, RZ, UR19 ;  /* 0x00000013ff087e24 */ /* 0x000fe2000f8e00ff */
[----:B------:R-:W-:Y:S01]  /*2910*/  IADD3 R10, P0, R4, UR46, RZ ;  /* 0x0000002e040a7c10 */ /* 0x000fe2000ff1e0ff */
[----:B------:R-:W-:Y:S01]  /*2920*/  IMAD.U32 R9, RZ, RZ, UR11 ;  /* 0x0000000bff097e24 */ /* 0x000fe2000f8e00ff */
[----:B------:R-:W4:Y:S01]  /*2930*/  @!P3 LDC.64 R22, c[0x0][0x220] ;  /* 0x00008800ff16bb82 */ /* 0x000f220000000a00 */
[----:B------:R-:W-:Y:S01]  /*2940*/  IMAD R4, R16, UR22, RZ ;  /* 0x0000001610047c24 */ /* 0x000fe2000f8e02ff */
[----:B------:R-:W-:Y:S02]  /*2950*/  IADD3.X R7, R7, UR49, R8, P1, !PT ;  /* 0x0000003107077c10 */ /* 0x000fe40008ffe408 */
[----:B------:R-:W-:Y:S01]  /*2960*/  ISETP.GE.AND P4, PT, R0, UR6, PT ;  /* 0x0000000600007c0c */ /* 0x000fe2000bf86270 */
[----:B------:R-:W-:Y:S01]  /*2970*/  IMAD R8, R3, UR23, R4 ;  /* 0x0000001703087c24 */ /* 0x000fe2000f8e0204 */
[----:B------:R-:W-:-:S02]  /*2980*/  ISETP.GE.AND P1, PT, R11, UR5, PT ;  /* 0x000000050b007c0c */ /* 0x000fc4000bf26270 */
[----:B------:R-:W-:Y:S01]  /*2990*/  IADD3.X R11, R5, UR48, R9, P0, !PT ;  /* 0x00000030050b7c10 */ /* 0x000fe200087fe409 */
[----:B------:R-:W-:Y:S01]  /*29a0*/  IMAD.WIDE.U32 R4, R3, UR22, R6 ;  /* 0x0000001603047c25 */ /* 0x000fe2000f8e0006 */
[----:B------:R-:W-:-:S03]  /*29b0*/  @!P3 IADD3 R6, P0, R0, 0x40, RZ ;  /* 0x000000400006b810 */ /* 0x000fc60007f1e0ff */
[----:B------:R-:W-:Y:S02]  /*29c0*/  IMAD R7, R16, UR24, RZ ;  /* 0x0000001810077c24 */ /* 0x000fe4000f8e02ff */
[C---:B------:R-:W-:Y:S02]  /*29d0*/  IMAD.WIDE.U32 R10, R3.reuse, UR24, R10 ;  /* 0x00000018030a7c25 */ /* 0x040fe4000f8e000a */
[----:B------:R-:W5:Y:S02]  /*29e0*/  @!P4 LDC.64 R20, c[0x0][0x220] ;  /* 0x00008800ff14cb82 */ /* 0x000f640000000a00 */
[----:B------:R-:W-:Y:S02]  /*29f0*/  IMAD R18, R3, UR25, R7 ;  /* 0x0000001903127c24 */ /* 0x000fe4000f8e0207 */
[----:B------:R-:W-:Y:S02]  /*2a00*/  @!P3 IMAD.X R3, RZ, RZ, R24, P0 ;  /* 0x000000ffff03b224 */ /* 0x000fe400000e0618 */
[----:B------:R-:W-:-:S02]  /*2a10*/  IMAD.IADD R5, R5, 0x1, R8 ;  /* 0x0000000105057824 */ /* 0x000fc400078e0208 */
[----:B------:R-:W-:-:S04]  /*2a20*/  IMAD.WIDE.U32 R16, R14, 0x80, RZ ;  /* 0x000000800e107825 */ /* 0x000fc800078e00ff */
[----:B------:R-:W-:Y:S02]  /*2a30*/  @!P4 IMAD R7, R24, UR26, RZ ;  /* 0x0000001a1807cc24 */ /* 0x000fe4000f8e02ff */
[----:B------:R-:W-:Y:S02]  /*2a40*/  @!P3 IMAD R3, R3, UR26, RZ ;  /* 0x0000001a0303bc24 */ /* 0x000fe4000f8e02ff */
[----:B------:R-:W-:Y:S02]  /*2a50*/  @!P3 IMAD.MOV.U32 R12, RZ, RZ, R4 ;  /* 0x000000ffff0cb224 */ /* 0x000fe400078e0004 */
[----:B------:R-:W-:Y:S02]  /*2a60*/  @!P3 IMAD.MOV.U32 R13, RZ, RZ, R5 ;  /* 0x000000ffff0db224 */ /* 0x000fe400078e0005 */
[----:B------:R-:W-:Y:S01]  /*2a70*/  IMAD.SHL.U32 R19, R15, 0x80, RZ ;  /* 0x000000800f137824 */ /* 0x000fe200078e00ff */
[----:B------:R-:W-:Y:S01]  /*2a80*/  @!P1 IADD3 R16, P0, R28, R16, RZ ;  /* 0x000000101c109210 */ /* 0x000fe20007f1e0ff */
[----:B------:R-:W-:-:S02]  /*2a90*/  @!P4 IMAD R15, R0, UR27, R7 ;  /* 0x0000001b000fcc24 */ /* 0x000fc4000f8e0207 */
[C---:B------:R-:W-:Y:S02]  /*2aa0*/  @!P3 IMAD R3, R6.reuse, UR27, R3 ;  /* 0x0000001b0603bc24 */ /* 0x040fe4000f8e0203 */
[----:B------:R-:W-:Y:S01]  /*2ab0*/  @!P3 IMAD.WIDE.U32 R6, R6, UR26, R12 ;  /* 0x0000001a0606bc25 */ /* 0x000fe2000f8e000c */
[----:B------:R-:W-:-:S03]  /*2ac0*/  @!P1 IADD3.X R17, R29, R17, R19, P0, !PT ;  /* 0x000000111d119210 */ /* 0x000fc600007fe413 */
[----:B------:R-:W-:Y:S01]  /*2ad0*/  @!P3 IMAD.IADD R3, R7, 0x1, R3 ;  /* 0x000000010703b824 */ /* 0x000fe200078e0203 */
[----:B----4-:R-:W-:-:S04]  /*2ae0*/  @!P3 LEA R12, P0, R6, R22, 0x1 ;  /* 0x00000016060cb211 */ /* 0x010fc800078008ff */
[----:B------:R-:W-:Y:S02]  /*2af0*/  @!P3 LEA.HI.X R13, R6, R23, R3, 0x1, P0 ;  /* 0x00000017060db211 */ /* 0x000fe400000f0c03 */
[----:B------:R-:W-:Y:S01]  /*2b00*/  PLOP3.LUT P0, PT, PT, PT, UP5, 0x80, 0x0 ;  /* 0x000000000000781c */ /* 0x000fe20003f0f058 */
[----:B------:R-:W-:-:S04]  /*2b10*/  @!P4 IMAD.WIDE.U32 R8, R0, UR26, R4 ;  /* 0x0000001a0008cc25 */ /* 0x000fc8000f8e0004 */
[----:B------:R-:W-:Y:S01]  /*2b20*/  @!P4 IMAD.IADD R15, R9, 0x1, R15 ;  /* 0x00000001090fc824 */ /* 0x000fe200078e020f */
[----:B------:R-:W-:Y:S01]  /*2b30*/  ULEA.HI UR6, UR7, UR7, URZ, 0x1 ;  /* 0x0000000707067291 */ /* 0x000fe2000f8f083f */
[----:B------:R-:W-:Y:S02]  /*2b40*/  IMAD.IADD R5, R11, 0x1, R18 ;  /* 0x000000010b057824 */ /* 0x000fe400078e0212 */
[----:B------:R-:W-:Y:S02]  /*2b50*/  @!P4 IMAD.MOV.U32 R4, RZ, RZ, R10 ;  /* 0x000000ffff04c224 */ /* 0x000fe400078e000a */
[----:B------:R-:W-:Y:S01]  /*2b60*/  @!P4 IMAD R3, R24, UR28, RZ ;  /* 0x0000001c1803cc24 */ /* 0x000fe2000f8e02ff */
[----:B------:R-:W-:Y:S01]  /*2b70*/  ULOP3.LUT UR6, UR6, 0xfffffffe, URZ, 0xc0, !UPT ;  /* 0xfffffffe06067892 */ /* 0x000fe2000f8ec03f */
[----:B------:R-:W-:Y:S01]  /*2b80*/  @!P3 IMAD.MOV.U32 R11, RZ, RZ, R5 ;  /* 0x000000ffff0bb224 */ /* 0x000fe200078e0005 */
[----:B------:R-:W4:Y:S01]  /*2b90*/  @!P4 LDC.64 R18, c[0x0][0x218] ;  /* 0x00008600ff12cb82 */ /* 0x000f220000000a00 */
[----:B------:R-:W-:-:S02]  /*2ba0*/  @!P4 IMAD R9, R0, UR29, R3 ;  /* 0x0000001d0009cc24 */ /* 0x000fc4000f8e0203 */
[----:B------:R-:W-:Y:S01]  /*2bb0*/  @!P4 IMAD.WIDE.U32 R4, R0, UR28, R4 ;  /* 0x0000001c0004cc25 */ /* 0x000fe2000f8e0004 */
[----:B------:R-:W-:-:S04]  /*2bc0*/  UIADD3 UR6, UR7, -UR6, URZ ;  /* 0x8000000607067290 */ /* 0x000fc8000fffe03f */
[----:B------:R-:W-:Y:S01]  /*2bd0*/  UISETP.NE.AND UP0, UPT, UR6, 0x1, UPT ;  /* 0x000000010600788c */ /* 0x000fe2000bf05270 */
[----:B------:R-:W-:Y:S01]  /*2be0*/  @P0 BAR.SYNC.DEFER_BLOCKING 0x0 ;  /* 0x0000000000000b1d */ /* 0x000fe20000010000 */
[----:B------:R-:W-:-:S04]  /*2bf0*/  USHF.L.U32 UR11, UR43, 0x7, URZ ;  /* 0x000000072b0b7899 */ /* 0x000fc8000800063f */
[----:B------:R-:W-:Y:S01]  /*2c00*/  PLOP3.LUT P0, PT, PT, PT, UP0, 0x80, 0x0 ;  /* 0x000000000000781c */ /* 0x000fe20003f0f008 */
[----:B------:R-:W-:Y:S01]  /*2c10*/  UIMAD.WIDE.U32 UR22, UR42, 0x80, URZ ;  /* 0x000000802a1678a5 */ /* 0x000fe2000f8e003f */
[----:B--2---:R-:W-:Y:S02]  /*2c20*/  VIADD R14, R25, 0x8 ;  /* 0x00000008190e7836 */ /* 0x004fe40000000000 */
[C---:B------:R-:W-:Y:S01]  /*2c30*/  VIADD R148, R161.reuse, 0x1000 ;  /* 0x00001000a1947836 */ /* 0x040fe20000000000 */
[----:B------:R-:W-:Y:S02]  /*2c40*/  UIADD3 UR35, UR38, 0x80, UR30 ;  /* 0x0000008026237890 */ /* 0x000fe4000fffe01e */
[----:B------:R-:W-:Y:S01]  /*2c50*/  ISETP.GE.AND P6, PT, R14, UR5, PT ;  /* 0x000000050e007c0c */ /* 0x000fe2000bfc6270 */
[----:B------:R-:W-:Y:S01]  /*2c60*/  IMAD.SHL.U32 R154, R161, 0x2, RZ ;  /* 0x00000002a19a7824 */ /* 0x000fe200078e00ff */
[----:B-----5:R-:W-:Y:S02]  /*2c70*/  @!P4 LEA R14, P2, R8, R20, 0x1 ;  /* 0x00000014080ec211 */ /* 0x020fe400078408ff */
[----:B------:R-:W-:-:S02]  /*2c80*/  CS2R R94, SRZ ;  /* 0x00000000005e7805 */ /* 0x000fc4000001ff00 */
[----:B------:R-:W-:Y:S02]  /*2c90*/  CS2R R92, SRZ ;  /* 0x00000000005c7805 */ /* 0x000fe4000001ff00 */
[----:B------:R-:W-:Y:S02]  /*2ca0*/  CS2R R98, SRZ ;  /* 0x0000000000627805 */ /* 0x000fe4000001ff00 */
[----:B------:R-:W-:Y:S02]  /*2cb0*/  @!P4 LEA.HI.X R15, R8, R21, R15, 0x1, P2 ;  /* 0x00000015080fc211 */ /* 0x000fe400010f0c0f */
[----:B------:R-:W-:Y:S02]  /*2cc0*/  CS2R R96, SRZ ;  /* 0x0000000000607805 */ /* 0x000fe4000001ff00 */
[----:B------:R-:W-:Y:S02]  /*2cd0*/  @!P3 IADD3 R6, P2, R0, 0x40, RZ ;  /* 0x000000400006b810 */ /* 0x000fe40007f5e0ff */
[----:B------:R-:W-:-:S02]  /*2ce0*/  CS2R R90, SRZ ;  /* 0x00000000005a7805 */ /* 0x000fc4000001ff00 */
[----:B------:R-:W-:Y:S02]  /*2cf0*/  CS2R R88, SRZ ;  /* 0x0000000000587805 */ /* 0x000fe4000001ff00 */
[----:B------:R-:W-:Y:S02]  /*2d00*/  CS2R R86, SRZ ;  /* 0x0000000000567805 */ /* 0x000fe4000001ff00 */
[----:B------:R-:W-:Y:S01]  /*2d10*/  CS2R R84, SRZ ;  /* 0x0000000000547805 */ /* 0x000fe2000001ff00 */
[----:B------:R-:W-:Y:S01]  /*2d20*/  @!P3 IMAD.X R7, RZ, RZ, R24, P2 ;  /* 0x000000ffff07b224 */ /* 0x000fe200010e0618 */
[----:B------:R-:W-:Y:S02]  /*2d30*/  ISETP.GE.AND P2, PT, R0, UR5, PT ;  /* 0x0000000500007c0c */ /* 0x000fe4000bf46270 */
[----:B------:R-:W-:Y:S02]  /*2d40*/  CS2R R78, SRZ ;  /* 0x00000000004e7805 */ /* 0x000fe4000001ff00 */
[----:B---3--:R-:W-:-:S02]  /*2d50*/  LEA R0, R30, UR4, 0x1 ;  /* 0x000000041e007c11 */ /* 0x008fc4000f8e08ff */
[----:B------:R-:W-:Y:S02]  /*2d60*/  CS2R R76, SRZ ;  /* 0x00000000004c7805 */ /* 0x000fe4000001ff00 */
        /* <DEDUP_REMOVED lines=8> */
[----:B------:R-:W-:Y:S02]  /*2df0*/  UIADD3 UR19, -UR21, URZ, URZ ;  /* 0x0000003f15137290 */ /* 0x000fe4000fffe13f */
[----:B------:R-:W-:Y:S01]  /*2e00*/  USHF.L.U32 UR34, UR20, 0x3, URZ ;  /* 0x0000000314227899 */ /* 0x000fe2000800063f */
[----:B------:R-:W-:Y:S01]  /*2e10*/  @P4 STS.64 [R0+0x8008], RZ ;  /* 0x008008ff00004388 */ /* 0x000fe20000000a00 */
[----:B------:R-:W-:Y:S02]  /*2e20*/  USHF.L.U32 UR33, UR20, 0x4, URZ ;  /* 0x0000000414217899 */ /* 0x000fe4000800063f */
[----:B------:R-:W-:Y:S01]  /*2e30*/  UIMAD UR32, UR20, 0x18, URZ ;  /* 0x00000018142078a4 */ /* 0x000fe2000f8e023f */
[----:B------:R-:W-:Y:S01]  /*2e40*/  @!PT LDS RZ, [RZ] ;  /* 0x00000000fffff984 */ /* 0x000fe20000000800 */
[----:B------:R-:W-:Y:S01]  /*2e50*/  @!PT LDS RZ, [RZ] ;  /* 0x00000000fffff984 */ /* 0x000fe20000000800 */
[----:B------:R-:W-:Y:S01]  /*2e60*/  @!PT LDS RZ, [RZ] ;  /* 0x00000000fffff984 */ /* 0x000fe20000000800 */
[----:B------:R2:W-:Y:S01]  /*2e70*/  @!P4 LDGSTS.E.BYPASS.LTC128B.128 [R0+0x8000], desc[UR8][R14.64] ;  /* 0x080000000e00cfae */ /* 0x0005e2000b901d48 */
[----:B------:R-:W-:Y:S01]  /*2e80*/  VIADD R8, R30, 0x1000 ;  /* 0x000010001e087836 */ /* 0x000fe20000000000 */
[----:B------:R-:W-:Y:S01]  /*2e90*/  USHF.L.U32 UR31, UR20, 0x5, URZ ;  /* 0x00000005141f7899 */ /* 0x000fe2000800063f */
[----:B------:R-:W-:Y:S01]  /*2ea0*/  @!P3 IMAD R3, R7, UR28, RZ ;  /* 0x0000001c0703bc24 */ /* 0x000fe2000f8e02ff */
[----:B------:R-:W-:Y:S01]  /*2eb0*/  @P3 STS.128 [R0+0x9000], RZ ;  /* 0x009000ff00003388 */ /* 0x000fe20000000c00 */
[----:B------:R-:W-:-:S02]  /*2ec0*/  USHF.L.U32 UR27, UR20, 0x6, URZ ;  /* 0x00000006141b7899 */ /* 0x000fc4000800063f */
[----:B------:R-:W-:Y:S01]  /*2ed0*/  UIMAD UR26, UR20, 0x48, URZ ;  /* 0x00000048141a78a4 */ /* 0x000fe2000f8e023f */
[----:B------:R-:W-:Y:S01]  /*2ee0*/  @!PT LDS RZ, [RZ] ;  /* 0x00000000fffff984 */ /* 0x000fe20000000800 */
[----:B------:R-:W-:Y:S01]  /*2ef0*/  @!PT LDS RZ, [RZ] ;  /* 0x00000000fffff984 */ /* 0x000fe20000000800 */
[----:B------:R-:W-:Y:S01]  /*2f00*/  @!PT LDS RZ, [RZ] ;  /* 0x00000000fffff984 */ /* 0x000fe20000000800 */
[----:B------:R3:W-:Y:S01]  /*2f10*/  @!P3 LDGSTS.E.BYPASS.LTC128B.128 [R0+0x9000], desc[UR8][R12.64] ;  /* 0x090000000c00bfae */ /* 0x0007e2000b901d48 */
[C---:B------:R-:W-:Y:S01]  /*2f20*/  @!P3 IMAD R20, R6.reuse, UR29, R3 ;  /* 0x0000001d0614bc24 */ /* 0x040fe2000f8e0203 */
[----:B------:R-:W-:Y:S01]  /*2f30*/  UIMAD UR25, UR20, 0x50, URZ ;  /* 0x00000050141978a4 */ /* 0x000fe2000f8e023f */
[----:B------:R-:W-:Y:S01]  /*2f40*/  @!P3 IMAD.WIDE.U32 R6, R6, UR28, R10 ;  /* 0x0000001c0606bc25 */ /* 0x000fe2000f8e000a */
[----:B------:R-:W0:Y:S01]  /*2f50*/  LDGDEPBAR ;  /* 0x00000000000079af */ /* 0x000e220000000000 */
[----:B------:R-:W-:Y:S01]  /*2f60*/  @!P1 IADD3 R10, P5, R26, UR22, RZ ;  /* 0x000000161a0a9c10 */ /* 0x000fe2000ffbe0ff */
[----:B------:R-:W-:Y:S01]  /*2f70*/  UIMAD UR24, UR20, 0x58, URZ ;  /* 0x00000058141878a4 */ /* 0x000fe2000f8e023f */
[----:B------:R-:W-:Y:S01]  /*2f80*/  IMAD.U32 R3, RZ, RZ, UR11 ;  /* 0x0000000bff037e24 */ /* 0x000fe2000f8e00ff */
[----:B------:R-:W-:Y:S01]  /*2f90*/  ULDC UR6, c[0x0][0x2ec] ;  /* 0x0000bb0000067ab9 */ /* 0x000fe20000000800 */
[----:B--2---:R-:W2:Y:S01]  /*2fa0*/  @!P3 LDC.64 R14, c[0x0][0x218] ;  /* 0x00008600ff0ebb82 */ /* 0x004ea20000000a00 */
[----:B------:R-:W-:Y:S01]  /*2fb0*/  @P2 STS [R0+0x4000], RZ ;  /* 0x004000ff00002388 */ /* 0x000fe20000000800 */
[----:B---3--:R-:W-:-:S03]  /*2fc0*/  SEL R12, R8, R30, !P0 ;  /* 0x0000001e080c7207 */ /* 0x008fc60004000000 */
[----:B------:R-:W-:Y:S01]  /*2fd0*/  @P2 STS [R0+0x4004], RZ ;  /* 0x004004ff00002388 */ /* 0x000fe20000000800 */
[----:B------:R-:W-:-:S03]  /*2fe0*/  LEA R12, R12, UR4, 0x1 ;  /* 0x000000040c0c7c11 */ /* 0x000fc6000f8e08ff */
[----:B------:R-:W-:Y:S01]  /*2ff0*/  @P2 STS.64 [R0+0x4008], RZ ;  /* 0x004008ff00002388 */ /* 0x000fe20000000a00 */
[----:B------:R-:W-:-:S03]  /*3000*/  @!P1 IADD3.X R11, R27, UR23, R3, P5, !PT ;  /* 0x000000171b0b9c10 */ /* 0x000fc6000affe403 */
[----:B------:R-:W-:Y:S01]  /*3010*/  @!PT LDS RZ, [RZ] ;  /* 0x00000000fffff984 */ /* 0x000fe20000000800 */
[----:B------:R-:W-:Y:S01]  /*3020*/  @!PT LDS RZ, [RZ] ;  /* 0x00000000fffff984 */ /* 0x000fe20000000800 */
[----:B------:R-:W-:Y:S01]  /*3030*/  @!PT LDS RZ, [RZ] ;  /* 0x00000000fffff984 */ /* 0x000fe20000000800 */
[----:B------:R-:W-:Y:S01]  /*3040*/  @!P2 LDGSTS.E.BYPASS.LTC128B.128 [R0+0x4000], desc[UR8][R28.64] ;  /* 0x040000001c00afae */ /* 0x000fe2000b901d48 */
[----:B------:R-:W-:-:S03]  /*3050*/  @!P4 IMAD.IADD R3, R5, 0x1, R9 ;  /* 0x000000010503c824 */ /* 0x000fc600078e0209 */
[----:B------:R-:W-:Y:S01]  /*3060*/  @P1 STS.128 [R0+0x5000], RZ ;  /* 0x005000ff00001388 */ /* 0x000fe20000000c00 */
[----:B----4-:R-:W-:-:S03]  /*3070*/  @!P4 LEA R8, P5, R4, R18, 0x1 ;  /* 0x000000120408c211 */ /* 0x010fc600078a08ff */
[----:B------:R-:W-:Y:S01]  /*3080*/  @!PT LDS RZ, [RZ] ;  /* 0x00000000fffff984 */ /* 0x000fe20000000800 */
[----:B------:R-:W-:Y:S01]  /*3090*/  @!PT LDS RZ, [RZ] ;  /* 0x00000000fffff984 */ /* 0x000fe20000000800 */
[----:B------:R-:W-:Y:S01]  /*30a0*/  @!PT LDS RZ, [RZ] ;  /* 0x00000000fffff984 */ /* 0x000fe20000000800 */
[----:B------:R3:W-:Y:S04]  /*30b0*/  @!P1 LDGSTS.E.BYPASS.LTC128B.128 [R0+0x5000], desc[UR8][R16.64] ;  /* 0x0500000010009fae */ /* 0x0007e8000b901d48 */
[----:B------:R-:W-:Y:S04]  /*30c0*/  @P2 STS [R12], RZ ;  /* 0x000000ff0c002388 */ /* 0x000fe80000000800 */
[----:B------:R-:W-:Y:S01]  /*30d0*/  @P2 STS [R12+0x4], RZ ;  /* 0x000004ff0c002388 */ /* 0x000fe20000000800 */
[----:B------:R-:W-:-:S03]  /*30e0*/  VIADD R5, R25, 0x40 ;  /* 0x0000004019057836 */ /* 0x000fc60000000000 */
[----:B------:R-:W-:Y:S01]  /*30f0*/  @P2 STS [R12+0x8], RZ ;  /* 0x000008ff0c002388 */ /* 0x000fe20000000800 */
[----:B------:R-:W-:-:S03]  /*3100*/  @!P4 LEA.HI.X R9, R4, R19, R3, 0x1, P5 ;  /* 0x000000130409c211 */ /* 0x000fc600028f0c03 */
[----:B------:R-:W-:Y:S01]  /*3110*/  @P2 STS [R12+0xc], RZ ;  /* 0x00000cff0c002388 */ /* 0x000fe20000000800 */
[----:B------:R-:W-:-:S03]  /*3120*/  @!P3 IMAD.IADD R7, R7, 0x1, R20 ;  /* 0x000000010707b824 */ /* 0x000fc600078e0214 */
[----:B------:R-:W-:Y:S01]  /*3130*/  @!PT LDS RZ, [RZ] ;  /* 0x00000000fffff984 */ /* 0x000fe20000000800 */
[----:B------:R-:W-:Y:S01]  /*3140*/  @!PT LDS RZ, [RZ] ;  /* 0x00000000fffff984 */ /* 0x000fe20000000800 */
[----:B------:R-:W-:Y:S01]  /*3150*/  @!PT LDS RZ, [RZ] ;  /* 0x00000000fffff984 */ /* 0x000fe20000000800 */
[----:B------:R-:W-:Y:S01]  /*3160*/  @!P2 LDGSTS.E.BYPASS.LTC128B.128 [R12], desc[UR8][R26.64] ;  /* 0x000000001a0cafae */ /* 0x000fe2000b901d48 */
[----:B------:R-:W-:Y:S01]  /*3170*/  VIADD R3, R25, 0x48 ;  /* 0x0000004819037836 */ /* 0x000fe20000000000 */
[----:B--2---:R-:W-:Y:S02]  /*3180*/  @!P3 LEA R4, P2, R6, R14, 0x1 ;  /* 0x0000000e0604b211 */ /* 0x004fe400078408ff */
        /* <DEDUP_REMOVED lines=9> */
[----:B------:R-:W-:Y:S02]  /*3220*/  @!P3 LEA.HI.X R5, R6, R15, R7, 0x1, P2 ;  /* 0x0000000f0605b211 */ /* 0x000fe400010f0c07 */
[----:B------:R-:W-:Y:S01]  /*3230*/  ISETP.GE.AND P2, PT, R3, UR5, PT ;  /* 0x0000000503007c0c */ /* 0x000fe2000bf46270 */
[----:B------:R-:W-:Y:S01]  /*3240*/  @P4 STS [R0+0x6000], RZ ;  /* 0x006000ff00004388 */ /* 0x000fe20000000800 */
[C---:B------:R-:W-:Y:S01]  /*3250*/  IMAD.SHL.U32 R6, R25.reuse, 0x4, RZ ;  /* 0x0000000419067824 */ /* 0x040fe200078e00ff */
[----:B------:R-:W-:Y:S01]  /*3260*/  ISETP.GE.AND P5, PT, R25, UR5, PT ;  /* 0x0000000519007c0c */ /* 0x000fe2000bfa6270 */
[----:B---3--:R-:W-:Y:S01]  /*3270*/  IMAD.MOV.U32 R16, RZ, RZ, 0x7f800000 ;  /* 0x7f800000ff107424 */ /* 0x008fe200078e00ff */
[----:B------:R-:W-:Y:S01]  /*3280*/  @P4 STS [R0+0x6004], RZ ;  /* 0x006004ff00004388 */ /* 0x000fe20000000800 */
[----:B------:R-:W-:Y:S02]  /*3290*/  IMAD.MOV.U32 R14, RZ, RZ, 0x7f800000 ;  /* 0x7f800000ff0e7424 */ /* 0x000fe400078e00ff */
[----:B------:R-:W-:Y:S01]  /*32a0*/  IMAD.MOV.U32 R13, RZ, RZ, 0x7f800000 ;  /* 0x7f800000ff0d7424 */ /* 0x000fe200078e00ff */
[----:B------:R-:W-:Y:S04]  /*32b0*/  @P4 STS.64 [R0+0x6008], RZ ;  /* 0x006008ff00004388 */ /* 0x000fe80000000a00 */
[----:B------:R2:W-:Y:S01]  /*32c0*/  STL [R1+0x2c], R12 ;  /* 0x00002c0c01007387 */ /* 0x0005e20000100800 */
[----:B------:R-:W-:Y:S01]  /*32d0*/  SEL R148, R148, R161, !P0 ;  /* 0x000000a194947207 */ /* 0x000fe20004000000 */
[----:B------:R-:W-:-:S02]  /*32e0*/  UIMAD UR30, UR20, 0x28, URZ ;  /* 0x00000028141e78a4 */ /* 0x000fc4000f8e023f */
[----:B------:R-:W-:Y:S01]  /*32f0*/  @!PT LDS RZ, [RZ] ;  /* 0x00000000fffff984 */ /* 0x000fe20000000800 */
[----:B------:R-:W-:Y:S01]  /*3300*/  @!PT LDS RZ, [RZ] ;  /* 0x00000000fffff984 */ /* 0x000fe20000000800 */
[----:B------:R-:W-:Y:S01]  /*3310*/  @!PT LDS RZ, [RZ] ;  /* 0x00000000fffff984 */ /* 0x000fe20000000800 */
[----:B------:R3:W-:Y:S01]  /*3320*/  @!P4 LDGSTS.E.BYPASS.LTC128B.128 [R0+0x6000], desc[UR8][R8.64] ;  /* 0x060000000800cfae */ /* 0x0007e2000b901d48 */
[----:B------:R-:W-:Y:S02]  /*3330*/  UIMAD UR29, UR20, 0x30, URZ ;  /* 0x00000030141d78a4 */ /* 0x000fe4000f8e023f */
[----:B------:R-:W-:Y:S01]  /*3340*/  UIMAD UR28, UR20, 0x38, URZ ;  /* 0x00000038141c78a4 */ /* 0x000fe2000f8e023f */
[----:B------:R4:W-:Y:S01]  /*3350*/  @P3 STS.128 [R0+0x7000], RZ ;  /* 0x007000ff00003388 */ /* 0x0009e20000000c00 */
[----:B------:R-:W-:Y:S02]  /*3360*/  UIMAD UR23, UR20, 0x60, URZ ;  /* 0x00000060141778a4 */ /* 0x000fe4000f8e023f */
[----:B------:R-:W-:Y:S01]  /*3370*/  UIMAD UR22, UR20, 0x68, URZ ;  /* 0x00000068141678a4 */ /* 0x000fe2000f8e023f */
[----:B------:R-:W-:Y:S01]  /*3380*/  @!PT LDS RZ, [RZ] ;  /* 0x00000000fffff984 */ /* 0x000fe20000000800 */
[----:B------:R-:W-:Y:S01]  /*3390*/  @!PT LDS RZ, [RZ] ;  /* 0x00000000fffff984 */ /* 0x000fe20000000800 */
[----:B------:R-:W-:Y:S01]  /*33a0*/  @!PT LDS RZ, [RZ] ;  /* 0x00000000fffff984 */ /* 0x000fe20000000800 */
[----:B------:R5:W-:Y:S01]  /*33b0*/  @!P3 LDGSTS.E.BYPASS.LTC128B.128 [R0+0x7000], desc[UR8][R4.64] ;  /* 0x070000000400bfae */ /* 0x000be2000b901d48 */
[----:B------:R-:W-:Y:S02]  /*33c0*/  UIMAD UR21, UR20, 0x70, URZ ;  /* 0x00000070141578a4 */ /* 0x000fe4000f8e023f */
[----:B------:R-:W-:Y:S01]  /*33d0*/  UIADD3 UR35, UR35, -UR10, URZ ;  /* 0x8000000a23237290 */ /* 0x000fe2000fffe03f */
[----:B------:R-:W0:Y:S01]  /*33e0*/  LDGDEPBAR ;  /* 0x00000000000079af */ /* 0x000e220000000000 */
[----:B------:R-:W-:Y:S01]  /*33f0*/  ULDC UR5, c[0x0][0x39c] ;  /* 0x0000e70000057ab9 */ /* 0x000fe20000000800 */
[----:B---3--:R-:W-:Y:S01]  /*3400*/  SHF.R.S32.HI R8, RZ, 0x1f, R25 ;  /* 0x0000001fff087819 */ /* 0x008fe20000011419 */
[----:B--2---:R-:W-:Y:S01]  /*3410*/  IMAD.MOV.U32 R12, RZ, RZ, 0x7f800000 ;  /* 0x7f800000ff0c7424 */ /* 0x004fe200078e00ff */
[----:B-----5:R-:W-:Y:S01]  /*3420*/  IADD3 R4, P4, R6, UR13, RZ ;  /* 0x0000000d06047c10 */ /* 0x020fe2000ff9e0ff */
[----:B------:R-:W-:-:S04]  /*3430*/  DEPBAR.LE SB0, 0x1 ;  /* 0x000080400000791a */ /* 0x000fc80000000000 */
[----:B------:R-:W-:Y:S02]  /*3440*/  SHF.L.U64.HI R5, R25, 0x2, R8 ;  /* 0x0000000219057819 */ /* 0x000fe40000010208 */
[----:B----4-:R-:W-:Y:S02]  /*3450*/  SHF.R.S32.HI R0, RZ, 0x1f, R3 ;  /* 0x0000001fff007819 */ /* 0x010fe40000011403 */
[----:B------:R-:W-:Y:S02]  /*3460*/  @!P2 LEA R6, P3, R3, UR13, 0x2 ;  /* 0x0000000d0306ac11 */ /* 0x000fe4000f8610ff */
[----:B------:R-:W-:Y:S02]  /*3470*/  IADD3.X R5, R5, UR12, RZ, P4, !PT ;  /* 0x0000000c05057c10 */ /* 0x000fe4000a7fe4ff */
[----:B------:R-:W-:-:S03]  /*3480*/  @!P2 LEA.HI.X R7, R3, UR12, R0, 0x2, P3 ;  /* 0x0000000c0307ac11 */ /* 0x000fc600098f1400 */
[----:B------:R-:W2:Y:S04]  /*3490*/  @!P5 LDG.E R16, desc[UR8][R4.64] ;  /* 0x000000080410d981 */ /* 0x000ea8000c1e1900 */
[----:B------:R-:W3:Y:S04]  /*34a0*/  @!P6 LDG.E R14, desc[UR8][R4.64+0x20] ;  /* 0x00002008040ee981 */ /* 0x000ee8000c1e1900 */
[----:B------:R-:W4:Y:S04]  /*34b0*/  @!P1 LDG.E R13, desc[UR8][R4.64+0x100] ;  /* 0x00010008040d9981 */ /* 0x000f28000c1e1900 */
[----:B------:R5:W4:Y:S01]  /*34c0*/  @!P2 LDG.E R12, desc[UR8][R6.64] ;  /* 0x00000008060ca981 */ /* 0x000b22000c1e1900 */
[----:B------:R-:W-:Y:S01]  /*34d0*/  BAR.SYNC.DEFER_BLOCKING 0x0 ;  /* 0x0000000000007b1d */ /* 0x000fe20000010000 */
[----:B------:R-:W-:-:S02]  /*34e0*/  VIADD R3, R25, 0x1 ;  /* 0x0000000119037836 */ /* 0x000fc40000000000 */
[----:B------:R-:W-:-:S05]  /*34f0*/  IMAD.U32 R0, RZ, RZ, UR38 ;  /* 0x00000026ff007e24 */ /* 0x000fca000f8e00ff */
[----:B------:R-:W-:Y:S01]  /*3500*/  IADD3 R0, R3, UR10, -R0 ;  /* 0x0000000a03007c10 */ /* 0x000fe2000fffe800 */
[----:B------:R-:W-:-:S04]  /*3510*/  IMAD.SHL.U32 R3, R25, 0x4, RZ ;  /* 0x0000000419037824 */ /* 0x000fc800078e00ff */
[----:B------:R1:W-:Y:S04]  /*3520*/  STL [R1+0x58], R0 ;  /* 0x0000580001007387 */ /* 0x0003e80000100800 */
[----:B------:R5:W-:Y:S04]  /*3530*/  STL [R1+0x54], R3 ;  /* 0x0000540301007387 */ /* 0x000be80000100800 */
[----:B------:R2:W2:Y:S04]  /*3540*/  LDSM.16.M88.4 R116, [R149+0x8000] ;  /* 0x008000009574783b */ /* 0x0004a80000000200 */
[----:B------:R2:W2:Y:S04]  /*3550*/  LDSM.16.M88.4 R120, [R149+0x8400] ;  /* 0x008400009578783b */ /* 0x0004a80000000200 */
[----:B------:R2:W2:Y:S04]  /*3560*/  LDSM.16.M88.4 R124, [R149+0x8800] ;  /* 0x00880000957c783b */ /* 0x0004a80000000200 */
[----:B------:R2:W2:Y:S01]  /*3570*/  LDSM.16.M88.4 R128, [R149+0x8c00] ;  /* 0x008c00009580783b */ /* 0x0004a20000000200 */
[----:B-1----:R-:W-:-:S03]  /*3580*/  VIADD R0, R25, 0xffffff80 ;  /* 0xffffff8019007836 */ /* 0x002fc60000000000 */
[----:B------:R1:W1:Y:S04]  /*3590*/  LDSM.16.M88.4 R132, [R150+0x8000] ;  /* 0x008000009684783b */ /* 0x0002680000000200 */
[----:B------:R1:W1:Y:S04]  /*35a0*/  LDSM.16.M88.4 R136, [R150+0x8400] ;  /* 0x008400009688783b */ /* 0x0002680000000200 */
[----:B------:R1:W1:Y:S04]  /*35b0*/  LDSM.16.M88.4 R140, [R150+0x8800] ;  /* 0x00880000968c783b */ /* 0x0002680000000200 */
[----:B------:R1:W1:Y:S01]  /*35c0*/  LDSM.16.M88.4 R144, [R150+0x8c00] ;  /* 0x008c00009690783b */ /* 0x0002620000000200 */
[----:B-----5:R-:W-:-:S02]  /*35d0*/  SHF.R.S32.HI R3, RZ, 0x1f, R0 ;  /* 0x0000001fff037819 */ /* 0x020fc40000011400 */
[----:B------:R-:W-:Y:S02]  /*35e0*/  SHF.L.U64.HI R6, R25, 0x2, R8 ;  /* 0x0000000219067819 */ /* 0x000fe40000010208 */
[C---:B------:R-:W-:Y:S01]  /*35f0*/  SHF.L.U64.HI R5, R0.reuse, 0x2, R3 ;  /* 0x0000000200057819 */ /* 0x040fe20000010203 */
[----:B------:R-:W-:Y:S02]  /*3600*/  IMAD.SHL.U32 R0, R0, 0x4, RZ ;  /* 0x0000000400007824 */ /* 0x000fe400078e00ff */
[----:B------:R-:W-:Y:S01]  /*3610*/  VIADD R4, R156, 0x1000 ;  /* 0x000010009c047836 */ /* 0x000fe20000000000 */
[----:B------:R-:W-:-:S04]  /*3620*/  LEA R148, R148, UR4, 0x1 ;  /* 0x0000000494947c11 */ /* 0x000fc8000f8e08ff */
[----:B------:R-:W-:Y:S01]  /*3630*/  SEL R3, R4, R156, !P0 ;  /* 0x0000009c04037207 */ /* 0x000fe20004000000 */
[----:B------:R-:W-:-:S03]  /*3640*/  UIMAD UR20, UR20, 0x78, URZ ;  /* 0x00000078141478a4 */ /* 0x000fc6000f8e023f */
[----:B------:R-:W-:Y:S01]  /*3650*/  LEA R3, R3, UR4, 0x1 ;  /* 0x0000000403037c11 */ /* 0x000fe2000f8e08ff */
[----:B--2---:R2:W-:Y:S04]  /*3660*/  STL [R1+0x40], R16 ;  /* 0x0000401001007387 */ /* 0x0045e80000100800 */
[----:B---3--:R2:W-:Y:S04]  /*3670*/  STL [R1+0x44], R14 ;  /* 0x0000440e01007387 */ /* 0x0085e80000100800 */
[----:B----4-:R2:W-:Y:S04]  /*3680*/  STL [R1+0x38], R13 ;  /* 0x0000380d01007387 */ /* 0x0105e80000100800 */
[----:B------:R2:W-:Y:S04]  /*3690*/  STL [R1+0x3c], R12 ;  /* 0x00003c0c01007387 */ /* 0x0005e80000100800 */
[----:B------:R2:W-:Y:S04]  /*36a0*/  STL [R1+0x50], R6 ;  /* 0x0000500601007387 */ /* 0x0005e80000100800 */
[----:B------:R2:W-:Y:S04]  /*36b0*/  STL [R1+0x4c], R5 ;  /* 0x00004c0501007387 */ /* 0x0005e80000100800 */
[----:B-1----:R2:W-:Y:S02]  /*36c0*/  STL [R1+0x48], R0 ;  /* 0x0000480001007387 */ /* 0x0025e40000100800 */
.L_x_299:
[----:B------:R-:W0:Y:S01]  /*36d0*/  LDGDEPBAR ;  /* 0x00000000000079af */ /* 0x000e220000000000 */
[----:B------:R-:W-:Y:S01]  /*36e0*/  IADD3 R112, R155, R148, RZ ;  /* 0x000000949b707210 */ /* 0x000fe20007ffe0ff */
[----:B------:R-:W-:Y:S01]  /*36f0*/  USHF.L.U32 UR16, UR18, 0x7, URZ ;  /* 0x0000000712107899 */ /* 0x000fe2000800063f */
[----:B--2---:R-:W-:Y:S05]  /*3700*/  MOV R0, UR18 ;  /* 0x0000001200007c02 */ /* 0x004fea0008000f00 */
        /* <DEDUP_REMOVED lines=53> */
[----:B------:R-:W4:Y:S01]  /*3a60*/  LDSM.16.M88.4 R100, [R149+0x6c00] ;  /* 0x006c00009564783b */ /* 0x000f220000000200 */
        /* <DEDUP_REMOVED lines=14> */
[----:B---3--:R-:W-:Y:S05]  /*3b50*/  @!P0 LEA R0, R0, R164, 0x7 ;  /* 0x000000a400008211 */ /* 0x008fea00078e38ff */
[C---:B------:R-:W-:Y:S02]  /*3b60*/  HMMA.16816.F32 R48, R64.reuse, R50, RZ ;  /* 0x000000324030723c */ /* 0x040fe400000018ff */
[----:B----4-:R-:W-:Y:S04]  /*3b70*/  FSETP.NEU.FTZ.AND P2, PT, R163, -INF , PT ;  /* 0xff800000a300780b */ /* 0x010fe80003f5d000 */
[-C--:B------:R-:W-:Y:S01]  /*3b80*/  HMMA.16816.F32 R52, R64, R100.reuse, RZ ;  /* 0x000000644034723c */ /* 0x080fe200000018ff */
[----:B--2---:R-:W-:Y:S05]  /*3b90*/  FSETP.NEU.FTZ.AND P1, PT, R162, -INF , PT ;  /* 0xff800000a200780b */ /* 0x004fea0003f3d000 */
        /* <DEDUP_REMOVED lines=74> */
[-C--:B------:R-:W-:Y:S01]  /*4040*/  @!P0 ISETP.GE.AND P4, PT, R4, R11.reuse, PT ;  /* 0x0000000b0400820c */ /* 0x080fe20003f86270 */
        /* <DEDUP_REMOVED lines=57> */
[----:B------:R-:W-:Y:S01]  /*43e0*/  FFMA.FTZ R16, R16, UR6, -R9 ;  /* 0x0000000610107c23 */ /* 0x000fe20008010809 */
[----:B------:R-:W-:Y:S03]  /*43f0*/  @!P0 IADD3 R17, R0, 0x8, RZ ;  /* 0x0000000800118810 */ /* 0x000fe60007ffe0ff */
[----:B------:R3:W-:Y:S01]  /*4400*/  MUFU.EX2 R250, R16 ;  /* 0x0000001000fa7308 */ /* 0x0007e20000000800 */
[C---:B------:R-:W-:Y:S02]  /*4410*/  @!P0 ISETP.GE.AND P2, PT, R17.reuse, R10, PT ;  /* 0x0000000a1100820c */ /* 0x040fe40003f46270 */
[-C--:B------:R-:W-:Y:S01]  /*4420*/  @!P0 ISETP.GE.AND P1, PT, R17, R11.reuse, PT ;  /* 0x0000000b1100820c */ /* 0x080fe20003f26270 */
        /* <DEDUP_REMOVED lines=9> */
[--C-:B-1----:R-:W-:Y:S01]  /*44c0*/  FFMA.FTZ R4, R5, UR6, -R8.reuse ;  /* 0x0000000605047c23 */ /* 0x102fe20008010808 */
[----:B----4-:R-:W-:Y:S01]  /*44d0*/  STL [R1+0x28], R25 ;  /* 0x0000281901007387 */ /* 0x010fe20000100800 */
[----:B------:R-:W-:Y:S01]  /*44e0*/  IMAD.MOV.U32 R5, RZ, RZ, R211 ;  /* 0x000000ffff057224 */ /* 0x000fe200078e00d3 */
[----:B------:R-:W-:Y:S06]  /*44f0*/  @!P0 FSEL R5, R211, -INF , !P1 ;  /* 0xff800000d3058808 */ /* 0x000fec0004800000 */
[----:B------:R1:W3:Y:S01]  /*4500*/  MUFU.EX2 R26, R4 ;  /* 0x00000004001a7308 */ /* 0x0002e20000000800 */
[----:B------:R-:W-:Y:S01]  /*4510*/  @!P0 ISETP.GE.AND P1, PT, R16, R11, PT ;  /* 0x0000000b1000820c */ /* 0x000fe20003f26270 */
        /* <DEDUP_REMOVED lines=31> */
[CC--:B------:R-:W-:Y:S01]  /*4710*/  @!P0 ISETP.GE.AND P1, PT, R17.reuse, R15.reuse, PT ;  /* 0x0000000f1100820c */ /* 0x0c0fe20003f26270 */
[C---:B------:R-:W-:Y:S04]  /*4720*/  HMMA.16816.F32 R40, R112.reuse, R4, R40 ;  /* 0x000000047028723c */ /* 0x040fe80000001828 */
[----:B------:R-:W-:Y:S01]  /*4730*/  @!P0 ISETP.GE.AND P2, PT, R17, R14, PT ;  /* 0x0000000e1100820c */ /* 0x000fe20003f46270 */
        /* <DEDUP_REMOVED lines=38> */
[----:B------:R-:W-:Y:S07]  /*49a0*/  @!P0 ISETP.GE.AND P1, PT, R17, R11, PT ;  /* 0x0000000b1100820c */ /* 0x000fee0003f26270 */
[----:B------:R-:W-:Y:S10]  /*49b0*/  MUFU.TANH R189, R40 ;  /* 0x0000002800bd7308 */ /* 0x000ff40000002400 */
[----:B------:R3:W-:Y:S01]  /*49c0*/  MUFU.EX2 R93, R4 ;  /* 0x00000004005d7308 */ /* 0x0007e20000000800 */
[----:B-1----:R-:W-:Y:S02]  /*49d0*/  MOV R5, R181 ;  /* 0x000000b500057202 */ /* 0x002fe40000000f00 */
[----:B------:R-:W-:Y:S02]  /*49e0*/  @!P0 FSEL R5, R181, -INF , !P2 ;  /* 0xff800000b5058808 */ /* 0x000fe40005000000 */
[-C--:B------:R-:W-:Y:S02]  /*49f0*/  @!P0 ISETP.GE.AND P2, PT, R17, R10.reuse, PT ;  /* 0x0000000a1100820c */ /* 0x080fe40003f46270 */
        /* <DEDUP_REMOVED lines=22> */
[----:B------:R-:W-:Y:S03]  /*4b60*/  @!P0 ISETP.GE.AND P1, PT, R16, R11, PT ;  /* 0x0000000b1000820c */ /* 0x000fe60003f26270 */
[--C-:B------:R-:W-:Y:S03]  /*4b70*/  FFMA.FTZ R4, R4, UR6, -R9.reuse ;  /* 0x0000000604047c23 */ /* 0x100fe60008010809 */
[----:B------:R-:W-:Y:S01]  /*4b80*/  MUFU.TANH R200, R47 ;  /* 0x0000002f00c87308 */ /* 0x000fe20000002400 */
[----:B------:R-:W-:Y:S02]  /*4b90*/  @!P0 FSEL R18, R202, -INF , !P1 ;  /* 0xff800000ca128808 */ /* 0x000fe40004800000 */
[----:B------:R-:W-:Y:S03]  /*4ba0*/  @!P0 ISETP.GE.AND P1, PT, R16, R10, PT ;  /* 0x0000000a1000820c */ /* 0x000fe60003f26270 */
[--C-:B------:R-:W-:Y:S01]  /*4bb0*/  FFMA.FTZ R16, R18, UR6, -R9.reuse ;  /* 0x0000000612107c23 */ /* 0x100fe20008010809 */
[----:B------:R-:W-:Y:S03]  /*4bc0*/  MOV R18, R221 ;  /* 0x000000dd00127202 */ /* 0x000fe60000000f00 */
[----:B------:R1:W-:Y:S01]  /*4bd0*/  MUFU.EX2 R235, R4 ;  /* 0x0000000400eb7308 */ /* 0x0003e20000000800 */
[----:B------:R-:W-:Y:S02]  /*4be0*/  @!P0 FSEL R18, R221, -INF , !P2 ;  /* 0xff800000dd128808 */ /* 0x000fe40005000000 */
[C---:B------:R-:W-:Y:S03]  /*4bf0*/  @!P0 ISETP.GE.AND P2, PT, R17.reuse, R14, PT ;  /* 0x0000000e1100820c */ /* 0x040fe60003f46270 */
[----:B------:R-:W-:Y:S04]  /*4c00*/  FFMA.FTZ R18, R18, UR6, -R8 ;  /* 0x0000000612127c23 */ /* 0x000fe80008010808 */
[----:B------:R3:W-:Y:S10]  /*4c10*/  MUFU.EX2 R234, R16 ;  /* 0x0000001000ea7308 */ /* 0x0007f40000000800 */
[----:B------:R-:W-:Y:S01]  /*4c20*/  MUFU.EX2 R249, R18 ;  /* 0x0000001200f97308 */ /* 0x000fe20000000800 */
[----:B-1----:R-:W-:Y:S01]  /*4c30*/  IMAD.MOV.U32 R4, RZ, RZ, R222 ;  /* 0x000000ffff047224 */ /* 0x002fe200078e00de */
[----:B------:R-:W-:Y:S02]  /*4c40*/  @!P0 FSEL R4, R222, -INF , !P1 ;  /* 0xff800000de048808 */ /* 0x000fe40004800000 */
[-C--:B------:R-:W-:Y:S03]  /*4c50*/  @!P0 ISETP.GE.AND P1, PT, R17, R11.reuse, PT ;  /* 0x0000000b1100820c */ /* 0x080fe60003f26270 */
[--C-:B------:R-:W-:Y:S03]  /*4c60*/  FFMA.FTZ R4, R4, UR6, -R8.reuse ;  /* 0x0000000604047c23 */ /* 0x100fe60008010808 */
[----:B------:R-:W-:Y:S01]  /*4c70*/  MUFU.TANH R78, R48 ;  /* 0x00000030004e7308 */ /* 0x000fe20000002400 */
[----:B------:R-:W-:Y:S01]  /*4c80*/  @!P0 FSEL R5, R199, -INF , !P1 ;  /* 0xff800000c7058808 */ /* 0x000fe20004800000 */
[----:B---3--:R-:W-:Y:S04]  /*4c90*/  @!P0 VIADD R16, R0, 0x19 ;  /* 0x0000001900108836 */ /* 0x008fe80000000000 */
[--C-:B------:R-:W-:Y:S01]  /*4ca0*/  FFMA.FTZ R5, R5, UR6, -R9.reuse ;  /* 0x0000000605057c23 */ /* 0x100fe20008010809 */
[----:B------:R-:W-:Y:S03]  /*4cb0*/  @!P0 ISETP.GE.AND P1, PT, R16, R11, PT ;  /* 0x0000000b1000820c */ /* 0x000fe60003f26270 */
        /* <DEDUP_REMOVED lines=23> */
[-C--:B------:R-:W-:Y:S03]  /*4e30*/  @!P0 ISETP.GE.AND P1, PT, R16, R15.reuse, PT ;  /* 0x0000000f1000820c */ /* 0x080fe60003f26270 */
[--C-:B------:R-:W-:Y:S01]  /*4e40*/  FFMA.FTZ R18, R18, UR6, -R13.reuse ;  /* 0x0000000612127c23 */ /* 0x100fe2000801080d */
[----:B------:R-:W-:Y:S02]  /*4e50*/  @!P0 FSEL R19, R85, -INF , !P1 ;  /* 0xff80000055138808 */ /* 0x000fe40004800000 */
[----:B------:R-:W-:Y:S01]  /*4e60*/  @!P0 ISETP.GE.AND P1, PT, R16, R14, PT ;  /* 0x0000000e1000820c */ /* 0x000fe20003f26270 */
        /* <DEDUP_REMOVED lines=55> */
[-C--:B------:R-:W-:Y:S01]  /*51e0*/  @!P0 ISETP.GE.AND P2, PT, R17, R10.reuse, PT ;  /* 0x0000000a1100820c */ /* 0x080fe20003f46270 */
        /* <DEDUP_REMOVED lines=16> */
[-C--:B------:R-:W-:Y:S03]  /*52f0*/  @!P0 ISETP.GE.AND P1, PT, R16, R11.reuse, PT ;  /* 0x0000000b1000820c */ /* 0x080fe60003f26270 */
[--C-:B------:R-:W-:Y:S01]  /*5300*/  FFMA.FTZ R4, R4, UR6, -R9.reuse ;  /* 0x0000000604047c23 */ /* 0x100fe20008010809 */
[----:B------:R-:W-:Y:S01]  /*5310*/  @!P0 FSEL R18, R187, -INF , !P1 ;  /* 0xff800000bb128808 */ /* 0x000fe20004800000 */
[----:B------:R-:W-:Y:S01]  /*5320*/  MUFU.TANH R175, R57 ;  /* 0x0000003900af7308 */ /* 0x000fe20000002400 */
[----:B------:R-:W-:Y:S03]  /*5330*/  @!P0 ISETP.GE.AND P1, PT, R16, R10, PT ;  /* 0x0000000a1000820c */ /* 0x000fe60003f26270 */
[--C-:B------:R-:W-:Y:S01]  /*5340*/  FFMA.FTZ R16, R18, UR6, -R9.reuse ;  /* 0x0000000612107c23 */ /* 0x100fe20008010809 */
[----:B------:R-:W-:Y:S05]  /*5350*/  MOV R18, R178 ;  /* 0x000000b200127202 */ /* 0x000fea0000000f00 */
[----:B------:R1:W-:Y:S10]  /*5360*/  MUFU.EX2 R216, R4 ;  /* 0x0000000400d87308 */ /* 0x0003f40000000800 */
[----:B------:R2:W-:Y:S10]  /*5370*/  MUFU.EX2 R213, R16 ;  /* 0x0000001000d57308 */ /* 0x0005f40000000800 */
[----:B------:R-:W3:Y:S01]  /*5380*/  MUFU.TANH R192, R58 ;  /* 0x0000003a00c07308 */ /* 0x000ee20000002400 */
[----:B-1----:R-:W-:Y:S02]  /*5390*/  MOV R4, R206 ;  /* 0x000000ce00047202 */ /* 0x002fe40000000f00 */
[----:B------:R-:W-:Y:S02]  /*53a0*/  @!P0 FSEL R4, R206, -INF , !P1 ;  /* 0xff800000ce048808 */ /* 0x000fe40004800000 */
[CC--:B------:R-:W-:Y:S03]  /*53b0*/  @!P0 ISETP.GE.AND P1, PT, R17.reuse, R11.reuse, PT ;  /* 0x0000000b1100820c */ /* 0x0c0fe60003f26270 */
[--C-:B------:R-:W-:Y:S01]  /*53c0*/  FFMA.FTZ R4, R4, UR6, -R8.reuse ;  /* 0x0000000604047c23 */ /* 0x100fe20008010808 */
[----:B--2---:R-:W-:Y:S01]  /*53d0*/  @!P0 IADD3 R16, R0, 0x29, RZ ;  /* 0x0000002900108810 */ /* 0x004fe20007ffe0ff */
[----:B------:R-:W1:Y:S03]  /*53e0*/  MUFU.TANH R191, R59 ;  /* 0x0000003b00bf7308 */ /* 0x000e660000002400 */
[----:B------:R-:W-:Y:S04]  /*53f0*/  @!P0 ISETP.GE.AND P2, PT, R16, R11, PT ;  /* 0x0000000b1000820c */ /* 0x000fe80003f46270 */
[----:B------:R-:W-:Y:S03]  /*5400*/  @!P0 FSEL R18, R178, -INF , !P2 ;  /* 0xff800000b2128808 */ /* 0x000fe60005000000 */
[----:B------:R2:W-:Y:S01]  /*5410*/  MUFU.EX2 R236, R4 ;  /* 0x0000000400ec7308 */ /* 0x0005e20000000800 */
[-C--:B------:R-:W-:Y:S01]  /*5420*/  @!P0 ISETP.GE.AND P2, PT, R17, R10.reuse, PT ;  /* 0x0000000a1100820c */ /* 0x080fe20003f46270 */
[--C-:B------:R-:W-:Y:S03]  /*5430*/  FFMA.FTZ R18, R18, UR6, -R9.reuse ;  /* 0x0000000612127c23 */ /* 0x100fe60008010809 */
[----:B------:R-:W-:Y:S05]  /*5440*/  @!P0 FSEL R6, R201, -INF , !P2 ;  /* 0xff800000c9068808 */ /* 0x000fea0005000000 */
[----:B------:R-:W-:Y:S01]  /*5450*/  MUFU.TANH R113, R66 ;  /* 0x0000004200717308 */ /* 0x000fe20000002400 */
        /* <DEDUP_REMOVED lines=8> */
[----:B------:R-:W1:Y:S10]  /*54e0*/  MUFU.TANH R70, R64 ;  /* 0x0000004000467308 */ /* 0x000e740000002400 */
[----:B------:R-:W1:Y:S01]  /*54f0*/  MUFU.TANH R252, R65 ;  /* 0x0000004100fc7308 */ /* 0x000e620000002400 */
[----:B--2---:R-:W-:Y:S02]  /*5500*/  IADD3.X R5, R27, UR14, RZ, P1, !PT ;  /* 0x0000000e1b057c10 */ /* 0x004fe40008ffe4ff */
[----:B------:R-:W-:Y:S03]  /*5510*/  @!P0 ISETP.GE.AND P1, PT, R16, R10, PT ;  /* 0x0000000a1000820c */ /* 0x000fe60003f26270 */
        /* <DEDUP_REMOVED lines=13> */
[-C--:B------:R-:W-:Y:S03]  /*55f0*/  @!P0 ISETP.GE.AND P1, PT, R16, R15.reuse, PT ;  /* 0x0000000f1000820c */ /* 0x080fe60003f26270 */
        /* <DEDUP_REMOVED lines=25> */
[-C--:B------:R-:W-:Y:S02]  /*5790*/  @!P0 ISETP.GE.AND P3, PT, R6, R14.reuse, PT ;  /* 0x0000000e0600820c */ /* 0x080fe40003f66270 */
        /* <DEDUP_REMOVED lines=11> */
[-C--:B------:R-:W-:Y:S01]  /*5850*/  @!P0 ISETP.GE.AND P4, PT, R6, R10.reuse, PT ;  /* 0x0000000a0600820c */ /* 0x080fe20003f86270 */
[----:B------:R-:W-:Y:S01]  /*5860*/  IMAD.MOV.U32 R6, RZ, RZ, R174 ;  /* 0x000000ffff067224 */ /* 0x000fe200078e00ae */
[----:B------:R-:W-:Y:S03]  /*5870*/  @!P0 FSEL R6, R174, -INF , !P1 ;  /* 0xff800000ae068808 */ /* 0x000fe60004800000 */
[----:B------:R3:W-:Y:S02]  /*5880*/  MUFU.EX2 R169, R5 ;  /* 0x0000000500a97308 */ /* 0x0007e40000000800 */
[--C-:B------:R-:W-:Y:S01]  /*5890*/  FFMA.FTZ R7, R6, UR6, -R9.reuse ;  /* 0x0000000606077c23 */ /* 0x100fe20008010809 */
        /* <DEDUP_REMOVED lines=8> */
[C---:B------:R-:W-:Y:S04]  /*5920*/  @!P0 ISETP.GE.AND P3, PT, R4.reuse, R11, PT ;  /* 0x0000000b0400820c */ /* 0x040fe80003f66270 */
        /* <DEDUP_REMOVED lines=8> */
[C---:B------:R-:W-:Y:S01]  /*59b0*/  @!P0 ISETP.GE.AND P1, PT, R0.reuse, R11, PT ;  /* 0x0000000b0000820c */ /* 0x040fe20003f26270 */
[----:B------:R1:W-:Y:S01]  /*59c0*/  STS [R243+0x10400], R4 ;  /* 0x01040004f3007388 */ /* 0x0003e20000000800 */
[----:B---3--:R-:W-:Y:S02]  /*59d0*/  MOV R5, R175 ;  /* 0x000000af00057202 */ /* 0x008fe40000000f00 */
[----:B------:R-:W-:Y:S02]  /*59e0*/  @!P0 FSEL R5, R175, -INF , !P5 ;  /* 0xff800000af058808 */ /* 0x000fe40006800000 */
[----:B------:R-:W-:Y:S02]  /*59f0*/  @!P0 ISETP.GE.AND P5, PT, R0, R15, PT ;  /* 0x0000000f0000820c */ /* 0x000fe40003fa6270 */
[----:B------:R-:W-:Y:S01]  /*5a00*/  MOV R15, R168 ;  /* 0x000000a8000f7202 */ /* 0x000fe20000000f00 */
[----:B------:R-:W-:Y:S01]  /*5a10*/  FFMA.FTZ R5, R5, UR6, -R9 ;  /* 0x0000000605057c23 */ /* 0x000fe20008010809 */
        /* <DEDUP_REMOVED lines=13> */
[--C-:B-1----:R-:W-:Y:S01]  /*5af0*/  FFMA.FTZ R5, R7, UR6, -R8.reuse ;  /* 0x0000000607057c23 */ /* 0x102fe20008010808 */
        /* <DEDUP_REMOVED lines=182> */
[----:B------:R-:W-:Y:S01]  /*6660*/  FADD.FTZ R20, -R111, R37 ;  /* 0x000000256f147221 */ /* 0x000fe20000010100 */
        /* <DEDUP_REMOVED lines=28> */
[----:B------:R-:W-:Y:S01]  /*6830*/  FMUL.FTZ R48, R74, R48 ;  /* 0x000000304a307220 */ /* 0x000fe20000410000 */
[----:B------:R-:W-:Y:S01]  /*6840*/  FADD.FTZ R49, -R111, R65 ;  /* 0x000000416f317221 */ /* 0x000fe20000010100 */
[----:B------:R-:W-:Y:S01]  /*6850*/  FMUL.FTZ R5, R79, R5 ;  /* 0x000000054f057220 */ /* 0x000fe20000410000 */
[----:B------:R-:W-:Y:S01]  /*6860*/  FMUL.FTZ R20, R52, R20 ;  /* 0x0000001434147220 */ /* 0x000fe20000410000 */
[----:B------:R1:W5:Y:S01]  /*6870*/  LDL.LU R79, [R1+0xa8] ;  /* 0x0000a800014f7983 */ /* 0x0003620000300800 */
[----:B------:R-:W-:Y:S01]  /*6880*/  FMUL.FTZ R49, R73, R49 ;  /* 0x0000003149317220 */ /* 0x000fe20000410000 */
[----:B------:R-:W-:Y:S01]  /*6890*/  FMUL.FTZ R21, R5, R21 ;  /* 0x0000001505157220 */ /* 0x000fe20000410000 */
[----:B------:R-:W-:Y:S01]  /*68a0*/  FFMA.FTZ R5, -R70, R70, 1 ;  /* 0x3f80000046057423 */ /* 0x000fe20000010146 */
[----:B------:R1:W5:Y:S01]  /*68b0*/  LDL.LU R78, [R1+0xa4] ;  /* 0x0000a400014e7983 */ /* 0x0003620000300800 */
[----:B------:R-:W-:Y:S01]  /*68c0*/  FMUL.FTZ R17, R17, UR5 ;  /* 0x0000000511117c20 */ /* 0x000fe20008410000 */
[----:B------:R-:W-:Y:S01]  /*68d0*/  F2FP.F16.F32.PACK_AB R100, R37, R100 ;  /* 0x000000642564723e */ /* 0x000fe200000000ff */
[----:B------:R-:W-:Y:S01]  /*68e0*/  FMUL.FTZ R5, R5, UR5 ;  /* 0x0000000505057c20 */ /* 0x000fe20008410000 */
[----:B------:R1:W5:Y:S01]  /*68f0*/  LDL.LU R77, [R1+0xa0] ;  /* 0x0000a000014d7983 */ /* 0x0003620000300800 */
[----:B------:R-:W-:Y:S01]  /*6900*/  FMUL.FTZ R17, R53, R17 ;  /* 0x0000001135117220 */ /* 0x000fe20000410000 */
[----:B------:R-:W-:Y:S01]  /*6910*/  FMUL.FTZ R32, R32, UR5 ;  /* 0x0000000520207c20 */ /* 0x000fe20008410000 */
[----:B------:R-:W-:Y:S01]  /*6920*/  FMUL.FTZ R5, R48, R5 ;  /* 0x0000000530057220 */ /* 0x000fe20000410000 */
[----:B------:R1:W5:Y:S02]  /*6930*/  LDL.LU R76, [R1+0x9c] ;  /* 0x00009c00014c7983 */ /* 0x0003640000300800 */
[----:B------:R-:W-:Y:S01]  /*6940*/  F2FP.F16.F32.PACK_AB R37, R17, R20 ;  /* 0x000000141125723e */ /* 0x000fe200000000ff */
[----:B------:R-:W-:Y:S01]  /*6950*/  FFMA.FTZ R17, -R69, R69, 1 ;  /* 0x3f80000045117423 */ /* 0x000fe20000010145 */
[----:B------:R1:W5:Y:S01]  /*6960*/  LDL.LU R75, [R1+0x98] ;  /* 0x00009800014b7983 */ /* 0x0003620000300800 */
[----:B------:R-:W-:Y:S01]  /*6970*/  FMUL.FTZ R20, R3, R6 ;  /* 0x0000000603147220 */ /* 0x000fe20000410000 */
[----:B------:R-:W-:Y:S01]  /*6980*/  FMUL.FTZ R32, R4, R32 ;  /* 0x0000002004207220 */ /* 0x000fe20000410000 */
[----:B------:R-:W-:Y:S01]  /*6990*/  FFMA.FTZ R4, -R252, R252, 1 ;  /* 0x3f800000fc047423 */ /* 0x000fe200000101fc */
[----:B------:R1:W5:Y:S01]  /*69a0*/  LDL.LU R74, [R1+0x94] ;  /* 0x00009400014a7983 */ /* 0x0003620000300800 */
[----:B------:R-:W-:Y:S02]  /*69b0*/  FMUL.FTZ R17, R17, UR5 ;  /* 0x0000000511117c20 */ /* 0x000fe40008410000 */
[----:B------:R-:W-:Y:S01]  /*69c0*/  FMUL.FTZ R4, R4, UR5 ;  /* 0x0000000504047c20 */ /* 0x000fe20008410000 */
[----:B------:R1:W5:Y:S01]  /*69d0*/  LDL.LU R73, [R1+0x90] ;  /* 0x0000900001497983 */ /* 0x0003620000300800 */
[----:B------:R-:W-:Y:S02]  /*69e0*/  F2FP.F16.F32.PACK_AB R48, R21, R32 ;  /* 0x000000201530723e */ /* 0x000fe400000000ff */
[----:B------:R-:W-:Y:S01]  /*69f0*/  FMUL.FTZ R4, R49, R4 ;  /* 0x0000000431047220 */ /* 0x000fe20000410000 */
[----:B------:R1:W5:Y:S01]  /*6a00*/  LDL.LU R72, [R1+0x8c] ;  /* 0x00008c0001487983 */ /* 0x0003620000300800 */
[----:B------:R-:W-:Y:S03]  /*6a10*/  F2FP.F16.F32.PACK_AB R49, R33, R36 ;  /* 0x000000242131723e */ /* 0x000fe600000000ff */
[----:B------:R1:W5:Y:S01]  /*6a20*/  LDL.LU R71, [R1+0x88] ;  /* 0x0000880001477983 */ /* 0x0003620000300800 */
[----:B------:R-:W-:Y:S01]  /*6a30*/  F2FP.F16.F32.PACK_AB R36, R4, R5 ;  /* 0x000000050424723e */ /* 0x000fe200000000ff */
[----:B------:R-:W-:Y:S02]  /*6a40*/  FFMA.FTZ R4, -R68, R68, 1 ;  /* 0x3f80000044047423 */ /* 0x000fe40000010144 */
[----:B------:R1:W5:Y:S02]  /*6a50*/  LDL.LU R70, [R1+0x84] ;  /* 0x0000840001467983 */ /* 0x0003640000300800 */
[----:B------:R-:W-:Y:S02]  /*6a60*/  FMUL.FTZ R6, R4, UR5 ;  /* 0x0000000504067c20 */ /* 0x000fe40008410000 */
        /* <DEDUP_REMOVED lines=8> */
[----:B------:R-:W4:Y:S01]  /*6af0*/  LDL.LU R64, [R1+0x2c] ;  /* 0x00002c0001407983 */ /* 0x000f220000300800 */
[----:B------:R-:W-:Y:S01]  /*6b00*/  UMOV UR16, 0xffffe000 ;  /* 0xffffe00000107882 */ /* 0x000fe20000000000 */
        /* <DEDUP_REMOVED lines=20> */
.L_x_297:
[----:B------:R-:W3:Y:S01]  /*6c50*/  LDL.LU R103, [R1+0x28] ;  /* 0x0000280001677983 */ /* 0x000ee20000300800 */
[----:B------:R-:W-:Y:S01]  /*6c60*/  FMUL.FTZ R7, R7, R6 ;  /* 0x0000000607077220 */ /* 0x000fe20000410000 */
[----:B------:R-:W-:Y:S01]  /*6c70*/  FMUL.FTZ R17, R20, R17 ;  /* 0x0000001114117220 */ /* 0x000fe20000410000 */
[C---:B-----5:R-:W-:Y:S01]  /*6c80*/  FADD.FTZ R29, -R109.reuse, R29 ;  /* 0x0000001d6d1d7221 */ /* 0x060fe20000010100 */
[----:B------:R-:W4:Y:S01]  /*6c90*/  LDL.LU R102, [R1+0x24] ;  /* 0x0000240001667983 */ /* 0x000f220000300800 */
[----:B------:R-:W-:Y:S01]  /*6ca0*/  FADD.FTZ R25, -R109, R25 ;  /* 0x000000196d197221 */ /* 0x000fe20000010100 */
[----:B------:R-:W-:Y:S01]  /*6cb0*/  FADD.FTZ R15, -R108, R15 ;  /* 0x0000000f6c0f7221 */ /* 0x000fe20000010100 */
[----:B------:R-:W-:Y:S01]  /*6cc0*/  FMUL.FTZ R29, R226, R29 ;  /* 0x0000001de21d7220 */ /* 0x000fe20000410000 */
[----:B------:R-:W4:Y:S01]  /*6cd0*/  LDL.LU R65, [R1+0x20] ;  /* 0x0000200001417983 */ /* 0x000f220000300800 */
[----:B------:R-:W-:Y:S01]  /*6ce0*/  FMUL.FTZ R25, R234, R25 ;  /* 0x00000019ea197220 */ /* 0x000fe20000410000 */
[----:B------:R-:W-:Y:S01]  /*6cf0*/  FADD.FTZ R27, -R108, R27 ;  /* 0x0000001b6c1b7221 */ /* 0x000fe20000010100 */
[----:B--2---:R-:W-:Y:S01]  /*6d00*/  FFMA.FTZ R4, -R181, R181, 1 ;  /* 0x3f800000b5047423 */ /* 0x004fe200000101b5 */
[----:B------:R-:W2:Y:S01]  /*6d10*/  LDL.LU R64, [R1+0x8] ;  /* 0x0000080001407983 */ /* 0x000ea20000300800 */
[C---:B------:R-:W-:Y:S01]  /*6d20*/  FADD.FTZ R19, -R110.reuse, R19 ;  /* 0x000000136e137221 */ /* 0x040fe20000010100 */
[----:B------:R-:W-:Y:S01]  /*6d30*/  FADD.FTZ R34, -R110, R34 ;  /* 0x000000226e227221 */ /* 0x000fe20000010100 */
[----:B------:R-:W-:Y:S01]  /*6d40*/  FADD.FTZ R24, -R109, R24 ;  /* 0x000000186d187221 */ /* 0x000fe20000010100 */
[----:B------:R-:W2:Y:S01]  /*6d50*/  LDL.LU R53, [R1+0x4] ;  /* 0x0000040001357983 */ /* 0x000ea20000300800 */
[----:B------:R-:W-:Y:S01]  /*6d60*/  FMUL.FTZ R19, R217, R19 ;  /* 0x00000013d9137220 */ /* 0x000fe20000410000 */
[----:B------:R-:W-:Y:S01]  /*6d70*/  FMUL.FTZ R34, R195, R34 ;  /* 0x00000022c3227220 */ /* 0x000fe20000410000 */
[----:B------:R-:W-:Y:S01]  /*6d80*/  FMUL.FTZ R24, R235, R24 ;  /* 0x00000018eb187220 */ /* 0x000fe20000410000 */
[----:B------:R-:W2:Y:S01]  /*6d90*/  LDL.LU R52, [R1] ;  /* 0x0000000001347983 */ /* 0x000ea20000300800 */
        /* <DEDUP_REMOVED lines=22> */
[----:B------:R-:W-:Y:S01]  /*6f00*/  FADD.FTZ R50, -R110, R50 ;  /* 0x000000326e327221 */ /* 0x000fe20000010100 */
[----:B------:R-:W-:Y:S01]  /*6f10*/  FMUL.FTZ R39, R186, R39 ;  /* 0x00000027ba277220 */ /* 0x000fe20000410000 */
[----:B------:R-:W-:Y:S01]  /*6f20*/  FMUL.FTZ R35, R194, R35 ;  /* 0x00000023c2237220 */ /* 0x000fe20000410000 */
[C---:B------:R-:W-:Y:S01]  /*6f30*/  FADD.FTZ R51, -R110.reuse, R51 ;  /* 0x000000336e337221 */ /* 0x040fe20000010100 */
[----:B------:R-:W-:Y:S01]  /*6f40*/  FMUL.FTZ R50, R171, R50 ;  /* 0x00000032ab327220 */ /* 0x000fe20000410000 */
[----:B------:R-:W-:Y:S01]  /*6f50*/  FADD.FTZ R55, -R110, R55 ;  /* 0x000000376e377221 */ /* 0x000fe20000010100 */
        /* <DEDUP_REMOVED lines=138> */
[----:B------:R-:W2:Y:S01]  /*7800*/  LDL R34, [R1+0x5c] ;  /* 0x00005c0001227983 */ /* 0x000ea20000100800 */
[----:B------:R-:W-:Y:S01]  /*7810*/  FMUL.FTZ R58, R225, R58 ;  /* 0x0000003ae13a7220 */ /* 0x000fe20000410000 */
[----:B------:R-:W-:Y:S01]  /*7820*/  F2FP.F16.F32.PACK_AB R18, R18, R24 ;  /* 0x000000181212723e */ /* 0x000fe200000000ff */
[----:B------:R-:W-:Y:S01]  /*7830*/  FADD.FTZ R47, -R108, R47 ;  /* 0x0000002f6c2f7221 */ /* 0x000fe20000010100 */
[----:B------:R-:W2:Y:S01]  /*7840*/  LDL.LU R29, [R1+0x30] ;  /* 0x00003000011d7983 */ /* 0x000ea20000300800 */
[----:B------:R-:W-:Y:S01]  /*7850*/  FMUL.FTZ R43, R236, R43 ;  /* 0x0000002bec2b7220 */ /* 0x000fe20000410000 */
[----:B------:R-:W-:Y:S01]  /*7860*/  FADD.FTZ R46, -R108, R46 ;  /* 0x0000002e6c2e7221 */ /* 0x000fe20000010100 */
[----:B------:R-:W-:Y:S01]  /*7870*/  F2FP.F16.F32.PACK_AB R17, R17, R28 ;  /* 0x0000001c1111723e */ /* 0x000fe200000000ff */
[----:B------:R-:W-:Y:S01]  /*7880*/  FMUL.FTZ R47, R232, R47 ;  /* 0x0000002fe82f7220 */ /* 0x000fe20000410000 */
[----:B------:R-:W2:Y:S01]  /*7890*/  LDL.LU R28, [R1+0x34] ;  /* 0x00003400011c7983 */ /* 0x000ea20000300800 */
        /* <DEDUP_REMOVED lines=15> */
[----:B---3--:R-:W-:Y:S01]  /*7990*/  FMUL.FTZ R10, R103, R10 ;  /* 0x0000000a670a7220 */ /* 0x008fe20000410000 */
[----:B----4-:R-:W-:Y:S01]  /*79a0*/  FMUL.FTZ R5, R102, R4 ;  /* 0x0000000466057220 */ /* 0x010fe20000410000 */
[----:B------:R-:W-:Y:S01]  /*79b0*/  FFMA.FTZ R4, -R231, R231, 1 ;  /* 0x3f800000e7047423 */ /* 0x000fe200000101e7 */
[----:B------:R-:W-:Y:S03]  /*79c0*/  FMUL.FTZ R14, R65, R14 ;  /* 0x0000000e410e7220 */ /* 0x000fe60000410000 */
[----:B------:R-:W-:Y:S01]  /*79d0*/  FMUL.FTZ R7, R4, UR5 ;  /* 0x0000000504077c20 */ /* 0x000fe20008410000 */
[----:B------:R-:W-:Y:S01]  /*79e0*/  FFMA.FTZ R4, -R229, R229, 1 ;  /* 0x3f800000e5047423 */ /* 0x000fe200000101e5 */
[----:B------:R-:W-:Y:S01]  /*79f0*/  FMUL.FTZ R6, R5, R6 ;  /* 0x0000000605067220 */ /* 0x000fe20000410000 */
[----:B--2---:R-:W-:Y:S01]  /*7a00*/  FMUL.FTZ R15, R64, R15 ;  /* 0x0000000f400f7220 */ /* 0x004fe20000410000 */
        /* <DEDUP_REMOVED lines=143> */
[----:B------:R-:W1:Y:S08]  /*8300*/  LDC R6, c[0x0][0x420] ;  /* 0x00010800ff067b82 */ /* 0x000e700000000800 */
[----:B------:R-:W3:Y:S01]  /*8310*/  LDC R7, c[0x0][0x424] ;  /* 0x00010900ff077b82 */ /* 0x000ee20000000800 */
[----:B-1----:R-:W-:Y:S05]  /*8320*/  IMAD.U32 R4, R6, -0x80, RZ ;  /* 0xffffff8006047824 */ /* 0x002fea00078e00ff */
        /* <DEDUP_REMOVED lines=9> */
[----:B---3--:R-:W-:Y:S03]  /*83c0*/  LEA.HI.X R5, R6, R9, R7, 0x7, P0 ;  /* 0x0000000906057211 */ /* 0x008fe600000f3c07 */
[----:B------:R1:W-:Y:S04]  /*83d0*/  STL.64 [R1+0x10], R8 ;  /* 0x0000100801007387 */ /* 0x0003e80000100a00 */
[----:B------:R1:W-:Y:S04]  /*83e0*/  LDGSTS.E.BYPASS.LTC128B.128 [R59+0x5000], desc[UR8][R4.64] ;  /* 0x05000000043b7fae */ /* 0x0003e8000b901d48 */
[----:B------:R-:W0:Y:S02]  /*83f0*/  LDGDEPBAR ;  /* 0x00000000000079af */ /* 0x000e240000000000 */
.L_x_298:
        /* <DEDUP_REMOVED lines=56> */
[----:B------:R-:W1:Y:S01]  /*8780*/  LDSM.16.M88.4 R32, [R152+0x6000] ;  /* 0x006000009820783b */ /* 0x000e620000000200 */
[----:B------:R-:W-:Y:S04]  /*8790*/  IMAD.U32 R40, RZ, RZ, UR29 ;  /* 0x0000001dff287e24 */ /* 0x000fe8000f8e00ff */
[----:B------:R-:W-:Y:S01]  /*87a0*/  HMMA.16816.F32 R16, R36, R42, R16 ;  /* 0x0000002a2410723c */ /* 0x000fe20000001810 */
[----:B------:R-:W-:Y:S05]  /*87b0*/  IMAD.U32 R0, RZ, RZ, UR19 ;  /* 0x00000013ff007e24 */ /* 0x000fea000f8e00ff */
        /* <DEDUP_REMOVED lines=39> */
[----:B---3--:R-:W-:Y:S01]  /*8a30*/  @P1 IADD3.X R21, R58, UR12, RZ, P2, !PT ;  /* 0x0000000c3a151c10 */ /* 0x008fe200097fe4ff */
[----:B------:R-:W-:Y:S01]  /*8a40*/  IMAD.U32 R58, RZ, RZ, UR26 ;  /* 0x0000001aff3a7e24 */ /* 0x000fe2000f8e00ff */
[----:B------:R-:W-:Y:S03]  /*8a50*/  @UP3 UIADD3.X UR12, UR12, -0x1, URZ, UP1, !UPT ;  /* 0xffffffff0c0c3890 */ /* 0x000fe60008ffe43f */
[----:B----4-:R-:W2:Y:S04]  /*8a60*/  @P1 LDG.E R57, desc[UR8][R20.64] ;  /* 0x0000000814391981 */ /* 0x010ea8000c1e1900 */
[----:B-----5:R-:W3:Y:S04]  /*8a70*/  @P1 LDG.E R56, desc[UR8][R20.64+0x20] ;  /* 0x0000200814381981 */ /* 0x020ee8000c1e1900 */
[----:B------:R-:W4:Y:S04]  /*8a80*/  @P1 LDG.E R55, desc[UR8][R20.64+0x100] ;  /* 0x0001000814371981 */ /* 0x000f28000c1e1900 */
[----:B------:R5:W4:Y:S02]  /*8a90*/  @P1 LDG.E R54, desc[UR8][R20.64+0x120] ;  /* 0x0001200814361981 */ /* 0x000b24000c1e1900 */
[----:B-----5:R-:W-:Y:S02]  /*8aa0*/  IMAD.MOV.U32 R20, RZ, RZ, R37 ;  /* 0x000000ffff147224 */ /* 0x020fe400078e0025 */
        /* <DEDUP_REMOVED lines=22> */
[-C--:B-1----:R-:W-:Y:S01]  /*8c10*/  LEA.HI.X.SX32 R37, R35, R21.reuse, 0x2, P0 ;  /* 0x0000001523257211 */ /* 0x082fe200000f16ff */
        /* <DEDUP_REMOVED lines=13> */
[----:B------:R4:W-:Y:S01]  /*8cf0*/  @P1 STL [R1+0x3c], R54 ;  /* 0x00003c3601001387 */ /* 0x0009e20000100800 */
        /* <DEDUP_REMOVED lines=109> */
[----:B------:R-:W-:Y:S01]  /*93d0*/  F2FP.F16.F32.PACK_AB R4, R4, R98 ;  /* 0x000000620404723e */ /* 0x000fe200000000ff */
[----:B------:R-:W-:Y:S01]  /*93e0*/  USHF.L.U32 UR19, UR18, 0x7, URZ ;  /* 0x0000000712137899 */ /* 0x000fe2000800063f */
[----:B------:R-:W-:-:S02]  /*93f0*/  F2FP.F16.F32.PACK_AB R7, R7, R88 ;  /* 0x000000580707723e */ /* 0x000fc400000000ff */
        /* <DEDUP_REMOVED lines=19> */
[----:B------:R-:W-:Y:S04]  /*9530*/  STS [R61+0x200], R8 ;  /* 0x000200083d007388 */ /* 0x000fe80000000800 */
[----:B---3--:R-:W-:Y:S04]  /*9540*/  STS [R60], R5 ;  /* 0x000000053c007388 */ /* 0x008fe80000000800 */
[----:B------:R-:W-:Y:S04]  /*9550*/  STS [R60+0x200], R4 ;  /* 0x000200043c007388 */ /* 0x000fe80000000800 */
[----:B------:R-:W-:Y:S04]  /*9560*/  STS [R61+0x1000], R7 ;  /* 0x001000073d007388 */ /* 0x000fe80000000800 */
[----:B------:R-:W-:Y:S04]  /*9570*/  STS [R61+0x1200], R6 ;  /* 0x001200063d007388 */ /* 0x000fe80000000800 */
[----:B------:R2:W-:Y:S01]  /*9580*/  STS [R60+0x1000], R3 ;  /* 0x001000033c007388 */ /* 0x0005e20000000800 */
[----:B-1----:R-:W2:Y:S03]  /*9590*/  S2R R9, SR_TID.X ;  /* 0x0000000000097919 */ /* 0x002ea60000002100 */
        /* <DEDUP_REMOVED lines=8> */
[----:B--2---:R-:W-:-:S03]  /*9620*/  SHF.R.S32.HI R3, RZ, 0x1f, R9 ;  /* 0x0000001fff037819 */ /* 0x004fc60000011409 */
        /* <DEDUP_REMOVED lines=15> */
.L_x_300:
[----:B------:R-:W-:Y:S01]  /*9720*/  @UP0 UIADD3 UR5, UR36, UR37, URZ ;  /* 0x0000002524050290 */ /* 0x000fe2000fffe03f */
[----:B------:R-:W-:Y:S01]  /*9730*/  LEA.HI R3, R3, R9, RZ, 0x2 ;  /* 0x0000000903037211 */ /* 0x000fe200078f10ff */
[----:B------:R-:W-:Y:S02]  /*9740*/  @UP0 ULDC.64 UR12, c[0x0][0x458] ;  /* 0x00011600000c0ab9 */ /* 0x000fe40000000a00 */
[----:B------:R-:W-:Y:S01]  /*9750*/  @UP0 UIMAD.WIDE.U32 UR14, UR5, UR12, URZ ;  /* 0x0000000c050e02a5 */ /* 0x000fe2000f8e003f */
[----:B-1----:R-:W-:Y:S01]  /*9760*/  LOP3.LUT R0, R3, 0xfffffffc, RZ, 0xc0, !PT ;  /* 0xfffffffc03007812 */ /* 0x002fe200078ec0ff */
        /* <DEDUP_REMOVED lines=16> */
.L_x_301:
        /* <DEDUP_REMOVED lines=39> */
.L_x_303:
[----:B------:R-:W-:Y:S05]  /*9ae0*/  BSYNC B0 ;  /* 0x0000000000007941 */ /* 0x000fea0003800000 */
.L_x_302:
        /* <DEDUP_REMOVED lines=13> */
.L_x_305:
[----:B------:R-:W-:Y:S05]  /*9bc0*/  BSYNC B0 ;  /* 0x0000000000007941 */ /* 0x000fea0003800000 */
.L_x_304:
        /* <DEDUP_REMOVED lines=27> */
.L_x_307:
[----:B------:R-:W-:Y:S05]  /*9d80*/  BSYNC B0 ;  /* 0x0000000000007941 */ /* 0x000fea0003800000 */
.L_x_306:
        /* <DEDUP_REMOVED lines=13> */
.L_x_296:
[----:B------:R-:W-:Y:S05]  /*9e60*/  BSYNC B1 ;  /* 0x0000000000017941 */ /* 0x000fea0003800000 */
.L_x_282:
        /* <DEDUP_REMOVED lines=8> */
.L_x_308:
[----:B------:R-:W-:Y:S05]  /*9ef0*/  EXIT ;  /* 0x000000000000794d */ /* 0x000fea0003800000 */
.L_x_310:
        /* <DEDUP_REMOVED lines=16> */
.L_x_698:


//--------------------- .text._ZN5flash44flash_bwd_dq_dk_dv_loop_seqk_parallel_kernelI23Flash_bwd_kernel_traitsILi32ELi128ELi128ELi8ELi4ELi4ELi4ELb1ELb0EN7cutlass6half_tE19Flash_kernel_traitsILi32ELi128ELi128ELi8ES3_EELb1ELb1ELb0ELb1ELb0ELb0ELb0EEEvNS_16Flash_bwd_paramsE --------------------------
	.section	.text._ZN5flash44flash_bwd_dq_dk_dv_loop_seqk_parallel_kernelI23Flash_bwd_kernel_traitsILi32ELi128ELi128ELi8ELi4ELi4ELi4ELb1ELb0EN7cutlass6half_tE19Flash_kernel_traitsILi32ELi128ELi128ELi8ES3_EELb1ELb1ELb0ELb1ELb0ELb0ELb0EEEvNS_16Flash_bwd_paramsE,"ax",@progbits
	.align	128
        .global         _ZN5flash44flash_bwd_dq_dk_dv_loop_seqk_parallel_kernelI23Flash_bwd_kernel_traitsILi32ELi128ELi128ELi8ELi4ELi4ELi4ELb1ELb0EN7cutlass6half_tE19Flash_kernel_traitsILi32ELi128ELi128ELi8ES3_EELb1ELb1ELb0ELb1ELb0ELb0ELb0EEEvNS_16Flash_bwd_paramsE
        .type           _ZN5flash44flash_bwd_dq_dk_dv_loop_seqk_parallel_kernelI23Flash_bwd_kernel_traitsILi32ELi128ELi128ELi8ELi4ELi4ELi4ELb1ELb0EN7cutlass6half_tE19Flash_kernel_traitsILi32ELi128ELi128ELi8ES3_EELb1ELb1ELb0ELb1ELb0ELb0ELb0EEEvNS_16Flash_bwd_paramsE,@function
        .size           _ZN5flash44flash_bwd_dq_dk_dv_loop_seqk_parallel_kernelI23Flash_bwd_kernel_traitsILi32ELi128ELi128ELi8ELi4ELi4ELi4ELb1ELb0EN7cutlass6half_tE19Flash_kernel_traitsILi32ELi128ELi128ELi8ES3_EELb1ELb1ELb0ELb1ELb0ELb0ELb0EEEvNS_16Flash_bwd_paramsE,(.L_x_699 - _ZN5flash44flash_bwd_dq_dk_dv_loop_seqk_parallel_kernelI23Flash_bwd_kernel_traitsILi32ELi128ELi128ELi8ELi4ELi4ELi4ELb1ELb0EN7cutlass6half_tE19Flash_kernel_traitsILi32ELi128ELi128ELi8ES3_EELb1ELb1ELb0ELb1ELb0ELb0ELb0EEEvNS_16Flash_bwd_paramsE)
        .other          _ZN5flash44flash_bwd_dq_dk_dv_loop_seqk_parallel_kernelI23Flash_bwd_kernel_traitsILi32ELi128ELi128ELi8ELi4ELi4ELi4ELb1ELb0EN7cutlass6half_tE19Flash_kernel_traitsILi32ELi128ELi128ELi8ES3_EELb1ELb1ELb0ELb1ELb0ELb0ELb0EEEvNS_16Flash_bwd_paramsE,@"STO_CUDA_ENTRY STV_DEFAULT"
_ZN5flash44flash_bwd_dq_dk_dv_loop_seqk_parallel_kernelI23Flash_bwd_kernel_traitsILi32ELi128ELi128ELi8ELi4ELi4ELi4ELb1ELb0EN7cutlass6half_tE19Flash_kernel_traitsILi32ELi128ELi128ELi8ES3_EELb1ELb1ELb0ELb1ELb0ELb0ELb0EEEvNS_16Flash_bwd_paramsE:
.text._ZN5flash44flash_bwd_dq_dk_dv_loop_seqk_parallel_kernelI23Flash_bwd_kernel_traitsILi32ELi128ELi128ELi8ELi4ELi4ELi4ELb1ELb0EN7cutlass6half_tE19Flash_kernel_traitsILi32ELi128ELi128ELi8ES3_EELb1ELb1ELb0ELb1ELb0ELb0ELb0EEEvNS_16Flash_bwd_paramsE:
        /* <DEDUP_REMOVED lines=29> */
[CC--:B------:R-:W-:Y:S02]  /*01d0*/  LEA.HI R5, R6.reuse, R10.reuse, RZ, 0x2 ;  /* 0x0000000a06057211 */ /* 0x0c0fe400078f10ff */
[----:B------:R-:W-:Y:S02]  /*01e0*/  LEA.HI R6, R6, R10, RZ, 0x5 ;  /* 0x0000000a06067211 */ /* 0x000fe400078f28ff */
[----:B------:R-:W-:-:S02]  /*01f0*/  SHF.R.S32.HI R2, RZ, 0x4, R3 ;  /* 0x00000004ff027819 */ /* 0x000fc40000011403 */
[----:B------:R-:W-:Y:S02]  /*0200*/  LOP3.LUT R9, R16, 0xfffffff8, RZ, 0xc0, !PT ;  /* 0xfffffff810097812 */ /* 0x000fe400078ec0ff */
[C---:B------:R-:W-:Y:S02]  /*0210*/  LOP3.LUT R0, R3.reuse, 0xfffffff0, RZ, 0xc0, !PT ;  /* 0xfffffff003007812 */ /* 0x040fe400078ec0ff */
[----:B------:R-:W-:Y:S01]  /*0220*/  LOP3.LUT R8, R6, 0xffffffe0, RZ, 0xc0, !PT ;  /* 0xffffffe006087812 */ /* 0x000fe200078ec0ff */
[C---:B------:R-:W-:Y:S01]  /*0230*/  IMAD.IADD R9, R10.reuse, 0x1, -R9 ;  /* 0x000000010a097824 */ /* 0x040fe200078e0a09 */
[----:B------:R-:W-:Y:S01]  /*0240*/  LEA.HI R4, R3, R2, RZ, 0x1 ;  /* 0x0000000203047211 */ /* 0x000fe200078f08ff */
[C---:B------:R-:W-:Y:S01]  /*0250*/  IMAD.IADD R3, R10.reuse, 0x1, -R0 ;  /* 0x000000010a037824 */ /* 0x040fe200078e0a00 */
[----:B------:R-:W-:Y:S01]  /*0260*/  LOP3.LUT R12, R5, 0xfffffffc, RZ, 0xc0, !PT ;  /* 0xfffffffc050c7812 */ /* 0x000fe200078ec0ff */
[----:B------:R-:W-:Y:S01]  /*0270*/  IMAD.IADD R0, R10, 0x1, -R8 ;  /* 0x000000010a007824 */ /* 0x000fe200078e0a08 */
[----:B------:R-:W-:-:S02]  /*0280*/  LOP3.LUT R4, R4, 0xfffffffe, RZ, 0xc0, !PT ;  /* 0xfffffffe04047812 */ /* 0x000fc400078ec0ff */
[----:B------:R-:W-:Y:S01]  /*0290*/  LEA.HI R11, R9, R9, RZ, 0x1 ;  /* 0x00000009090b7211 */ /* 0x000fe200078f08ff */
[----:B------:R-:W-:Y:S01]  /*02a0*/  IMAD.IADD R234, R10, 0x1, -R12 ;  /* 0x000000010aea7824 */ /* 0x000fe200078e0a0c */
[----:B------:R-:W-:Y:S01]  /*02b0*/  SHF.R.S32.HI R8, RZ, 0x1f, R0 ;  /* 0x0000001fff087819 */ /* 0x000fe20000011400 */
[----:B------:R-:W-:Y:S01]  /*02c0*/  IMAD.IADD R12, R2, 0x1, -R4 ;  /* 0x00000001020c7824 */ /* 0x000fe200078e0a04 */
[----:B------:R-:W-:Y:S02]  /*02d0*/  LOP3.LUT R2, R11, 0x7fffffe, RZ, 0xc0, !PT ;  /* 0x07fffffe0b027812 */ /* 0x000fe400078ec0ff */
[----:B------:R-:W-:Y:S02]  /*02e0*/  SHF.R.S32.HI R21, RZ, 0x7, R7 ;  /* 0x00000007ff157819 */ /* 0x000fe40000011407 */
[----:B------:R-:W-:Y:S01]  /*02f0*/  LEA.HI R17, R8, R0, RZ, 0x2 ;  /* 0x0000000008117211 */ /* 0x000fe200078f10ff */
[----:B------:R-:W-:Y:S01]  /*0300*/  IMAD.IADD R2, R9, 0x1, -R2 ;  /* 0x0000000109027824 */ /* 0x000fe200078e0a02 */
[--C-:B------:R-:W-:Y:S01]  /*0310*/  SHF.R.S32.HI R14, RZ, 0x2, R5.reuse ;  /* 0x00000002ff0e7819 */ /* 0x100fe20000011405 */
[----:B------:R-:W-:Y:S01]  /*0320*/  IMAD R0, R21, 0x8, R12 ;  /* 0x0000000815007824 */ /* 0x000fe200078e020c */
[----:B------:R-:W-:-:S02]  /*0330*/  SHF.R.S32.HI R4, RZ, 0x1f, R5 ;  /* 0x0000001fff047819 */ /* 0x000fc40000011405 */
[----:B------:R-:W-:Y:S01]  /*0340*/  SHF.R.S32.HI R13, RZ, 0x1f, R3 ;  /* 0x0000001fff0d7819 */ /* 0x000fe20000011403 */
[----:B------:R-:W-:Y:S01]  /*0350*/  IMAD R0, R0, 0x8, R2 ;  /* 0x0000000800007824 */ /* 0x000fe200078e0202 */
[----:B------:R-:W-:Y:S02]  /*0360*/  LEA.HI R2, R4, R14, RZ, 0x3 ;  /* 0x0000000e04027211 */ /* 0x000fe400078f18ff */
[-C--:B------:R-:W-:Y:S02]  /*0370*/  LEA.HI R4, R3, R3.reuse, RZ, 0x1 ;  /* 0x0000000303047211 */ /* 0x080fe400078f08ff */
[----:B------:R-:W-:Y:S02]  /*0380*/  LEA.HI R13, R13, R3, RZ, 0x3 ;  /* 0x000000030d0d7211 */ /* 0x000fe400078f18ff */
[--C-:B------:R-:W-:Y:S02]  /*0390*/  SHF.R.S32.HI R19, RZ, 0x5, R6.reuse ;  /* 0x00000005ff137819 */ /* 0x100fe40000011406 */
[----:B------:R-:W-:-:S02]  /*03a0*/  SHF.R.S32.HI R6, RZ, 0x1f, R6 ;  /* 0x0000001fff067819 */ /* 0x000fc40000011406 */
[----:B------:R-:W-:Y:S02]  /*03b0*/  LOP3.LUT R2, R2, 0xfffffff8, RZ, 0xc0, !PT ;  /* 0xfffffff802027812 */ /* 0x000fe400078ec0ff */
[--C-:B------:R-:W-:Y:S02]  /*03c0*/  SHF.R.S32.HI R5, RZ, 0x1, R4.reuse ;  /* 0x00000001ff057819 */ /* 0x100fe40000011404 */
[----:B------:R-:W-:Y:S01]  /*03d0*/  SHF.R.S32.HI R7, RZ, 0x1f, R4 ;  /* 0x0000001fff077819 */ /* 0x000fe20000011404 */
[----:B------:R-:W-:Y:S01]  /*03e0*/  IMAD.IADD R2, R14, 0x1, -R2 ;  /* 0x000000010e027824 */ /* 0x000fe200078e0a02 */
[----:B------:R-:W-:Y:S02]  /*03f0*/  LOP3.LUT R8, R4, 0x7fffffe, RZ, 0xc0, !PT ;  /* 0x07fffffe04087812 */ /* 0x000fe400078ec0ff */
[----:B------:R-:W-:Y:S02]  /*0400*/  LOP3.LUT R4, R13, 0xfffffff8, RZ, 0xc0, !PT ;  /* 0xfffffff80d047812 */ /* 0x000fe400078ec0ff */
[----:B------:R-:W-:Y:S01]  /*0410*/  LEA.HI R10, R6, R19, RZ, 0x2 ;  /* 0x00000013060a7211 */ /* 0x000fe200078f10ff */
[----:B------:R-:W-:Y:S01]  /*0420*/  IMAD.IADD R18, R3, 0x1, -R8 ;  /* 0x0000000103127824 */ /* 0x000fe200078e0a08 */
[----:B------:R-:W-:Y:S01]  /*0430*/  LEA.HI R7, R7, R5, RZ, 0x2 ;  /* 0x0000000507077211 */ /* 0x000fe200078f10ff */
[----:B------:R-:W-:Y:S01]  /*0440*/  IMAD.IADD R15, R3, 0x1, -R4 ;  /* 0x00000001030f7824 */ /* 0x000fe200078e0a04 */
[----:B------:R-:W-:Y:S01]  /*0450*/  LOP3.LUT R4, R10, 0xfffffffc, RZ, 0xc0, !PT ;  /* 0xfffffffc0a047812 */ /* 0x000fe200078ec0ff */
[----:B------:R-:W-:Y:S01]  /*0460*/  IMAD.SHL.U32 R3, R9, 0x40, RZ ;  /* 0x0000004009037824 */ /* 0x000fe200078e00ff */
[----:B------:R-:W-:-:S02]  /*0470*/  LOP3.LUT R6, R2, 0x1, RZ, 0xc0, !PT ;  /* 0x0000000102067812 */ /* 0x000fc400078ec0ff */
[----:B------:R-:W-:Y:S01]  /*0480*/  LOP3.LUT R7, R7, 0xfffffffc, RZ, 0xc0, !PT ;  /* 0xfffffffc07077812 */ /* 0x000fe200078ec0ff */
[----:B------:R-:W-:Y:S01]  /*0490*/  IMAD.IADD R20, R19, 0x1, -R4 ;  /* 0x0000000113147824 */ /* 0x000fe200078e0a04 */
[----:B------:R-:W-:Y:S01]  /*04a0*/  ISETP.NE.U32.AND P6, PT, R6, 0x1, PT ;  /* 0x000000010600780c */ /* 0x000fe20003fc5070 */
[----:B------:R-:W-:Y:S01]  /*04b0*/  IMAD.SHL.U32 R19, R234, 0x2, RZ ;  /* 0x00000002ea137824 */ /* 0x000fe200078e00ff */
[----:B------:R-:W-:Y:S01]  /*04c0*/  SHF.R.S32.HI R4, RZ, 0x1, R11 ;  /* 0x00000001ff047819 */ /* 0x000fe2000001140b */
[----:B------:R-:W-:Y:S01]  /*04d0*/  IMAD.IADD R14, R5, 0x1, -R7 ;  /* 0x00000001050e7824 */ /* 0x000fe200078e0a07 */
[----:B------:R-:W-:Y:S01]  /*04e0*/  LOP3.LUT R6, R3, 0x1c0, RZ, 0xc0, !PT ;  /* 0x000001c003067812 */ /* 0x000fe200078ec0ff */
[----:B------:R-:W-:Y:S01]  /*04f0*/  IMAD.SHL.U32 R3, R20, 0x10, RZ ;  /* 0x0000001014037824 */ /* 0x000fe200078e00ff */
[C---:B------:R-:W-:Y:S01]  /*0500*/  LOP3.LUT P0, RZ, R4.reuse, 0x2, RZ, 0xc0, !PT ;  /* 0x0000000204ff7812 */ /* 0x040fe2000780c0ff */
[----:B------:R-:W-:Y:S01]  /*0510*/  IMAD.SHL.U32 R5, R4, 0x40, RZ ;  /* 0x0000004004057824 */ /* 0x000fe200078e00ff */
[----:B------:R-:W-:Y:S01]  /*0520*/  LEA.HI R10, R2, R2, RZ, 0x1 ;  /* 0x00000002020a7211 */ /* 0x000fe200078f08ff */
[----:B------:R-:W-:Y:S01]  /*0530*/  STL [R1+0x64], R20 ;  /* 0x0000641401007387 */ /* 0x000fe20000100800 */
[----:B------:R-:W-:Y:S01]  /*0540*/  LEA.HI.SX32 R7, R17, R3, 0x1e ;  /* 0x0000000311077211 */ /* 0x000fe200078ff2ff */
[----:B------:R-:W-:Y:S01]  /*0550*/  IMAD R8, R21, 0x2000, R19 ;  /* 0x0000200015087824 */ /* 0x000fe200078e0213 */
[----:B------:R-:W-:Y:S01]  /*0560*/  LOP3.LUT R4, R6, 0x30, R3, 0xf8, !PT ;  /* 0x0000003006047812 */ /* 0x000fe200078ef803 */
[----:B------:R-:W-:Y:S01]  /*0570*/  IMAD.SHL.U32 R234, R234, 0x8, RZ ;  /* 0x00000008eaea7824 */ /* 0x000fe200078e00ff */
[----:B------:R-:W-:Y:S01]  /*0580*/  LOP3.LUT R3, R5, 0xc0, RZ, 0xc0, !PT ;  /* 0x000000c005037812 */ /* 0x000fe200078ec0ff */
[----:B------:R1:W-:Y:S01]  /*0590*/  STL [R1+0x40], R7 ;  /* 0x0000400701007387 */ /* 0x0003e20000100800 */
[--C-:B------:R-:W-:Y:S01]  /*05a0*/  LOP3.LUT R11, R4, 0x8, R16.reuse, 0xf8, !PT ;  /* 0x00000008040b7812 */ /* 0x100fe200078ef810 */
[----:B------:R-:W-:Y:S01]  /*05b0*/  IMAD.SHL.U32 R5, R2, 0x40, RZ ;  /* 0x0000004002057824 */ /* 0x000fe200078e00ff */
[----:B------:R-:W-:-:S02]  /*05c0*/  LOP3.LUT R4, R3, 0x8, R16, 0xf8, !PT ;  /* 0x0000000803047812 */ /* 0x000fc400078ef810 */
[----:B------:R-:W-:Y:S02]  /*05d0*/  SHF.R.U32.HI R3, RZ, 0x3, R3 ;  /* 0x00000003ff037819 */ /* 0x000fe40000011603 */
[C---:B------:R-:W-:Y:S02]  /*05e0*/  LOP3.LUT P5, RZ, R2.reuse, 0x2, RZ, 0xc0, !PT ;  /* 0x0000000202ff7812 */ /* 0x040fe400078ac0ff */
[----:B------:R-:W-:Y:S02]  /*05f0*/  LOP3.LUT P4, RZ, R2, 0x4, RZ, 0xc0, !PT ;  /* 0x0000000402ff7812 */ /* 0x000fe4000788c0ff */
[----:B------:R-:W-:Y:S02]  /*0600*/  LOP3.LUT R5, R5, 0x1c0, RZ, 0xc0, !PT ;  /* 0x000001c005057812 */ /* 0x000fe400078ec0ff */
[----:B------:R-:W-:Y:S02]  /*0610*/  SEL R223, R223, 0x10, !P6 ;  /* 0x00000010dfdf7807 */ /* 0x000fe40007000000 */
[----:B------:R-:W-:-:S02]  /*0620*/  SEL R225, R158, 0xffffffe0, !P5 ;  /* 0xffffffe09ee17807 */ /* 0x000fc40006800000 */
[----:B-1----:R-:W-:-:S05]  /*0630*/  LOP3.LUT R7, R10, 0x3fffffe, RZ, 0xc0, !PT ;  /* 0x03fffffe0a077812 */ /* 0x002fca00078ec0ff */
[----:B------:R-:W-:Y:S01]  /*0640*/  IMAD.IADD R9, R2, 0x1, -R7 ;  /* 0x0000000102097824 */ /* 0x000fe200078e0a07 */
[----:B------:R-:W-:Y:S01]  /*0650*/  LOP3.LUT R2, R4, R3, RZ, 0x3c, !PT ;  /* 0x0000000304027212 */ /* 0x000fe200078e3cff */
[----:B------:R-:W-:Y:S01]  /*0660*/  IMAD.SHL.U32 R3, R20, 0x400, RZ ;  /* 0x0000040014037824 */ /* 0x000fe200078e00ff */
        /* <DEDUP_REMOVED lines=10> */
[----:B------:R-:W-:Y:S01]  /*0710*/  IMAD.SHL.U32 R0, R21, 0x8, RZ ;  /* 0x0000000815007824 */ /* 0x000fe200078e00ff */
[----:B------:R-:W-:Y:S01]  /*0720*/  LOP3.LUT P3, RZ, R2, 0x2, RZ, 0xc0, !PT ;  /* 0x0000000202ff7812 */ /* 0x000fe2000786c0ff */
[----:B------:R-:W-:Y:S01]  /*0730*/  IMAD R11, R9, 0x20, R5 ;  /* 0x00000020090b7824 */ /* 0x000fe200078e0205 */
[----:B------:R-:W-:Y:S01]  /*0740*/  LEA R153, R160, UR5, 0x1 ;  /* 0x00000005a0997c11 */ /* 0x000fe2000f8e08ff */
[----:B------:R-:W-:Y:S01]  /*0750*/  IMAD.SHL.U32 R5, R15, 0x40, RZ ;  /* 0x000000400f057824 */ /* 0x000fe200078e00ff */
[----:B------:R-:W-:Y:S01]  /*0760*/  LOP3.LUT R8, R0, 0x8, RZ, 0xc0, !PT ;  /* 0x0000000800087812 */ /* 0x000fe200078ec0ff */
[----:B------:R-:W-:Y:S01]  /*0770*/  IMAD.SHL.U32 R2, R2, 0x40, RZ ;  /* 0x0000004002027824 */ /* 0x000fe200078e00ff */
[----:B------:R-:W-:Y:S01]  /*0780*/  SEL R0, R158, 0xffffffe0, !P0 ;  /* 0xffffffe09e007807 */ /* 0x000fe20004000000 */
[----:B------:R-:W-:Y:S01]  /*0790*/  IMAD.SHL.U32 R3, R14, 0x40, RZ ;  /* 0x000000400e037824 */ /* 0x000fe200078e00ff */
[----:B------:R-:W-:Y:S01]  /*07a0*/  LOP3.LUT R5, R5, 0x1c0, RZ, 0xc0, !PT ;  /* 0x000001c005057812 */ /* 0x000fe200078ec0ff */
[----:B------:R-:W-:Y:S01]  /*07b0*/  IMAD.SHL.U32 R7, R12, 0x8, RZ ;  /* 0x000000080c077824 */ /* 0x000fe200078e00ff */
[----:B------:R-:W-:Y:S01]  /*07c0*/  LOP3.LUT R2, R2, 0xc0, RZ, 0xc0, !PT ;  /* 0x000000c002027812 */ /* 0x000fe200078ec0ff */
[C---:B------:R-:W-:Y:S01]  /*07d0*/  IMAD.SHL.U32 R10, R12.reuse, 0x10, RZ ;  /* 0x000000100c0a7824 */ /* 0x040fe200078e00ff */
[----:B------:R-:W-:Y:S01]  /*07e0*/  LOP3.LUT R3, R3, 0xc0, RZ, 0xc0, !PT ;  /* 0x000000c003037812 */ /* 0x000fe200078ec0ff */
[----:B------:R-:W-:Y:S01]  /*07f0*/  IMAD.IADD R153, R153, 0x1, R0 ;  /* 0x0000000199997824 */ /* 0x000fe200078e0200 */
[----:B------:R-:W-:Y:S01]  /*0800*/  LOP3.LUT R7, R7, 0x8, RZ, 0xc0, !PT ;  /* 0x0000000807077812 */ /* 0x000fe200078ec0ff */
[----:B------:R-:W-:Y:S01]  /*0810*/  IMAD.U32 R0, RZ, RZ, UR6 ;  /* 0x00000006ff007e24 */ /* 0x000fe2000f8e00ff */
[----:B------:R-:W-:Y:S01]  /*0820*/  SHF.R.U32.HI R154, RZ, 0x3, R5 ;  /* 0x00000003ff9a7819 */ /* 0x000fe20000011605 */
[----:B------:R-:W-:Y:S01]  /*0830*/  USHF.R.S32.HI UR6, URZ, 0x1f, UR54 ;  /* 0x0000001f3f067899 */ /* 0x000fe20008011436 */
[----:B------:R-:W-:Y:S01]  /*0840*/  SHF.R.U32.HI R9, RZ, 0x3, R2 ;  /* 0x00000003ff097819 */ /* 0x000fe20000011602 */
[----:B------:R-:W-:Y:S01]  /*0850*/  IMAD R4, R12, 0x200, R4 ;  /* 0x000002000c047824 */ /* 0x000fe200078e0204 */
[----:B------:R-:W-:-:S02]  /*0860*/  SHF.R.U32.HI R6, RZ, 0x3, R3 ;  /* 0x00000003ff067819 */ /* 0x000fc40000011603 */
[----:B------:R-:W-:Y:S01]  /*0870*/  LOP3.LUT R10, R8, 0x10, R10, 0xf8, !PT ;  /* 0x00000010080a7812 */ /* 0x000fe200078ef80a */
[----:B------:R-:W-:Y:S01]  /*0880*/  IMAD.U32 R0, RZ, RZ, UR6 ;  /* 0x00000006ff007e24 */ /* 0x000fe2000f8e00ff */
[--C-:B------:R-:W-:Y:S01]  /*0890*/  LOP3.LUT R154, R154, R5, R7.reuse, 0x1e, !PT ;  /* 0x000000059a9a7212 */ /* 0x100fe200078e1e07 */
[----:B------:R-:W-:Y:S01]  /*08a0*/  UIADD3 UR6, UR4, 0x6000, URZ ;  /* 0x0000600004067890 */ /* 0x000fe2000fffe03f */
[----:B------:R-:W-:Y:S01]  /*08b0*/  LOP3.LUT R9, R9, R2, R8, 0x1e, !PT ;  /* 0x0000000209097212 */ /* 0x000fe200078e1e08 */
[----:B------:R-:W-:Y:S01]  /*08c0*/  IMAD.SHL.U32 R2, R13, 0x20, RZ ;  /* 0x000000200d027824 */ /* 0x000fe200078e00ff */
[----:B------:R-:W-:Y:S01]  /*08d0*/  LOP3.LUT R7, R6, R3, R7, 0x1e, !PT ;  /* 0x0000000306077212 */ /* 0x000fe200078e1e07 */
[----:B------:R-:W-:Y:S01]  /*08e0*/  IMAD.IADD R154, R16, 0x1, R154 ;  /* 0x00000001109a7824 */ /* 0x000fe200078e029a */
[----:B------:R-:W-:Y:S01]  /*08f0*/  LOP3.LUT R3, R6, R10, R3, 0x1e, !PT ;  /* 0x0000000a06037212 */ /* 0x000fe200078e1e03 */
[----:B------:R-:W-:Y:S01]  /*0900*/  IMAD.IADD R9, R9, 0x1, R11 ;  /* 0x0000000109097824 */ /* 0x000fe200078e020b */
[----:B------:R-:W-:Y:S01]  /*0910*/  R2P PR, R15, 0x6 ;  /* 0x000000060f007804 */ /* 0x000fe20000000000 */
[----:B------:R-:W-:Y:S01]  /*0920*/  IMAD R165, R20, 0x200, R2 ;  /* 0x0000020014a57824 */ /* 0x000fe200078e0202 */
[----:B------:R-:W-:Y:S01]  /*0930*/  LEA R222, R222, UR4, 0x1 ;  /* 0x00000004dede7c11 */ /* 0x000fe2000f8e08ff */
[----:B------:R-:W-:Y:S01]  /*0940*/  IMAD.IADD R159, R2, 0x1, R3 ;  /* 0x00000001029f7824 */ /* 0x000fe200078e0203 */
[----:B------:R-:W-:Y:S01]  /*0950*/  LEA R3, R9, UR6, 0x1 ;  /* 0x0000000609037c11 */ /* 0x000fe2000f8e08ff */
[----:B------:R-:W-:Y:S01]  /*0960*/  IMAD.U32 R2, RZ, RZ, UR7 ;  /* 0x00000007ff027e24 */ /* 0x000fe2000f8e00ff */
[----:B------:R-:W-:Y:S01]  /*0970*/  USHF.R.S32.HI UR7, URZ, 0x1f, UR57 ;  /* 0x0000001f3f077899 */ /* 0x000fe20008011439 */
[----:B------:R-:W-:Y:S01]  /*0980*/  LEA R154, R154, UR5, 0x1 ;  /* 0x000000059a9a7c11 */ /* 0x000fe2000f8e08ff */
[C---:B------:R-:W-:Y:S01]  /*0990*/  VIADD R221, R222.reuse, 0x40 ;  /* 0x00000040dedd7836 */ /* 0x040fe20000000000 */
[----:B------:R1:W-:Y:S01]  /*09a0*/  STL [R1+0x68], R3 ;  /* 0x0000680301007387 */ /* 0x0003e20000100800 */
[----:B------:R-:W-:Y:S01]  /*09b0*/  @P4 VIADD R221, R222, 0xffffffc0 ;  /* 0xffffffc0dedd4836 */ /* 0x000fe20000000000 */
[----:B------:R-:W-:Y:S01]  /*09c0*/  SEL R155, R155, 0xffffffc0, !P2 ;  /* 0xffffffc09b9b7807 */ /* 0x000fe20005000000 */
[----:B------:R-:W-:Y:S01]  /*09d0*/  IMAD.U32 R0, RZ, RZ, UR7 ;  /* 0x00000007ff007e24 */ /* 0x000fe2000f8e00ff */
[----:B------:R-:W-:Y:S01]  /*09e0*/  LOP3.LUT P0, RZ, R14, 0x2, RZ, 0xc0, !PT ;  /* 0x000000020eff7812 */ /* 0x000fe2000780c0ff */
[C---:B------:R-:W-:Y:S01]  /*09f0*/  VIADD R0, R3.reuse, 0x20 ;  /* 0x0000002003007836 */ /* 0x040fe20000000000 */
[----:B------:R-:W-:Y:S01]  /*0a00*/  LEA R2, R4, UR4, 0x1 ;  /* 0x0000000404027c11 */ /* 0x000fe2000f8e08ff */
[----:B------:R-:W-:Y:S01]  /*0a10*/  @P3 VIADD R0, R3, 0xffffffe0 ;  /* 0xffffffe003003836 */ /* 0x000fe20000000000 */
[----:B------:R-:W-:Y:S01]  /*0a20*/  SEL R158, R158, 0xffffffe0, !P0 ;  /* 0xffffffe09e9e7807 */ /* 0x000fe20004000000 */
[----:B------:R-:W-:-:S02]  /*0a30*/  IMAD.IADD R224, R222, 0x1, R223 ;  /* 0x00000001dee07824 */ /* 0x000fc400078e02df */
[C---:B------:R-:W-:Y:S01]  /*0a40*/  VIADD R161, R154.reuse, 0x20 ;  /* 0x000000209aa17836 */ /* 0x040fe20000000000 */
[----:B------:R1:W-:Y:S01]  /*0a50*/  STL [R1+0x6c], R0 ;  /* 0x00006c0001007387 */ /* 0x0003e20000100800 */
[----:B------:R-:W-:Y:S02]  /*0a60*/  IMAD.IADD R223, R223, 0x1, R221 ;  /* 0x00000001dfdf7824 */ /* 0x000fe400078e02dd */
[----:B------:R-:W-:Y:S02]  /*0a70*/  @P1 VIADD R161, R154, 0xffffffe0 ;  /* 0xffffffe09aa11836 */ /* 0x000fe40000000000 */
[--C-:B------:R-:W-:Y:S02]  /*0a80*/  IMAD.IADD R228, R222, 0x1, R225.reuse ;  /* 0x00000001dee47824 */ /* 0x100fe400078e02e1 */
[----:B------:R-:W-:Y:S02]  /*0a90*/  IMAD.IADD R227, R224, 0x1, R225 ;  /* 0x00000001e0e37824 */ /* 0x000fe400078e02e1 */
[----:B------:R-:W-:-:S02]  /*0aa0*/  IMAD.IADD R226, R225, 0x1, R221 ;  /* 0x00000001e1e27824 */ /* 0x000fc400078e02dd */
[----:B------:R-:W-:Y:S02]  /*0ab0*/  IMAD.IADD R156, R154, 0x1, R155 ;  /* 0x000000019a9c7824 */ /* 0x000fe400078e029b */
[----:B------:R-:W-:Y:S02]  /*0ac0*/  IMAD.IADD R165, R165, 0x1, R7 ;  /* 0x00000001a5a57824 */ /* 0x000fe400078e0207 */
[----:B------:R-:W-:Y:S02]  /*0ad0*/  IMAD.IADD R225, R225, 0x1, R223 ;  /* 0x00000001e1e17824 */ /* 0x000fe400078e02df */
[----:B------:R-:W-:Y:S02]  /*0ae0*/  IMAD.IADD R155, R155, 0x1, R161 ;  /* 0x000000019b9b7824 */ /* 0x000fe400078e02a1 */
[C---:B------:R-:W-:Y:S02]  /*0af0*/  VIADD R164, R161.reuse, 0x2000 ;  /* 0x00002000a1a47836 */ /* 0x040fe40000000000 */
[----:B------:R-:W-:-:S02]  /*0b00*/  VIADD R163, R161, 0x4000 ;  /* 0x00004000a1a37836 */ /* 0x000fc40000000000 */
[----:B------:R-:W-:-:S07]  /*0b10*/  VIADD R162, R161, 0x6000 ;  /* 0x00006000a1a27836 */ /* 0x000fce0000000000 */
.L_x_355:
        /* <DEDUP_REMOVED lines=30> */
[----:B-1--4-:R-:W2:Y:S01]  /*0d00*/  @P1 LDG.E R8, desc[UR10][R6.64] ;  /* 0x0000000a06081981 */ /* 0x012ea2000c1e1900 */
[----:B------:R-:W-:-:S04]  /*0d10*/  UIADD3 UR6, UP0, UR16, UR12, URZ ;  /* 0x0000000c10067290 */ /* 0x000fc8000ff1e03f */
[----:B------:R-:W-:Y:S01]  /*0d20*/  PLOP3.LUT P2, PT, PT, PT, UP4, 0x80, 0x0 ;  /* 0x000000000000781c */ /* 0x000fe20003f4f048 */
[----:B------:R-:W-:Y:S01]  /*0d30*/  UIADD3.X UR5, UR5, UR13, URZ, UP0, !UPT ;  /* 0x0000000d05057290 */ /* 0x000fe200087fe43f */
[----:B------:R3:W4:Y:S02]  /*0d40*/  @P0 LDG.E R6, desc[UR10][R4.64] ;  /* 0x0000000a04060981 */ /* 0x000724000c1e1900 */
[----:B---3--:R-:W-:Y:S02]  /*0d50*/  IMAD.U32 R4, RZ, RZ, UR15 ;  /* 0x0000000fff047e24 */ /* 0x008fe4000f8e00ff */
[----:B------:R-:W-:-:S05]  /*0d60*/  IMAD.U32 R5, RZ, RZ, UR14 ;  /* 0x0000000eff057e24 */ /* 0x000fca000f8e00ff */
[----:B------:R-:W3:Y:S04]  /*0d70*/  @P3 LDG.E R7, desc[UR10][R4.64] ;  /* 0x0000000a04073981 */ /* 0x000ee8000c1e1900 */
[----:B-1----:R1:W5:Y:S02]  /*0d80*/  @P3 LDG.E R0, desc[UR10][R4.64+0x4] ;  /* 0x0000040a04003981 */ /* 0x002364000c1e1900 */
        /* <DEDUP_REMOVED lines=14> */
[----:B----4-:R-:W-:Y:S02]  /*0e70*/  @P0 R2UR UR9, R6 ;  /* 0x00000000060902ca */ /* 0x010fe400000e0000 */
[----:B------:R-:W-:-:S04]  /*0e80*/  ISETP.NE.U32.AND P0, PT, RZ, UR12, PT ;  /* 0x0000000cff007c0c */ /* 0x000fc8000bf05070 */
[----:B------:R-:W-:-:S07]  /*0e90*/  ISETP.NE.AND.EX P0, PT, RZ, UR13, PT, P0 ;  /* 0x0000000dff007c0c */ /* 0x000fce000bf05300 */
        /* <DEDUP_REMOVED lines=11> */
.L_x_311:
        /* <DEDUP_REMOVED lines=15> */
[----:B------:R-:W-:Y:S01]  /*1040*/  UIMAD UR28, UR54, UR7, UR6 ;  /* 0x00000007361c72a4 */ /* 0x000fe2000f8e0206 */
[----:B------:R-:W-:-:S02]  /*1050*/  ULDC UR59, c[0x0][0x2d4] ;  /* 0x0000b500003b7ab9 */ /* 0x000fc40000000800 */
[----:B------:R-:W-:Y:S01]  /*1060*/  @!UP0 ULDC.64 UR6, c[0x0][0x418] ;  /* 0x0001060000068ab9 */ /* 0x000fe20000000a00 */
[----:B------:R-:W-:Y:S01]  /*1070*/  USHF.R.S32.HI UR42, URZ, 0x1f, UR59 ;  /* 0x0000001f3f2a7899 */ /* 0x000fe2000801143b */
[----:B------:R-:W-:Y:S01]  /*1080*/  ULDC.64 UR32, c[0x0][0x240] ;  /* 0x0000900000207ab9 */ /* 0x000fe20000000a00 */
[----:B------:R-:W-:Y:S01]  /*1090*/  ULDC UR17, c[0x0][0x2dc] ;  /* 0x0000b70000117ab9 */ /* 0x000fe20000000800 */
[----:B------:R-:W-:Y:S01]  /*10a0*/  ULDC UR61, c[0x0][0x270] ;  /* 0x00009c00003d7ab9 */ /* 0x000fe20000000800 */
[----:B------:R-:W-:Y:S01]  /*10b0*/  ULDC.U8 UR16, c[0x0][0x480] ;  /* 0x0001200000107ab9 */ /* 0x000fe20000000000 */
[----:B------:R-:W-:Y:S02]  /*10c0*/  UIMAD.WIDE.U32 UR18, UR5, UR32, URZ ;  /* 0x00000020051272a5 */ /* 0x000fe4000f8e003f */
[----:B------:R-:W-:Y:S01]  /*10d0*/  @!UP0 UIMAD.WIDE.U32 UR34, UR54, UR6, URZ ;  /* 0x00000006362282a5 */ /* 0x000fe2000f8e003f */
[----:B-1----:R-:W-:Y:S01]  /*10e0*/  IABS R6, R7 ;  /* 0x0000000700067213 */ /* 0x002fe20000000000 */
[----:B------:R-:W-:Y:S01]  /*10f0*/  @UP1 UIADD3 UR22, UR50, UR53, URZ ;  /* 0x0000003532161290 */ /* 0x000fe2000fffe03f */
[----:B------:R-:W-:Y:S01]  /*1100*/  ISETP.NE.AND P3, PT, R7, RZ, PT ;  /* 0x000000ff0700720c */ /* 0x000fe20003f65270 */
[----:B------:R-:W-:Y:S01]  /*1110*/  UIMAD UR48, UR57, UR17, URZ ;  /* 0x00000011393072a4 */ /* 0x000fe2000f8e023f */
[----:B------:R-:W1:Y:S01]  /*1120*/  I2F.RP R4, R6 ;  /* 0x0000000600047306 */ /* 0x000e620000209400 */
[----:B------:R-:W-:-:S02]  /*1130*/  UISETP.NE.AND UP4, UPT, UR16, URZ, UPT ;  /* 0x0000003f1000728c */ /* 0x000fc4000bf85270 */
[----:B------:R-:W-:Y:S02]  /*1140*/  USEL UR55, UR20, UR18, !UP0 ;  /* 0x0000001214377287 */ /* 0x000fe4000c000000 */
[----:B--2---:R-:W-:Y:S02]  /*1150*/  UIMAD.WIDE.U32 UR26, UR8, UR12, URZ ;  /* 0x0000000c081a72a5 */ /* 0x004fe4000f8e003f */
[----:B------:R-:W-:Y:S02]  /*1160*/  UIADD3 UR41, UR21, UR28, URZ ;  /* 0x0000001c15297290 */ /* 0x000fe4000fffe03f */
[----:B------:R-:W-:Y:S02]  /*1170*/  UIMAD UR46, UR8, UR13, UR27 ;  /* 0x0000000d082e72a4 */ /* 0x000fe4000f8e021b */
[----:B------:R-:W-:Y:S01]  /*1180*/  @!UP0 UIMAD UR8, UR58, UR6, URZ ;  /* 0x000000063a0882a4 */ /* 0x000fe2000f8e023f */
[----:B------:R-:W-:Y:S01]  /*1190*/  @UP0 ULDC.64 UR12, c[0x0][0x420] ;  /* 0x00010800000c0ab9 */ /* 0x000fe20000000a00 */
[----:B------:R-:W-:Y:S01]  /*11a0*/  UIMAD UR27, UR5, UR33, URZ ;  /* 0x00000021051b72a4 */ /* 0x000fe2000f8e023f */
        /* <DEDUP_REMOVED lines=13> */
[----:B------:R-:W-:Y:S01]  /*1280*/  @UP1 ULDC.64 UR16, c[0x0][0x248] ;  /* 0x0000920000101ab9 */ /* 0x000fe20000000a00 */
[----:B------:R-:W-:Y:S02]  /*1290*/  USHF.L.U32 UR15, UR54, 0x7, URZ ;  /* 0x00000007360f7899 */ /* 0x000fe4000800063f */
[----:B------:R-:W-:Y:S02]  /*12a0*/  @UP1 UIMAD.WIDE.U32 UR20, UR22, UR16, URZ ;  /* 0x00000010161412a5 */ /* 0x000fe4000f8e003f */
[----:B------:R-:W-:-:S02]  /*12b0*/  @UP1 UIMAD UR28, UR22, UR17, URZ ;  /* 0x00000011161c12a4 */ /* 0x000fc4000f8e023f */
[----:B------:R-:W-:Y:S02]  /*12c0*/  UIMAD UR22, UR7, UR12, URZ ;  /* 0x0000000c071672a4 */ /* 0x000fe4000f8e023f */
[----:B------:R-:W-:Y:S02]  /*12d0*/  UIADD3 UR8, UR13, UR8, URZ ;  /* 0x000000080d087290 */ /* 0x000fe4000fffe03f */
[----:B------:R-:W-:Y:S02]  /*12e0*/  @UP0 UIADD3 UR41, UR19, UR27, URZ ;  /* 0x0000001b13290290 */ /* 0x000fe4000fffe03f */
[----:B------:R-:W-:Y:S01]  /*12f0*/  UIMAD.WIDE.U32 UR18, UR6, UR12, URZ ;  /* 0x0000000c061272a5 */ /* 0x000fe2000f8e003f */
[----:B-1----:R-:W-:Y:S01]  /*1300*/  IMAD.MOV R0, RZ, RZ, -R5 ;  /* 0x000000ffff007224 */ /* 0x002fe200078e0a05 */
[----:B------:R-:W-:Y:S01]  /*1310*/  UIMAD UR8, UR6, UR8, UR22 ;  /* 0x00000008060872a4 */ /* 0x000fe2000f8e0216 */
[----:B------:R-:W-:Y:S01]  /*1320*/  IMAD.MOV.U32 R4, RZ, RZ, RZ ;  /* 0x000000ffff047224 */ /* 0x000fe200078e00ff */
[----:B------:R-:W-:Y:S01]  /*1330*/  UIMAD.WIDE.U32 UR12, UR6, UR5, URZ ;  /* 0x00000005060c72a5 */ /* 0x000fe2000f8e003f */
[----:B------:R-:W-:Y:S01]  /*1340*/  IMAD R0, R0, R6, RZ ;  /* 0x0000000600007224 */ /* 0x000fe200078e02ff */
[----:B------:R-:W-:-:S02]  /*1350*/  ULOP3.LUT UR22, UR23, 0xffffff80, URZ, 0xc0, !UPT ;  /* 0xffffff8017167892 */ /* 0x000fc4000f8ec03f */
[----:B------:R-:W-:Y:S01]  /*1360*/  UIADD3 UR45, UR19, UR8, URZ ;  /* 0x00000008132d7290 */ /* 0x000fe2000fffe03f */
[----:B------:R-:W-:Y:S01]  /*1370*/  IMAD.HI.U32 R0, R5, R0, R4 ;  /* 0x0000000005007227 */ /* 0x000fe200078e0004 */
[----:B------:R-:W-:Y:S02]  /*1380*/  USHF.L.U64.HI UR14, UR54, 0x7, UR58 ;  /* 0x00000007360e7899 */ /* 0x000fe4000801023a */
[----:B------:R-:W-:Y:S02]  /*1390*/  USEL UR38, UR15, URZ, UP2 ;  /* 0x0000003f0f267287 */ /* 0x000fe40009000000 */
[----:B------:R-:W-:Y:S01]  /*13a0*/  USEL UR56, UR18, UR12, !UP0 ;  /* 0x0000000c12387287 */ /* 0x000fe2000c000000 */
[----:B------:R-:W-:Y:S01]  /*13b0*/  IMAD.HI.U32 R0, R0, R3, RZ ;  /* 0x0000000300007227 */ /* 0x000fe200078e00ff */
[----:B------:R-:W-:Y:S01]  /*13c0*/  UIMAD UR8, UR7, UR5, URZ ;  /* 0x00000005070872a4 */ /* 0x000fe2000f8e023f */
[----:B------:R-:W-:Y:S01]  /*13d0*/  ULDC.U8 UR15, c[0x0][0x3d8] ;  /* 0x0000f600000f7ab9 */ /* 0x000fe20000000000 */
[----:B------:R-:W-:-:S02]  /*13e0*/  UIADD3 UR12, UR22, -0x80, URZ ;  /* 0xffffff80160c7890 */ /* 0x000fc4000fffe03f */
[----:B------:R-:W-:Y:S01]  /*13f0*/  IADD3 R4, -R0, RZ, RZ ;  /* 0x000000ff00047210 */ /* 0x000fe20007ffe1ff */
[----:B------:R-:W-:Y:S02]  /*1400*/  UISETP.NE.AND UP3, UPT, UR15, URZ, UPT ;  /* 0x0000003f0f00728c */ /* 0x000fe4000bf65270 */
[----:B------:R-:W-:Y:S02]  /*1410*/  USEL UR39, UR14, URZ, UP2 ;  /* 0x0000003f0e277287 */ /* 0x000fe40009000000 */
[C---:B------:R-:W-:Y:S01]  /*1420*/  IMAD R3, R6.reuse, R4, R3 ;  /* 0x0000000406037224 */ /* 0x040fe200078e0203 */
[----:B------:R-:W-:Y:S02]  /*1430*/  @UP0 UIADD3 UR45, UR13, UR8, URZ ;  /* 0x000000080d2d0290 */ /* 0x000fe4000fffe03f */
[----:B------:R-:W-:Y:S02]  /*1440*/  USHF.R.S32.HI UR27, URZ, 0x1f, UR12 ;  /* 0x0000001f3f1b7899 */ /* 0x000fe4000801140c */
[----:B------:R-:W-:Y:S01]  /*1450*/  ISETP.GT.U32.AND P1, PT, R6, R3, PT ;  /* 0x000000030600720c */ /* 0x000fe20003f24070 */
[----:B------:R-:W-:Y:S01]  /*1460*/  UIADD3 UR8, UP2, UR12, UR38, URZ ;  /* 0x000000260c087290 */ /* 0x000fe2000ff5e03f */
[----:B------:R-:W-:Y:S01]  /*1470*/  ULDC UR42, c[0x0][0x2c4] ;  /* 0x0000b100002a7ab9 */ /* 0x000fe20000000800 */
[----:B------:R-:W-:-:S02]  /*1480*/  @UP1 UIADD3 UR25, UR50, UR53, URZ ;  /* 0x0000003532191290 */ /* 0x000fc4000fffe03f */
[----:B------:R-:W-:Y:S02]  /*1490*/  UIADD3.X UR13, UR27, UR39, URZ, UP2, !UPT ;  /* 0x000000271b0d7290 */ /* 0x000fe400097fe43f */
[----:B------:R-:W-:Y:S01]  /*14a0*/  UIMAD UR7, UR7, UR8, URZ ;  /* 0x00000008070772a4 */ /* 0x000fe2000f8e023f */
[----:B------:R-:W-:Y:S01]  /*14b0*/  @UP1 ULDC.64 UR14, c[0x0][0x250] ;  /* 0x00009400000e1ab9 */ /* 0x000fe20000000a00 */
[----:B------:R-:W-:-:S04]  /*14c0*/  UIMAD.WIDE.U32 UR38, UR6, UR8, URZ ;  /* 0x00000008062672a5 */ /* 0x000fc8000f8e003f */
[----:B------:R-:W-:Y:S01]  /*14d0*/  @!P1 IMAD.IADD R3, R3, 0x1, -R6 ;  /* 0x0000000103039824 */ /* 0x000fe200078e0a06 */
[----:B------:R-:W-:Y:S01]  /*14e0*/  UIMAD UR22, UR6, UR13, UR7 ;  /* 0x0000000d061672a4 */ /* 0x000fe2000f8e0207 */
[----:B------:R-:W-:Y:S01]  /*14f0*/  @!P1 VIADD R0, R0, 0x1 ;  /* 0x0000000100009836 */ /* 0x000fe20000000000 */
[----:B------:R-:W-:Y:S01]  /*1500*/  PLOP3.LUT P1, PT, PT, PT, UP1, 0x80, 0x0 ;  /* 0x000000000000781c */ /* 0x000fe20003f2f018 */
[----:B------:R-:W-:Y:S01]  /*1510*/  @UP3 UIMAD UR13, UR54, UR42, URZ ;  /* 0x0000002a360d32a4 */ /* 0x000fe2000f8e023f */
[----:B------:R-:W-:Y:S01]  /*1520*/  ISETP.GE.U32.AND P0, PT, R3, R6, PT ;  /* 0x000000060300720c */ /* 0x000fe20003f06070 */
[----:B------:R-:W-:Y:S01]  /*1530*/  @UP1 UIMAD.WIDE.U32 UR18, UR25, UR14, URZ ;  /* 0x0000000e191212a5 */ /* 0x000fe2000f8e003f */
[----:B------:R-:W-:Y:S01]  /*1540*/  LOP3.LUT R3, R7, UR57, RZ, 0x3c, !PT ;  /* 0x0000003907037c12 */ /* 0x000fe2000f8e3cff */
[----:B------:R-:W-:Y:S02]  /*1550*/  @UP3 USEL UR8, UR13, UR5, !UP0 ;  /* 0x000000050d083287 */ /* 0x000fe4000c000000 */
[----:B------:R-:W-:Y:S01]  /*1560*/  @!UP3 UIMAD UR7, UR54, UR61, UR57 ;  /* 0x0000003d3607b2a4 */ /* 0x000fe2000f8e0239 */
[----:B------:R-:W-:Y:S01]  /*1570*/  ISETP.GE.AND P2, PT, R3, RZ, PT ;  /* 0x000000ff0300720c */ /* 0x000fe20003f46270 */
[----:B------:R-:W-:Y:S01]  /*1580*/  @UP1 UIMAD UR25, UR25, UR15, URZ ;  /* 0x0000000f191912a4 */ /* 0x000fe2000f8e023f */
[----:B------:R-:W-:Y:S01]  /*1590*/  @UP3 ULDC UR6, c[0x0][0x2e4] ;  /* 0x0000b90000063ab9 */ /* 0x000fe20000000800 */
[----:B------:R-:W-:-:S02]  /*15a0*/  USEL UR51, UR46, URZ, UP4 ;  /* 0x0000003f2e337287 */ /* 0x000fc4000a000000 */
[----:B------:R-:W-:Y:S02]  /*15b0*/  @UP3 UIMAD UR13, UR57, UR6, UR8 ;  /* 0x00000006390d32a4 */ /* 0x000fe4000f8e0208 */
[----:B------:R-:W-:Y:S01]  /*15c0*/  @P0 IADD3 R0, R0, 0x1, RZ ;  /* 0x0000000100000810 */ /* 0x000fe20007ffe0ff */
[----:B------:R-:W-:Y:S01]  /*15d0*/  UIADD3 UR46, UR39, UR22, URZ ;  /* 0x00000016272e7290 */ /* 0x000fe2000fffe03f */
[----:B------:R-:W-:Y:S01]  /*15e0*/  PLOP3.LUT P0, PT, PT, PT, UP3, 0x80, 0x0 ;  /* 0x000000000000781c */ /* 0x000fe20003f0f038 */
[----:B------:R-:W-:Y:S02]  /*15f0*/  @!UP3 UIMAD UR13, UR7, UR42, URZ ;  /* 0x0000002a070db2a4 */ /* 0x000fe4000f8e023f */
[----:B------:R-:W-:Y:S01]  /*1600*/  IMAD.MOV.U32 R10, RZ, RZ, R0 ;  /* 0x000000ffff0a7224 */ /* 0x000fe200078e0000 */
[----:B------:R-:W-:Y:S02]  /*1610*/  @UP1 UIADD3 UR22, UR21, UR28, URZ ;  /* 0x0000001c15161290 */ /* 0x000fe4000fffe03f */
[----:B------:R-:W-:-:S02]  /*1620*/  USHF.R.S32.HI UR30, URZ, 0x1f, UR24 ;  /* 0x0000001f3f1e7899 */ /* 0x000fc40008011418 */
[----:B------:R-:W-:Y:S01]  /*1630*/  USEL UR52, UR26, URZ, UP4 ;  /* 0x0000003f1a347287 */ /* 0x000fe2000a000000 */
[----:B------:R-:W-:Y:S01]  /*1640*/  @!P2 IADD3 R10, -R10, RZ, RZ ;  /* 0x000000ff0a0aa210 */ /* 0x000fe20007ffe1ff */
[----:B------:R-:W-:Y:S01]  /*1650*/  @!UP0 UIADD3 UR47, UR35, UR40, URZ ;  /* 0x00000028232f8290 */ /* 0x000fe2000fffe03f */
[----:B------:R-:W-:Y:S01]  /*1660*/  @!P3 LOP3.LUT R10, RZ, R7, RZ, 0x33, !PT ;  /* 0x00000007ff0ab212 */ /* 0x000fe200078e33ff */
[----:B------:R-:W-:Y:S02]  /*1670*/  USHF.R.S32.HI UR49, URZ, 0x1f, UR48 ;  /* 0x0000001f3f317899 */ /* 0x000fe40008011430 */
[----:B------:R-:W-:Y:S02]  /*1680*/  USHF.R.S32.HI UR44, URZ, 0x7, UR23 ;  /* 0x000000073f2c7899 */ /* 0x000fe40008011417 */
        /* <DEDUP_REMOVED lines=16> */
.L_x_313:
        /* <DEDUP_REMOVED lines=13> */
.L_x_314:
        /* <DEDUP_REMOVED lines=11> */
.L_x_315:
[----:B------:R-:W-:-:S04]  /*1910*/  UIMAD UR5, UR54, UR61, UR57 ;  /* 0x0000003d360572a4 */ /* 0x000fc8000f8e0239 */
[----:B------:R-:W-:-:S12]  /*1920*/  UIMAD UR5, UR5, UR59, URZ ;  /* 0x0000003b050572a4 */ /* 0x000fd8000f8e023f */
.L_x_316:
[----:B------:R-:W1:Y:S01]  /*1930*/  S2R R18, SR_TID.X ;  /* 0x0000000000127919 */ /* 0x000e620000002100 */
[----:B------:R-:W2:Y:S01]  /*1940*/  LDC.64 R12, c[0x0][0x420] ;  /* 0x00010800ff0c7b82 */ /* 0x000ea20000000a00 */
[----:B------:R-:W-:Y:S01]  /*1950*/  SHF.R.S32.HI R235, RZ, 0x1f, R234 ;  /* 0x0000001fffeb7819 */ /* 0x000fe200000114ea */
[----:B------:R-:W-:Y:S01]  /*1960*/  USHF.R.S32.HI UR20, URZ, 0x1f, UR57 ;  /* 0x0000001f3f147899 */ /* 0x000fe20008011439 */
[----:B------:R-:W3:Y:S01]  /*1970*/  S2R R19, SR_TID.X ;  /* 0x0000000000137919 */ /* 0x000ee20000002100 */
[----:B------:R-:W-:Y:S01]  /*1980*/  ULDC.64 UR18, c[0x0][0x428] ;  /* 0x00010a0000127ab9 */ /* 0x000fe20000000a00 */
[----:B------:R-:W-:Y:S01]  /*1990*/  UIADD3 UR25, UR12, UR5, URZ ;  /* 0x000000050c197290 */ /* 0x000fe2000fffe03f */
[----:B------:R-:W-:Y:S01]  /*19a0*/  IMAD.U32 R8, RZ, RZ, UR18 ;  /* 0x00000012ff087e24 */ /* 0x000fe2000f8e00ff */
[----:B------:R-:W4:Y:S01]  /*19b0*/  S2R R11, SR_TID.X ;  /* 0x00000000000b7919 */ /* 0x000f220000002100 */
[----:B------:R-:W-:Y:S01]  /*19c0*/  ULDC UR6, c[0x0][0x2dc] ;  /* 0x0000b70000067ab9 */ /* 0x000fe20000000800 */
[----:B------:R-:W-:Y:S01]  /*19d0*/  UIMAD UR5, UR20, UR18, URZ ;  /* 0x00000012140572a4 */ /* 0x000fe2000f8e023f */
[----:B------:R-:W-:Y:S01]  /*19e0*/  BSSY B1, `(.L_x_312) ;  /* 0x0000962000017945 */ /* 0x000fe20003800000 */
[----:B------:R-:W5:Y:S01]  /*19f0*/  S2R R20, SR_TID.X ;  /* 0x0000000000147919 */ /* 0x000f620000002100 */
[----:B------:R-:W-:-:S02]  /*1a00*/  UIMAD UR6, UR6, UR61, URZ ;  /* 0x0000003d060672a4 */ /* 0x000fc4000f8e023f */
[----:B------:R-:W-:Y:S01]  /*1a10*/  UIMAD UR23, UR57, UR19, UR5 ;  /* 0x00000013391772a4 */ /* 0x000fe2000f8e0205 */
[----:B------:R-:W2:Y:S01]  /*1a20*/  S2R R21, SR_TID.X ;  /* 0x0000000000157919 */ /* 0x000ea20000002100 */
[----:B------:R-:W-:Y:S02]  /*1a30*/  UIADD3 UR5, -UR9, UR29, UR24 ;  /* 0x0000001d09057290 */ /* 0x000fe4000fffe118 */
[----:B------:R-:W-:Y:S02]  /*1a40*/  USHF.L.U32 UR34, UR6, 0x7, URZ ;  /* 0x0000000706227899 */ /* 0x000fe4000800063f */
[----:B------:R-:W-:Y:S01]  /*1a50*/  UIADD3 UR28, UR12, UR13, URZ ;  /* 0x0000000d0c1c7290 */ /* 0x000fe2000fffe03f */
[----:B------:R-:W-:Y:S01]  /*1a60*/  ULDC.64 UR18, c[0x0][0x258] ;  /* 0x0000960000127ab9 */ /* 0x000fe20000000a00 */
[----:B------:R-:W-:Y:S01]  /*1a70*/  ULDC.64 UR36, c[0x0][0x3e0] ;  /* 0x0000f80000247ab9 */ /* 0x000fe20000000a00 */
[----:B------:R-:W-:Y:S01]  /*1a80*/  UIADD3 UR8, UR44, -0x1, URZ ;  /* 0xffffffff2c087890 */ /* 0x000fe2000fffe03f */
[----:B-1----:R-:W-:-:S04]  /*1a90*/  SHF.R.S32.HI R18, RZ, 0x1f, R18 ;  /* 0x0000001fff127819 */ /* 0x002fc80000011412 */
[----:B---3--:R-:W-:-:S04]  /*1aa0*/  LEA.HI R18, R18, R19, RZ, 0x2 ;  /* 0x0000001312127211 */ /* 0x008fc800078f10ff */
[----:B------:R-:W-:Y:S02]  /*1ab0*/  SHF.R.S32.HI R18, RZ, 0x2, R18 ;  /* 0x00000002ff127819 */ /* 0x000fe40000011412 */
[----:B----4-:R-:W-:Y:S02]  /*1ac0*/  SHF.R.S32.HI R16, RZ, 0x1f, R11 ;  /* 0x0000001fff107819 */ /* 0x010fe4000001140b */
[----:B------:R-:W-:Y:S02]  /*1ad0*/  SHF.R.S32.HI R17, RZ, 0x1f, R18 ;  /* 0x0000001fff117819 */ /* 0x000fe40000011412 */
[----:B------:R-:W-:Y:S02]  /*1ae0*/  IADD3 R4, P0, R18, UR12, RZ ;  /* 0x0000000c12047c10 */ /* 0x000fe4000ff1e0ff */
[----:B------:R-:W-:Y:S02]  /*1af0*/  LEA.HI R3, R16, R11, RZ, 0x5 ;  /* 0x0000000b10037211 */ /* 0x000fe400078f28ff */
[----:B------:R-:W-:-:S02]  /*1b00*/  IADD3.X R0, R17, UR27, RZ, P0, !PT ;  /* 0x0000001b11007c10 */ /* 0x000fc400087fe4ff */
[----:B-----5:R-:W-:Y:S02]  /*1b10*/  SHF.R.S32.HI R20, RZ, 0x1f, R20 ;  /* 0x0000001fff147819 */ /* 0x020fe40000011414 */
[----:B------:R-:W-:Y:S01]  /*1b20*/  LOP3.LUT R3, R3, 0xffffffe0, RZ, 0xc0, !PT ;  /* 0xffffffe003037812 */ /* 0x000fe200078ec0ff */
[----:B------:R-:W-:Y:S01]  /*1b30*/  IMAD R0, R0, UR32, RZ ;  /* 0x0000002000007c24 */ /* 0x000fe2000f8e02ff */
[----:B--2---:R-:W-:-:S03]  /*1b40*/  LEA.HI R20, R20, R21, RZ, 0x5 ;  /* 0x0000001514147211 */ /* 0x004fc600078f28ff */
[C---:B------:R-:W-:Y:S01]  /*1b50*/  IMAD R0, R4.reuse, UR33, R0 ;  /* 0x0000002104007c24 */ /* 0x040fe2000f8e0200 */
[----:B------:R-:W-:Y:S01]  /*1b60*/  SHF.R.S32.HI R20, RZ, 0x5, R20 ;  /* 0x00000005ff147819 */ /* 0x000fe20000011414 */
[----:B------:R-:W-:-:S04]  /*1b70*/  IMAD.WIDE.U32 R4, R4, UR32, R234 ;  /* 0x0000002004047c25 */ /* 0x000fc8000f8e00ea */
[----:B------:R-:W-:Y:S01]  /*1b80*/  IMAD.IADD R14, R11, 0x1, -R3 ;  /* 0x000000010b0e7824 */ /* 0x000fe200078e0a03 */
[----:B------:R-:W-:-:S03]  /*1b90*/  IADD3 R6, P0, R4, UR55, RZ ;  /* 0x0000003704067c10 */ /* 0x000fc6000ff1e0ff */
[----:B------:R-:W-:Y:S01]  /*1ba0*/  IMAD R3, R20, UR6, R14 ;  /* 0x0000000614037c24 */ /* 0x000fe2000f8e020e */
[----:B------:R-:W-:Y:S01]  /*1bb0*/  IADD3.X R7, R5, UR41, R0, P0, !PT ;  /* 0x0000002905077c10 */ /* 0x000fe200087fe400 */
[----:B------:R-:W-:Y:S01]  /*1bc0*/  IMAD R0, R12, UR27, RZ ;  /* 0x0000001b0c007c24 */ /* 0x000fe2000f8e02ff */
[----:B------:R-:W-:Y:S01]  /*1bd0*/  IADD3 R4, P0, R234, UR7, RZ ;  /* 0x00000007ea047c10 */ /* 0x000fe2000ff1e0ff */
[----:B------:R-:W-:Y:S01]  /*1be0*/  ULDC UR7, c[0x0][0x398] ;  /* 0x0000e60000077ab9 */ /* 0x000fe20000000800 */
[----:B------:R-:W-:Y:S01]  /*1bf0*/  ULDC.64 UR26, c[0x0][0x400] ;  /* 0x00010000001a7ab9 */ /* 0x000fe20000000a00 */
[----:B------:R-:W-:Y:S01]  /*1c00*/  UIADD3 UR5, UR5, -UR7, URZ ;  /* 0x8000000705057290 */ /* 0x000fe2000fffe03f */
[----:B------:R-:W-:Y:S01]  /*1c10*/  IADD3.X R5, R235, UR47, RZ, P0, !PT ;  /* 0x0000002feb057c10 */ /* 0x000fe200087fe4ff */
[----:B------:R-:W-:Y:S01]  /*1c20*/  IMAD R0, R13, UR12, R0 ;  /* 0x0000000c0d007c24 */ /* 0x000fe2000f8e0200 */
[----:B------:R-:W-:Y:S01]  /*1c30*/  USHF.R.S32.HI UR7, URZ, 0x1f, UR34 ;  /* 0x0000001f3f077899 */ /* 0x000fe20008011422 */
[----:B------:R-:W-:Y:S01]  /*1c40*/  ULDC.64 UR40, c[0x0][0x210] ;  /* 0x0000840000287ab9 */ /* 0x000fe20000000a00 */
[----:B------:R-:W-:Y:S01]  /*1c50*/  IMAD.WIDE.U32 R4, R12, UR12, R4 ;  /* 0x0000000c0c047c25 */ /* 0x000fe2000f8e0004 */
[----:B------:R-:W-:-:S03]  /*1c60*/  UIADD3 UR12, UP2, UP0, UR38, UR34, UR48 ;  /* 0x00000022260c7290 */ /* 0x000fc6000f85e030 */
[----:B------:R-:W-:Y:S01]  /*1c70*/  IMAD.IADD R5, R5, 0x1, R0 ;  /* 0x0000000105057824 */ /* 0x000fe200078e0200 */
[----:B------:R-:W-:Y:S01]  /*1c80*/  UIADD3.X UR13, UR46, UR7, UR49, UP2, UP0 ;  /* 0x000000072e0d7290 */ /* 0x000fe200097e0431 */
[----:B------:R-:W-:Y:S01]  /*1c90*/  IMAD.U32 R0, RZ, RZ, UR18 ;  /* 0x00000012ff007e24 */ /* 0x000fe2000f8e00ff */
[----:B------:R-:W-:Y:S01]  /*1ca0*/  USHF.R.S32.HI UR49, URZ, 0x1f, UR5 ;  /* 0x0000001f3f317899 */ /* 0x000fe20008011405 */
[----:B------:R-:W-:Y:S01]  /*1cb0*/  IMAD.WIDE.U32 R4, R8, UR57, R4 ;  /* 0x0000003908047c25 */ /* 0x000fe2000f8e0004 */
[----:B------:R-:W-:Y:S02]  /*1cc0*/  UIMAD UR7, UR20, UR18, URZ ;  /* 0x00000012140772a4 */ /* 0x000fe4000f8e023f */
[----:B------:R-:W-:Y:S01]  /*1cd0*/  ULEA.HI UR49, UR49, UR5, URZ, 0x7 ;  /* 0x0000000531317291 */ /* 0x000fe2000f8f383f */
[----:B------:R-:W-:Y:S01]  /*1ce0*/  IMAD.WIDE.U32 R6, R0, UR57, R6 ;  /* 0x0000003900067c25 */ /* 0x000fe2000f8e0006 */
[----:B------:R-:W-:Y:S02]  /*1cf0*/  UIMAD UR20, UR57, UR19, UR7 ;  /* 0x00000013391472a4 */ /* 0x000fe4000f8e0207 */
[----:B------:R-:W-:Y:S01]  /*1d00*/  USHF.R.S32.HI UR49, URZ, 0x7, UR49 ;  /* 0x000000073f317899 */ /* 0x000fe20008011431 */
[-C--:B------:R-:W-:Y:S01]  /*1d10*/  IMAD R8, R17, R12.reuse, RZ ;  /* 0x0000000c11087224 */ /* 0x080fe200078e02ff */
[----:B------:R-:W-:Y:S01]  /*1d20*/  UIADD3 UR7, UP3, UP2, UR52, UR12, UR56 ;  /* 0x0000000c34077290 */ /* 0x000fe2000fa7e038 */
[----:B------:R-:W-:Y:S01]  /*1d30*/  VIADD R5, R5, UR23 ;  /* 0x0000001705057c36 */ /* 0x000fe20008000000 */
[----:B------:R-:W-:Y:S01]  /*1d40*/  UISETP.LT.AND UP0, UPT, URZ, UR49, UPT ;  /* 0x000000313f00728c */ /* 0x000fe2000bf01270 */
[C---:B------:R-:W-:Y:S01]  /*1d50*/  IMAD R9, R18.reuse, R13, R8 ;  /* 0x0000000d12097224 */ /* 0x040fe200078e0208 */
[----:B------:R-:W-:Y:S01]  /*1d60*/  UIADD3.X UR5, UR51, UR13, UR45, UP3, UP2 ;  /* 0x0000000d33057290 */ /* 0x000fe20009fe442d */
[----:B------:R-:W-:Y:S01]  /*1d70*/  IMAD.WIDE.U32 R4, R18, R12, R4 ;  /* 0x0000000c12047225 */ /* 0x000fe200078e0004 */
[----:B------:R-:W-:Y:S01]  /*1d80*/  USEL UR49, URZ, UR49, !UP0 ;  /* 0x000000313f317287 */ /* 0x000fe2000c000000 */
[----:B------:R-:W-:Y:S01]  /*1d90*/  IADD3 R0, P0, R3, UR7, RZ ;  /* 0x0000000703007c10 */ /* 0x000fe2000ff1e0ff */
[----:B------:R-:W-:Y:S01]  /*1da0*/  ULDC.64 UR38, c[0x0][0x478] ;  /* 0x00011e0000267ab9 */ /* 0x000fe20000000a00 */
[----:B------:R-:W-:Y:S01]  /*1db0*/  VIADD R7, R7, UR20 ;  /* 0x0000001407077c36 */ /* 0x000fe20008000000 */
[----:B------:R-:W-:Y:S01]  /*1dc0*/  UISETP.GT.AND UP0, UPT, UR44, UR49, UPT ;  /* 0x000000312c00728c */ /* 0x000fe2000bf04270 */
[----:B------:R-:W-:Y:S01]  /*1dd0*/  LEA.HI.X.SX32 R8, R3, UR5, 0x1, P0 ;  /* 0x0000000503087c11 */ /* 0x000fe200080f0eff */
[----:B------:R-:W-:Y:S01]  /*1de0*/  UIMAD.WIDE UR18, UR25, 0x4, UR38 ;  /* 0x00000004191278a5 */ /* 0x000fe2000f8e0226 */
[----:B------:R-:W-:Y:S01]  /*1df0*/  LEA R245, P2, R0, UR26, 0x2 ;  /* 0x0000001a00f57c11 */ /* 0x000fe2000f8410ff */
[----:B------:R-:W-:Y:S01]  /*1e00*/  IMAD.IADD R3, R5, 0x1, R9 ;  /* 0x0000000105037824 */ /* 0x000fe200078e0209 */
[----:B------:R-:W-:Y:S01]  /*1e10*/  LEA R232, P4, R6, UR40, 0x1 ;  /* 0x0000002806e87c11 */ /* 0x000fe2000f8808ff */
[----:B------:R-:W-:Y:S01]  /*1e20*/  ULDC.64 UR38, c[0x0][0x2b0] ;  /* 0x0000ac0000267ab9 */ /* 0x000fe20000000a00 */
[----:B------:R-:W-:Y:S01]  /*1e30*/  PLOP3.LUT P0, PT, PT, PT, UP0, 0x80, 0x0 ;  /* 0x000000000000781c */ /* 0x000fe20003f0f008 */
[----:B------:R-:W-:Y:S01]  /*1e40*/  UIMAD.WIDE UR12, UR28, 0x4, UR38 ;  /* 0x000000041c0c78a5 */ /* 0x000fe2000f8e0226 */
[----:B------:R-:W-:-:S02]  /*1e50*/  LEA R230, P3, R4, UR36, 0x1 ;  /* 0x0000002404e67c11 */ /* 0x000fc4000f8608ff */
[----:B------:R-:W-:Y:S01]  /*1e60*/  LEA.HI.X R244, R0, UR27, R8, 0x2, P2 ;  /* 0x0000001b00f47c11 */ /* 0x000fe200090f1408 */
[----:B------:R-:W-:Y:S01]  /*1e70*/  UMOV UR28, UR18 ;  /* 0x00000012001c7c82 */ /* 0x000fe20008000000 */
[----:B------:R-:W-:Y:S01]  /*1e80*/  LEA.HI.X R233, R6, UR41, R7, 0x1, P4 ;  /* 0x0000002906e97c11 */ /* 0x000fe2000a0f0c07 */
[----:B------:R-:W-:Y:S01]  /*1e90*/  UMOV UR27, UR19 ;  /* 0x00000013001b7c82 */ /* 0x000fe20008000000 */
[----:B------:R-:W-:-:S05]  /*1ea0*/  LEA.HI.X R231, R4, UR37, R3, 0x1, P3 ;  /* 0x0000002504e77c11 */ /* 0x000fca00098f0c03 */
        /* <DEDUP_REMOVED lines=20> */
.L_x_318:
        /* <DEDUP_REMOVED lines=19> */
.L_x_319:
        /* <DEDUP_REMOVED lines=32> */
.L_x_321:
[----:B------:R-:W-:Y:S05]  /*2320*/  BSYNC B0 ;  /* 0x0000000000007941 */ /* 0x000fea0003800000 */
.L_x_320:
        /* <DEDUP_REMOVED lines=14> */
.L_x_323:
[----:B------:R-:W-:Y:S05]  /*2410*/  BSYNC B0 ;  /* 0x0000000000007941 */ /* 0x000fea0003800000 */
.L_x_322:
        /* <DEDUP_REMOVED lines=26> */
.L_x_325:
[----:B------:R-:W-:Y:S05]  /*25c0*/  BSYNC B0 ;  /* 0x0000000000007941 */ /* 0x000fea0003800000 */
.L_x_324:
        /* <DEDUP_REMOVED lines=14> */
.L_x_317:
[-C--:B------:R-:W-:Y:S01]  /*26b0*/  LEA.HI R0, R16, R11.reuse, RZ, 0x3 ;  /* 0x0000000b10007211 */ /* 0x080fe200078f18ff */
[----:B------:R-:W-:Y:S01]  /*26c0*/  UIMAD UR7, UR31, -0x80, UR9 ;  /* 0xffffff801f0778a4 */ /* 0x000fe2000f8e0209 */
[----:B------:R-:W-:Y:S01]  /*26d0*/  PLOP3.LUT P3, PT, PT, PT, UP4, 0x80, 0x0 ;  /* 0x000000000000781c */ /* 0x000fe20003f6f048 */
[----:B------:R-:W-:Y:S01]  /*26e0*/  UIMAD UR5, UR8, -0x80, UR29 ;  /* 0xffffff80080578a4 */ /* 0x000fe2000f8e021d */
[----:B------:R-:W-:Y:S01]  /*26f0*/  SHF.R.S32.HI R0, RZ, 0x3, R0 ;  /* 0x00000003ff007819 */ /* 0x000fe20000011400 */
[----:B------:R-:W-:Y:S01]  /*2700*/  VIADD R3, R18, 0x40 ;  /* 0x0000004012037836 */ /* 0x000fe20000000000 */
[----:B------:R-:W-:Y:S01]  /*2710*/  LEA.HI R6, R16, R11, RZ, 0x2 ;  /* 0x0000000b10067211 */ /* 0x000fe200078f10ff */
[----:B------:R-:W-:Y:S01]  /*2720*/  UIMAD UR18, UR30, UR14, URZ ;  /* 0x0000000e1e1272a4 */ /* 0x000fe2000f8e023f */
[----:B------:R-:W-:Y:S01]  /*2730*/  ISETP.GE.AND P1, PT, R18, UR7, PT ;  /* 0x0000000712007c0c */ /* 0x000fe2000bf26270 */
[----:B------:R-:W-:Y:S01]  /*2740*/  IMAD.SHL.U32 R0, R0, 0x40, RZ ;  /* 0x0000004000007824 */ /* 0x000fe200078e00ff */
[----:B------:R-:W-:Y:S01]  /*2750*/  ISETP.GE.AND P2, PT, R3, UR7, PT ;  /* 0x0000000703007c0c */ /* 0x000fe2000bf46270 */
[----:B------:R-:W-:-:S04]  /*2760*/  UIMAD UR18, UR24, UR15, UR18 ;  /* 0x0000000f181272a4 */ /* 0x000fc8000f8e0212 */
[----:B------:R-:W-:Y:S01]  /*2770*/  @P3 BAR.SYNC.DEFER_BLOCKING 0x0 ;  /* 0x0000000000003b1d */ /* 0x000fe20000010000 */
[----:B------:R-:W-:Y:S01]  /*2780*/  ISETP.GE.AND P4, PT, R3, UR5, PT ;  /* 0x0000000503007c0c */ /* 0x000fe2000bf86270 */
[----:B------:R-:W-:Y:S01]  /*2790*/  ULEA.HI UR19, UR8, UR8, URZ, 0x1 ;  /* 0x0000000808137291 */ /* 0x000fe2000f8f083f */
[----:B------:R-:W-:Y:S01]  /*27a0*/  LEA.HI R3, R6, R18, RZ, 0x1 ;  /* 0x0000001206037211 */ /* 0x000fe200078f08ff */
[----:B------:R-:W-:Y:S01]  /*27b0*/  IMAD.U32 R4, RZ, RZ, UR14 ;  /* 0x0000000eff047e24 */ /* 0x000fe2000f8e00ff */
[----:B------:R-:W-:Y:S01]  /*27c0*/  LOP3.LUT R0, R0, 0xc0, RZ, 0xc0, !PT ;  /* 0x000000c000007812 */ /* 0x000fe200078ec0ff */
[----:B------:R-:W-:Y:S01]  /*27d0*/  IMAD.U32 R7, RZ, RZ, UR18 ;  /* 0x00000012ff077e24 */ /* 0x000fe2000f8e00ff */
[----:B------:R-:W-:Y:S01]  /*27e0*/  LOP3.LUT R3, R3, 0x7fffffe, RZ, 0xc0, !PT ;  /* 0x07fffffe03037812 */ /* 0x000fe200078ec0ff */
[----:B------:R-:W-:Y:S01]  /*27f0*/  ULOP3.LUT UR18, UR19, 0xfffffffe, URZ, 0xc0, !UPT ;  /* 0xfffffffe13127892 */ /* 0x000fe2000f8ec03f */
[--C-:B------:R-:W-:Y:S01]  /*2800*/  LOP3.LUT R6, R0, 0x18, R234.reuse, 0xf8, !PT ;  /* 0x0000001800067812 */ /* 0x100fe200078ef8ea */
[----:B------:R-:W-:Y:S01]  /*2810*/  IMAD.WIDE.U32 R4, R4, UR24, R234 ;  /* 0x0000001804047c25 */ /* 0x000fe2000f8e00ea */
[----:B------:R-:W-:Y:S01]  /*2820*/  SHF.R.U32.HI R0, RZ, 0x3, R0 ;  /* 0x00000003ff007819 */ /* 0x000fe20000011600 */
[----:B------:R-:W-:Y:S01]  /*2830*/  UIADD3 UR20, UR8, -UR18, URZ ;  /* 0x8000001208147290 */ /* 0x000fe2000fffe03f */
[----:B------:R-:W-:Y:S01]  /*2840*/  BSSY B0, `(.L_x_327) ;  /* 0x0000029000007945 */ /* 0x000fe20003800000 */
[----:B------:R-:W-:Y:S01]  /*2850*/  IMAD.IADD R3, R18, 0x1, -R3 ;  /* 0x0000000112037824 */ /* 0x000fe200078e0a03 */
[----:B------:R-:W-:Y:S01]  /*2860*/  LOP3.LUT R0, R6, R0, RZ, 0x3c, !PT ;  /* 0x0000000006007212 */ /* 0x000fe200078e3cff */
[----:B------:R-:W-:Y:S01]  /*2870*/  ULDC.64 UR18, c[0x0][0x268] ;  /* 0x00009a0000127ab9 */ /* 0x000fe20000000a00 */
[----:B------:R-:W-:Y:S01]  /*2880*/  IADD3 R4, P0, R4, UR42, RZ ;  /* 0x0000002a04047c10 */ /* 0x000fe2000ff1e0ff */
[----:B------:R-:W-:Y:S01]  /*2890*/  IMAD R3, R20, 0x8, R3 ;  /* 0x0000000814037824 */ /* 0x000fe200078e0203 */
[----:B------:R-:W-:Y:S01]  /*28a0*/  UISETP.NE.AND UP0, UPT, UR20, 0x1, UPT ;  /* 0x000000011400788c */ /* 0x000fe2000bf05270 */
[----:B------:R-:W-:Y:S01]  /*28b0*/  IMAD R6, R15, UR18, RZ ;  /* 0x000000120f067c24 */ /* 0x000fe2000f8e02ff */
[----:B------:R-:W-:Y:S01]  /*28c0*/  IADD3.X R5, R5, UR43, R7, P0, !PT ;  /* 0x0000002b05057c10 */ /* 0x000fe200087fe407 */
[----:B------:R-:W-:Y:S01]  /*28d0*/  IMAD.U32 R3, R3, 0x20, R0 ;  /* 0x0000002003037824 */ /* 0x000fe200078e0000 */
[----:B------:R-:W-:Y:S01]  /*28e0*/  ISETP.GE.AND P5, PT, R18, UR5, PT ;  /* 0x0000000512007c0c */ /* 0x000fe2000bfa6270 */
[C---:B------:R-:W-:Y:S01]  /*28f0*/  IMAD R11, R10.reuse, UR19, R6 ;  /* 0x000000130a0b7c24 */ /* 0x040fe2000f8e0206 */
[----:B------:R-:W-:Y:S01]  /*2900*/  PLOP3.LUT P0, PT, PT, PT, UP0, 0x80, 0x0 ;  /* 0x000000000000781c */ /* 0x000fe20003f0f008 */
[C---:B------:R-:W-:Y:S01]  /*2910*/  VIADD R6, R3.reuse, 0x1000 ;  /* 0x0000100003067836 */ /* 0x040fe20000000000 */
[----:B------:R-:W-:Y:S01]  /*2920*/  LEA R0, R3, UR4, 0x1 ;  /* 0x0000000403007c11 */ /* 0x000fe2000f8e08ff */
[----:B------:R-:W-:-:S03]  /*2930*/  IMAD.WIDE.U32 R4, R10, UR18, R4 ;  /* 0x000000120a047c25 */ /* 0x000fc6000f8e0004 */
[----:B------:R-:W-:Y:S01]  /*2940*/  SEL R220, R6, R3, !P0 ;  /* 0x0000000306dc7207 */ /* 0x000fe20004000000 */
[----:B------:R1:W-:Y:S01]  /*2950*/  @P1 STS [R0+0x8000], RZ ;  /* 0x008000ff00001388 */ /* 0x0003e20000000800 */
[----:B------:R-:W-:-:S03]  /*2960*/  IMAD.IADD R11, R5, 0x1, R11 ;  /* 0x00000001050b7824 */ /* 0x000fc600078e020b */
        /* <DEDUP_REMOVED lines=22> */
.L_x_328:
[----:B------:R-:W-:Y:S05]  /*2ad0*/  BSYNC B0 ;  /* 0x0000000000007941 */ /* 0x000fea0003800000 */
.L_x_327:
        /* <DEDUP_REMOVED lines=22> */
.L_x_330:
[----:B------:R-:W-:Y:S05]  /*2c40*/  BSYNC B0 ;  /* 0x0000000000007941 */ /* 0x000fea0003800000 */
.L_x_329:
        /* <DEDUP_REMOVED lines=18> */
.L_x_332:
[----:B------:R-:W-:Y:S05]  /*2d70*/  BSYNC B0 ;  /* 0x0000000000007941 */ /* 0x000fea0003800000 */
.L_x_331:
        /* <DEDUP_REMOVED lines=13> */
.L_x_334:
[----:B------:R-:W-:Y:S05]  /*2e50*/  BSYNC B0 ;  /* 0x0000000000007941 */ /* 0x000fea0003800000 */
.L_x_333:
        /* <DEDUP_REMOVED lines=17> */
.L_x_336:
[----:B------:R-:W-:Y:S05]  /*2f70*/  BSYNC B0 ;  /* 0x0000000000007941 */ /* 0x000fea0003800000 */
.L_x_335:
        /* <DEDUP_REMOVED lines=21> */
.L_x_338:
[----:B------:R-:W-:Y:S05]  /*30d0*/  BSYNC B0 ;  /* 0x0000000000007941 */ /* 0x000fea0003800000 */
.L_x_337:
[----:B------:R-:W5:Y:S01]  /*30e0*/  LDL R13, [R1+0x40] ;  /* 0x00004000010d7983 */ /* 0x000f620000100800 */
[----:B------:R-:W-:Y:S01]  /*30f0*/  UIMAD UR7, UR30, UR16, URZ ;  /* 0x000000101e0772a4 */ /* 0x000fe2000f8e023f */
[----:B-1----:R-:W-:Y:S01]  /*3100*/  IMAD.WIDE.U32 R4, R3, UR24, R234 ;  /* 0x0000001803047c25 */ /* 0x002fe2000f8e00ea */
        /* <DEDUP_REMOVED lines=34> */
[----:B---3--:R-:W-:-:S04]  /*3330*/  LEA R8, P1, R6, UR14, 0x1 ;  /* 0x0000000e06087c11 */ /* 0x008fc8000f8208ff */
[----:B------:R-:W-:-:S05]  /*3340*/  LEA.HI.X R9, R6, UR15, R3, 0x1, P1 ;  /* 0x0000000f06097c11 */ /* 0x000fca00088f0c03 */
[----:B------:R-:W-:Y:S01]  /*3350*/  @!PT LDS RZ, [RZ] ;  /* 0x00000000fffff984 */ /* 0x000fe20000000800 */
[----:B------:R-:W-:Y:S01]  /*3360*/  @!PT LDS RZ, [RZ] ;  /* 0x00000000fffff984 */ /* 0x000fe20000000800 */
[----:B------:R-:W-:Y:S01]  /*3370*/  @!PT LDS RZ, [RZ] ;  /* 0x00000000fffff984 */ /* 0x000fe20000000800 */
[----:B------:R3:W-:Y:S04]  /*3380*/  LDGSTS.E.BYPASS.LTC128B.128 [R0+0x6000], desc[UR10][R8.64] ;  /* 0x0600000008007fae */ /* 0x0007e8000b901d4a */
.L_x_340:
[----:B------:R-:W-:Y:S05]  /*3390*/  BSYNC B0 ;  /* 0x0000000000007941 */ /* 0x000fea0003800000 */
.L_x_339:
        /* <DEDUP_REMOVED lines=22> */
.L_x_342:
[----:B------:R-:W-:Y:S05]  /*3500*/  BSYNC B0 ;  /* 0x0000000000007941 */ /* 0x000fea0003800000 */
.L_x_341:
[----:B-1----:R-:W-:Y:S01]  /*3510*/  IMAD.MOV.U32 R4, RZ, RZ, 0x4 ;  /* 0x00000004ff047424 */ /* 0x002fe200078e00ff */
[----:B------:R-:W0:Y:S01]  /*3520*/  LDGDEPBAR ;  /* 0x00000000000079af */ /* 0x000e220000000000 */
[----:B------:R-:W-:Y:S01]  /*3530*/  IMAD.MOV.U32 R3, RZ, RZ, 0x7f800000 ;  /* 0x7f800000ff037424 */ /* 0x000fe200078e00ff */
[----:B---3--:R-:W1:Y:S01]  /*3540*/  LDC.64 R8, c[0x0][0x3b8] ;  /* 0x0000ee00ff087b82 */ /* 0x008e620000000a00 */
[----:B------:R-:W-:Y:S01]  /*3550*/  IMAD.WIDE R4, R13, R4, UR12 ;  /* 0x0000000c0d047e25 */ /* 0x000fe2000f8e0204 */
[----:B------:R-:W-:Y:S01]  /*3560*/  ULDC.64 UR16, c[0x0][0x3c8] ;  /* 0x0000f20000107ab9 */ /* 0x000fe20000000a00 */
[----:B------:R-:W-:Y:S02]  /*3570*/  USHF.R.S32.HI UR7, URZ, 0x1f, UR57 ;  /* 0x0000001f3f077899 */ /* 0x000fe40008011439 */
[----:B------:R-:W-:Y:S01]  /*3580*/  IMAD.MOV.U32 R6, RZ, RZ, 0x4 ;  /* 0x00000004ff067424 */ /* 0x000fe200078e00ff */
[----:B------:R-:W3:Y:S01]  /*3590*/  @!P4 LDG.E R3, desc[UR10][R4.64+0x100] ;  /* 0x0001000a0403c981 */ /* 0x000ee2000c1e1900 */
[----:B--2-4-:R-:W-:Y:S01]  /*35a0*/  IMAD.MOV.U32 R0, RZ, RZ, 0x7f800000 ;  /* 0x7f800000ff007424 */ /* 0x014fe200078e00ff */
[----:B------:R-:W-:Y:S01]  /*35b0*/  UISETP.NE.U32.AND UP1, UPT, UR16, URZ, UPT ;  /* 0x0000003f1000728c */ /* 0x000fe2000bf25070 */
[----:B------:R-:W-:Y:S01]  /*35c0*/  IMAD.MOV.U32 R12, RZ, RZ, 0x7f800000 ;  /* 0x7f800000ff0c7424 */ /* 0x000fe200078e00ff */
[----:B------:R-:W-:Y:S01]  /*35d0*/  ULDC UR52, c[0x0][0x2d0] ;  /* 0x0000b40000347ab9 */ /* 0x000fe20000000800 */
[----:B------:R-:W-:Y:S01]  /*35e0*/  IMAD.MOV.U32 R10, RZ, RZ, 0x7f800000 ;  /* 0x7f800000ff0a7424 */ /* 0x000fe200078e00ff */
[----:B------:R-:W-:Y:S01]  /*35f0*/  UISETP.NE.AND.EX UP1, UPT, UR17, URZ, UPT, UP1 ;  /* 0x0000003f1100728c */ /* 0x000fe2000bf25310 */
[----:B------:R-:W-:-:S02]  /*3600*/  @!P3 IMAD.WIDE R6, R11, R6, UR12 ;  /* 0x0000000c0b06be25 */ /* 0x000fc4000f8e0206 */
[----:B------:R-:W2:Y:S03]  /*3610*/  @!P6 LDG.E R12, desc[UR10][R4.64] ;  /* 0x0000000a040ce981 */ /* 0x000ea6000c1e1900 */
[----:B------:R-:W-:Y:S01]  /*3620*/  PLOP3.LUT P1, PT, PT, PT, UP1, 0x80, 0x0 ;  /* 0x000000000000781c */ /* 0x000fe20003f2f018 */
[----:B------:R4:W5:Y:S01]  /*3630*/  @!P5 LDG.E R10, desc[UR10][R4.64+0x20] ;  /* 0x0000200a040ad981 */ /* 0x000962000c1e1900 */
[----:B------:R-:W-:-:S04]  /*3640*/  DEPBAR.LE SB0, 0x1 ;  /* 0x000080400000791a */ /* 0x000fc80000000000 */
[----:B------:R3:W2:Y:S01]  /*3650*/  @!P3 LDG.E R0, desc[UR10][R6.64] ;  /* 0x0000000a0600b981 */ /* 0x0006a2000c1e1900 */
[----:B------:R-:W-:Y:S01]  /*3660*/  @UP1 ULDC.64 UR18, c[0x0][0x3d0] ;  /* 0x0000f40000121ab9 */ /* 0x000fe20000000a00 */
[----:B------:R-:W-:Y:S01]  /*3670*/  @UP1 UMOV UR14, UR57 ;  /* 0x00000039000e1c82 */ /* 0x000fe20008000000 */
[----:B------:R-:W-:Y:S01]  /*3680*/  @UP1 UIMAD UR5, UR58, UR18, URZ ;  /* 0x000000123a0512a4 */ /* 0x000fe2000f8e023f */
[----:B------:R-:W-:Y:S03]  /*3690*/  BAR.SYNC.DEFER_BLOCKING 0x0 ;  /* 0x0000000000007b1d */ /* 0x000fe60000010000 */
[----:B------:R-:W-:-:S03]  /*36a0*/  @UP1 UIMAD UR5, UR54, UR19, UR5 ;  /* 0x00000013360512a4 */ /* 0x000fc6000f8e0205 */
[----:B------:R-:W-:Y:S02]  /*36b0*/  @UP1 UMOV UR15, UR7 ;  /* 0x00000007000f1c82 */ /* 0x000fe40008000000 */
[----:B------:R-:W-:-:S04]  /*36c0*/  @UP1 UIMAD.WIDE.U32 UR14, UR54, UR18, UR14 ;  /* 0x00000012360e12a5 */ /* 0x000fc8000f8e000e */
[----:B------:R-:W-:Y:S02]  /*36d0*/  @UP1 ULEA UR16, UP0, UR14, UR16, 0x2 ;  /* 0x000000100e101291 */ /* 0x000fe4000f80103f */
[----:B------:R-:W-:-:S04]  /*36e0*/  @UP1 UIADD3 UR5, UR15, UR5, URZ ;  /* 0x000000050f051290 */ /* 0x000fc8000fffe03f */
[----:B------:R-:W-:Y:S01]  /*36f0*/  @UP1 ULEA.HI.X UR17, UR14, UR17, UR5, 0x2, UP0 ;  /* 0x000000110e111291 */ /* 0x000fe200080f1405 */
[----:B-1----:R-:W5:Y:S01]  /*3700*/  LDG.E.64 R6, desc[UR10][R8.64] ;  /* 0x0000000a08067981 */ /* 0x002f62000c1e1b00 */
[----:B----4-:R-:W-:Y:S01]  /*3710*/  IMAD.U32 R4, RZ, RZ, UR16 ;  /* 0x00000010ff047e24 */ /* 0x010fe2000f8e00ff */
[----:B------:R-:W-:-:S03]  /*3720*/  @UP1 ULDC UR5, c[0x0][0x2e8] ;  /* 0x0000ba0000051ab9 */ /* 0x000fc60000000800 */
[----:B------:R-:W-:Y:S01]  /*3730*/  IMAD.U32 R5, RZ, RZ, UR17 ;  /* 0x00000011ff057e24 */ /* 0x000fe2000f8e00ff */
[----:B------:R-:W-:Y:S01]  /*3740*/  LEA R132, R160, UR4, 0x1 ;  /* 0x00000004a0847c11 */ /* 0x000fe2000f8e08ff */
[----:B------:R-:W1:Y:S04]  /*3750*/  LDSM.16.M88.4 R136, [R153] ;  /* 0x000000009988783b */ /* 0x000e680000000200 */
[----:B------:R-:W4:Y:S04]  /*3760*/  LDSM.16.M88.4 R120, [R132+0x8000] ;  /* 0x008000008478783b */ /* 0x000f280000000200 */
[----:B------:R-:W1:Y:S04]  /*3770*/  LDSM.16.M88.4 R124, [R132+0x8400] ;  /* 0x00840000847c783b */ /* 0x000e680000000200 */
[----:B------:R-:W1:Y:S04]  /*3780*/  LDSM.16.M88.4 R128, [R132+0x8800] ;  /* 0x008800008480783b */ /* 0x000e680000000200 */
[----:B------:R-:W1:Y:S04]  /*3790*/  LDSM.16.M88.4 R132, [R132+0x8c00] ;  /* 0x008c00008484783b */ /* 0x000e680000000200 */
[----:B------:R-:W1:Y:S04]  /*37a0*/  LDSM.16.M88.4 R140, [R153+0x400] ;  /* 0x00040000998c783b */ /* 0x000e680000000200 */
[----:B------:R-:W1:Y:S04]  /*37b0*/  LDSM.16.M88.4 R144, [R153+0x800] ;  /* 0x000800009990783b */ /* 0x000e680000000200 */
[----:B------:R-:W1:Y:S04]  /*37c0*/  LDSM.16.M88.4 R148, [R153+0xc00] ;  /* 0x000c00009994783b */ /* 0x000e680000000200 */
[----:B---3--:R3:W-:Y:S04]  /*37d0*/  STL [R1+0x50], R3 ;  /* 0x0000500301007387 */ /* 0x0087e80000100800 */
[----:B---3--:R-:W3:Y:S04]  /*37e0*/  @P1 LDG.E R3, desc[UR10][R4.64] ;  /* 0x0000000a04031981 */ /* 0x008ee8000c1e1900 */
[----:B------:R-:W4:Y:S01]  /*37f0*/  LDG.E.64 R4, desc[UR10][R8.64+0x8] ;  /* 0x0000080a08047981 */ /* 0x000f22000c1e1b00 */
[----:B-----5:R-:W-:-:S02]  /*3800*/  R2UR UR7, R6 ;  /* 0x00000000060772ca */ /* 0x020fc400000e0000 */
[----:B------:R-:W5:Y:S01]  /*3810*/  S2R R6, SR_TID.X ;  /* 0x0000000000067919 */ /* 0x000f620000002100 */
[----:B------:R-:W-:Y:S01]  /*3820*/  R2UR UR32, R7 ;  /* 0x00000000072072ca */ /* 0x000fe200000e0000 */
[----:B--2---:R-:W-:Y:S04]  /*3830*/  STL [R1+0x54], R0 ;  /* 0x0000540001007387 */ /* 0x004fe80000100800 */
[----:B------:R2:W-:Y:S01]  /*3840*/  STL [R1+0x5c], R10 ;  /* 0x00005c0a01007387 */ /* 0x0005e20000100800 */
[----:B------:R-:W1:Y:S01]  /*3850*/  S2R R7, SR_TID.X ;  /* 0x0000000000077919 */ /* 0x000e620000002100 */
[----:B--2---:R-:W2:Y:S01]  /*3860*/  S2R R10, SR_TID.X ;  /* 0x00000000000a7919 */ /* 0x004ea20000002100 */
[----:B------:R-:W3:Y:S01]  /*3870*/  @P1 MUFU.RCP R0, UR5 ;  /* 0x0000000500001d08 */ /* 0x000ee20008001000 */
[----:B-----5:R-:W-:Y:S01]  /*3880*/  SHF.R.S32.HI R6, RZ, 0x1f, R6 ;  /* 0x0000001fff067819 */ /* 0x020fe20000011406 */
[----:B------:R-:W-:-:S03]  /*3890*/  UIMAD UR5, UR54, UR61, UR57 ;  /* 0x0000003d360572a4 */ /* 0x000fc6000f8e0239 */
[----:B-1----:R-:W-:Y:S01]  /*38a0*/  LEA.HI R6, R6, R7, RZ, 0x7 ;  /* 0x0000000706067211 */ /* 0x002fe200078f38ff */
[----:B------:R-:W-:-:S03]  /*38b0*/  USHF.L.U32 UR5, UR5, 0x5, URZ ;  /* 0x0000000505057899 */ /* 0x000fc6000800063f */
[----:B------:R-:W-:Y:S01]  /*38c0*/  SHF.R.S32.HI R6, RZ, 0x7, R6 ;  /* 0x00000007ff067819 */ /* 0x000fe20000011406 */
[----:B------:R-:W-:Y:S01]  /*38d0*/  STL [R1+0x58], R12 ;  /* 0x0000580c01007387 */ /* 0x000fe20000100800 */
[----:B------:R-:W-:Y:S01]  /*38e0*/  USHF.R.S32.HI UR14, URZ, 0x1f, UR5 ;  /* 0x0000001f3f0e7899 */ /* 0x000fe20008011405 */
[----:B------:R-:W-:Y:S01]  /*38f0*/  IMAD.SHL.U32 R157, R165, 0x2, RZ ;  /* 0x00000002a59d7824 */ /* 0x000fe200078e00ff */
        /* <DEDUP_REMOVED lines=19> */
[----:B------:R-:W-:Y:S02]  /*3a30*/  USHF.L.U32 UR45, UR6, 0x5, URZ ;  /* 0x00000005062d7899 */ /* 0x000fe4000800063f */
[----:B------:R-:W-:Y:S02]  /*3a40*/  UIMAD UR44, UR6, 0x28, URZ ;  /* 0x00000028062c78a4 */ /* 0x000fe4000f8e023f */
[----:B------:R-:W-:Y:S02]  /*3a50*/  UIMAD UR43, UR6, 0x30, URZ ;  /* 0x00000030062b78a4 */ /* 0x000fe4000f8e023f */
[----:B------:R-:W-:-:S02]  /*3a60*/  UIMAD UR42, UR6, 0x38, URZ ;  /* 0x00000038062a78a4 */ /* 0x000fc4000f8e023f */
[----:B------:R-:W-:Y:S02]  /*3a70*/  USHF.L.U32 UR41, UR6, 0x6, URZ ;  /* 0x0000000606297899 */ /* 0x000fe4000800063f */
[----:B------:R-:W-:Y:S02]  /*3a80*/  UIMAD UR40, UR6, 0x48, URZ ;  /* 0x00000048062878a4 */ /* 0x000fe4000f8e023f */
[----:B------:R-:W-:Y:S02]  /*3a90*/  UIMAD UR39, UR6, 0x50, URZ ;  /* 0x00000050062778a4 */ /* 0x000fe4000f8e023f */
[----:B------:R-:W-:Y:S02]  /*3aa0*/  UIMAD UR38, UR6, 0x58, URZ ;  /* 0x00000058062678a4 */ /* 0x000fe4000f8e023f */
[----:B------:R-:W-:Y:S02]  /*3ab0*/  UIMAD UR37, UR6, 0x60, URZ ;  /* 0x00000060062578a4 */ /* 0x000fe4000f8e023f */
[----:B------:R-:W-:-:S02]  /*3ac0*/  UIMAD UR36, UR6, 0x68, URZ ;  /* 0x00000068062478a4 */ /* 0x000fc4000f8e023f */
[----:B------:R-:W-:Y:S02]  /*3ad0*/  UIMAD UR35, UR6, 0x70, URZ ;  /* 0x00000070062378a4 */ /* 0x000fe4000f8e023f */
[----:B------:R-:W-:Y:S02]  /*3ae0*/  UIMAD UR33, UR6, 0x78, URZ ;  /* 0x00000078062178a4 */ /* 0x000fe4000f8e023f */
[----:B------:R-:W-:Y:S02]  /*3af0*/  UIADD3 UR23, UR7, 0x3c6ef372, URZ ;  /* 0x3c6ef37207177890 */ /* 0x000fe4000fffe03f */
[----:B------:R-:W-:Y:S02]  /*3b00*/  UIADD3 UR21, UR7, -0x255992d5, URZ ;  /* 0xdaa66d2b07157890 */ /* 0x000fe4000fffe03f */
[----:B------:R-:W-:Y:S02]  /*3b10*/  UIADD3 UR19, UR7, 0x78dde6e4, URZ ;  /* 0x78dde6e407137890 */ /* 0x000fe4000fffe03f */
[----:B------:R-:W-:-:S02]  /*3b20*/  UIADD3 UR17, UR7, 0x1715609d, URZ ;  /* 0x1715609d07117890 */ /* 0x000fc4000fffe03f */
[----:B------:R-:W-:Y:S02]  /*3b30*/  UIADD3 UR15, UR7, -0x4ab325aa, URZ ;  /* 0xb54cda56070f7890 */ /* 0x000fe4000fffe03f */
[----:B------:R-:W-:Y:S02]  /*3b40*/  UIADD3 UR34, -UR34, URZ, URZ ;  /* 0x0000003f22227290 */ /* 0x000fe4000fffe13f */
[----:B------:R-:W-:Y:S02]  /*3b50*/  UIADD3 UR51, UR32, -0x4498517b, URZ ;  /* 0xbb67ae8520337890 */ /* 0x000fe4000fffe03f */
[----:B------:R-:W-:Y:S02]  /*3b60*/  UIADD3 UR22, UR32, 0x76cf5d0a, URZ ;  /* 0x76cf5d0a20167890 */ /* 0x000fe4000fffe03f */
[----:B------:R-:W-:Y:S02]  /*3b70*/  UIADD3 UR20, UR32, 0x32370b8f, URZ ;  /* 0x32370b8f20147890 */ /* 0x000fe4000fffe03f */
[----:B------:R-:W-:-:S02]  /*3b80*/  UIADD3 UR18, UR32, -0x126145ec, URZ ;  /* 0xed9eba1420127890 */ /* 0x000fc4000fffe03f */
[----:B------:R-:W-:Y:S01]  /*3b90*/  UIADD3 UR16, UR32, -0x56f99767, URZ ;  /* 0xa906689920107890 */ /* 0x000fe2000fffe03f */
[----:B------:R-:W-:Y:S01]  /*3ba0*/  ULDC UR6, c[0x0][0x2ec] ;  /* 0x0000bb0000067ab9 */ /* 0x000fe20000000800 */
[----:B---3--:R-:W-:-:S05]  /*3bb0*/  @P1 FMUL.FTZ R0, R3, R0 ;  /* 0x0000000003001220 */ /* 0x008fca0000410000 */
[----:B------:R-:W-:Y:S01]  /*3bc0*/  @P1 R2UR UR25, R0 ;  /* 0x00000000001912ca */ /* 0x000fe200000e0000 */
[----:B--2---:R-:W-:-:S05]  /*3bd0*/  IMAD.SHL.U32 R0, R10, 0x2, RZ ;  /* 0x000000020a007824 */ /* 0x004fca00078e00ff */
[----:B------:R-:W-:Y:S02]  /*3be0*/  LOP3.LUT R0, R0, 0x6, RZ, 0xc0, !PT ;  /* 0x0000000600007812 */ /* 0x000fe400078ec0ff */
[----:B------:R-:W-:-:S03]  /*3bf0*/  SHF.R.S32.HI R3, RZ, 0x1f, R14 ;  /* 0x0000001fff037819 */ /* 0x000fc6000001140e */
[----:B------:R-:W-:-:S04]  /*3c00*/  IMAD R0, R6, 0x40, R0 ;  /* 0x0000004006007824 */ /* 0x000fc800078e0200 */
[----:B------:R-:W-:Y:S01]  /*3c10*/  VIADD R0, R0, UR24 ;  /* 0x0000001800007c36 */ /* 0x000fe20008000000 */
[----:B----4-:R-:W-:Y:S01]  /*3c20*/  IADD3 R14, P3, P2, R4, UR5, R14 ;  /* 0x00000005040e7c10 */ /* 0x010fe2000fa7e00e */
[----:B------:R-:W-:Y:S02]  /*3c30*/  VIADD R4, R165, 0x1000 ;  /* 0x00001000a5047836 */ /* 0x000fe40000000000 */
[C---:B------:R-:W-:Y:S02]  /*3c40*/  VIADD R250, R0.reuse, 0x39 ;  /* 0x0000003900fa7836 */ /* 0x040fe40000000000 */
[----:B------:R-:W-:Y:S01]  /*3c50*/  VIADD R251, R0, 0x38 ;  /* 0x0000003800fb7836 */ /* 0x000fe20000000000 */
[----:B------:R-:W-:Y:S01]  /*3c60*/  SEL R4, R4, R165, !P0 ;  /* 0x000000a504047207 */ /* 0x000fe20004000000 */
[C---:B------:R-:W-:Y:S01]  /*3c70*/  VIADD R243, R0.reuse, 0x1 ;  /* 0x0000000100f37836 */ /* 0x040fe20000000000 */
[----:B------:R-:W-:Y:S01]  /*3c80*/  I2FP.F32.S32 R252, R0 ;  /* 0x0000000000fc7245 */ /* 0x000fe20000201400 */
[----:B------:R-:W-:Y:S01]  /*3c90*/  VIADD R242, R0, 0x8 ;  /* 0x0000000800f27836 */ /* 0x000fe20000000000 */
[----:B------:R-:W-:Y:S01]  /*3ca0*/  LEA R152, R4, UR4, 0x1 ;  /* 0x0000000404987c11 */ /* 0x000fe2000f8e08ff */
[C---:B------:R-:W-:Y:S01]  /*3cb0*/  VIADD R241, R0.reuse, 0x9 ;  /* 0x0000000900f17836 */ /* 0x040fe20000000000 */
[----:B------:R-:W-:Y:S01]  /*3cc0*/  I2FP.F32.S32 R4, R250 ;  /* 0x000000fa00047245 */ /* 0x000fe20000201400 */
[----:B------:R-:W-:-:S02]  /*3cd0*/  VIADD R240, R0, 0x10 ;  /* 0x0000001000f07836 */ /* 0x000fc40000000000 */
[C---:B------:R-:W-:Y:S02]  /*3ce0*/  VIADD R239, R0.reuse, 0x11 ;  /* 0x0000001100ef7836 */ /* 0x040fe40000000000 */
[C---:B------:R-:W-:Y:S02]  /*3cf0*/  VIADD R238, R0.reuse, 0x18 ;  /* 0x0000001800ee7836 */ /* 0x040fe40000000000 */
[C---:B------:R-:W-:Y:S02]  /*3d00*/  VIADD R237, R0.reuse, 0x19 ;  /* 0x0000001900ed7836 */ /* 0x040fe40000000000 */
[C---:B------:R-:W-:Y:S02]  /*3d10*/  VIADD R236, R0.reuse, 0x20 ;  /* 0x0000002000ec7836 */ /* 0x040fe40000000000 */
[C---:B------:R-:W-:Y:S02]  /*3d20*/  VIADD R229, R0.reuse, 0x21 ;  /* 0x0000002100e57836 */ /* 0x040fe40000000000 */
[----:B------:R-:W-:-:S02]  /*3d30*/  VIADD R247, R0, 0x28 ;  /* 0x0000002800f77836 */ /* 0x000fc40000000000 */
[C---:B------:R-:W-:Y:S02]  /*3d40*/  VIADD R246, R0.reuse, 0x29 ;  /* 0x0000002900f67836 */ /* 0x040fe40000000000 */
[C---:B------:R-:W-:Y:S02]  /*3d50*/  VIADD R249, R0.reuse, 0x30 ;  /* 0x0000003000f97836 */ /* 0x040fe40000000000 */
[----:B------:R-:W-:Y:S01]  /*3d60*/  VIADD R248, R0, 0x31 ;  /* 0x0000003100f87836 */ /* 0x000fe20000000000 */
[----:B------:R-:W-:Y:S01]  /*3d70*/  I2FP.F32.S32 R0, R251 ;  /* 0x000000fb00007245 */ /* 0x000fe20000201400 */
[----:B------:R-:W-:Y:S04]  /*3d80*/  STL [R1+0x3c], R4 ;  /* 0x00003c0401007387 */ /* 0x000fe80000100800 */
[----:B------:R1:W-:Y:S02]  /*3d90*/  STL [R1+0x38], R0 ;  /* 0x0000380001007387 */ /* 0x0003e40000100800 */
[----:B-1----:R-:W-:-:S02]  /*3da0*/  I2FP.F32.S32 R0, R248 ;  /* 0x000000f800007245 */ /* 0x002fc40000201400 */
[----:B------:R-:W-:-:S03]  /*3db0*/  I2FP.F32.S32 R4, R249 ;  /* 0x000000f900047245 */ /* 0x000fc60000201400 */
[----:B------:R1:W-:Y:S04]  /*3dc0*/  STL [R1+0x30], R0 ;  /* 0x0000300001007387 */ /* 0x0003e80000100800 */
[----:B------:R2:W-:Y:S01]  /*3dd0*/  STL [R1+0x2c], R4 ;  /* 0x00002c0401007387 */ /* 0x0005e20000100800 */
[----:B-1----:R-:W-:Y:S02]  /*3de0*/  I2FP.F32.S32 R0, R246 ;  /* 0x000000f600007245 */ /* 0x002fe40000201400 */
[----:B--2---:R-:W-:-:S03]  /*3df0*/  I2FP.F32.S32 R4, R247 ;  /* 0x000000f700047245 */ /* 0x004fc60000201400 */
[----:B------:R1:W-:Y:S04]  /*3e00*/  STL [R1+0x28], R0 ;  /* 0x0000280001007387 */ /* 0x0003e80000100800 */
[----:B------:R2:W-:Y:S01]  /*3e10*/  STL [R1+0x24], R4 ;  /* 0x0000240401007387 */ /* 0x0005e20000100800 */
[----:B-1----:R-:W-:Y:S02]  /*3e20*/  I2FP.F32.S32 R0, R229 ;  /* 0x000000e500007245 */ /* 0x002fe40000201400 */
[----:B--2---:R-:W-:-:S03]  /*3e30*/  I2FP.F32.S32 R4, R236 ;  /* 0x000000ec00047245 */ /* 0x004fc60000201400 */
[----:B------:R1:W-:Y:S04]  /*3e40*/  STL [R1+0x20], R0 ;  /* 0x0000200001007387 */ /* 0x0003e80000100800 */
[----:B------:R2:W-:Y:S01]  /*3e50*/  STL [R1+0x1c], R4 ;  /* 0x00001c0401007387 */ /* 0x0005e20000100800 */
[----:B------:R-:W-:Y:S02]  /*3e60*/  IADD3.X R5, R5, UR14, R3, P3, P2 ;  /* 0x0000000e05057c10 */ /* 0x000fe40009fe4403 */
        /* <DEDUP_REMOVED lines=11> */
[----:B------:R-:W-:Y:S01]  /*3f20*/  STL [R1+0x4], R4 ;  /* 0x0000040401007387 */ /* 0x000fe20000100800 */
[----:B-1----:R-:W-:-:S05]  /*3f30*/  I2FP.F32.S32 R0, R243 ;  /* 0x000000f300007245 */ /* 0x002fca0000201400 */
[----:B------:R1:W-:Y:S01]  /*3f40*/  STL [R1], R0 ;  /* 0x0000000001007387 */ /* 0x0003e20000100800 */
[----:B------:R-:W-:Y:S01]  /*3f50*/  VIADD R3, R159, 0x1000 ;  /* 0x000010009f037836 */ /* 0x000fe20000000000 */
[----:B-1----:R-:W-:Y:S01]  /*3f60*/  LOP3.LUT R0, R5, UR7, RZ, 0x3c, !PT ;  /* 0x0000000705007c12 */ /* 0x002fe2000f8e3cff */
[----:B------:R-:W-:-:S04]  /*3f70*/  IMAD.WIDE.U32 R4, R14, -0x2daee0ad, RZ ;  /* 0xd2511f530e047825 */ /* 0x000fc800078e00ff */
[----:B------:R1:W-:Y:S04]  /*3f80*/  STL [R1+0x60], R0 ;  /* 0x0000600001007387 */ /* 0x0003e80000100800 */
[----:B------:R1:W-:Y:S04]  /*3f90*/  STL [R1+0x34], R220 ;  /* 0x000034dc01007387 */ /* 0x0003e80000100800 */
[----:B------:R1:W-:Y:S01]  /*3fa0*/  STL.64 [R1+0x48], R4 ;  /* 0x0000480401007387 */ /* 0x0003e20000100a00 */
[----:B------:R-:W-:Y:S01]  /*3fb0*/  SEL R3, R3, R159, !P0 ;  /* 0x0000009f03037207 */ /* 0x000fe20004000000 */
[----:B------:R-:W-:Y:S01]  /*3fc0*/  UMOV UR5, URZ ;  /* 0x0000003f00057c82 */ /* 0x000fe20008000000 */
[----:B------:R-:W-:-:S02]  /*3fd0*/  @UP1 UMOV UR5, UR25 ;  /* 0x0000001900051c82 */ /* 0x000fc40008000000 */
[----:B------:R-:W-:Y:S01]  /*3fe0*/  LEA R3, R3, UR4, 0x1 ;  /* 0x0000000403037c11 */ /* 0x000fe2000f8e08ff */
[----:B------:R-:W-:Y:S01]  /*3ff0*/  FMUL.FTZ R252, R252, UR5 ;  /* 0x00000005fcfc7c20 */ /* 0x000fe20008410000 */
[----:B------:R-:W-:Y:S02]  /*4000*/  UIADD3 UR24, UR7, -0x61c88647, URZ ;  /* 0x9e3779b907187890 */ /* 0x000fe4000fffe03f */
[----:B------:R-:W-:Y:S01]  /*4010*/  UIADD3 UR14, UR32, 0x646e171e, URZ ;  /* 0x646e171e200e7890 */ /* 0x000fe2000fffe03f */
[----:B------:R-:W-:-:S11]  /*4020*/  ULDC.U8 UR7, c[0x0][0x388] ;  /* 0x0000e20000077ab9 */ /* 0x000fd60000000000 */
.L_x_345:
[----:B------:R-:W-:Y:S01]  /*4030*/  LEA R100, R160, UR4, 0x1 ;  /* 0x00000004a0647c11 */ /* 0x000fe2000f8e08ff */
[----:B------:R-:W2:Y:S01]  /*4040*/  LDL R56, [R1+0x64] ;  /* 0x0000640001387983 */ /* 0x000ea20000100800 */
[----:B------:R-:W-:Y:S01]  /*4050*/  IMAD.IADD R112, R158, 0x1, R152 ;  /* 0x000000019e707824 */ /* 0x000fe200078e0298 */
[----:B------:R-:W-:Y:S01]  /*4060*/  USHF.L.U32 UR25, UR31, 0x7, URZ ;  /* 0x000000071f197899 */ /* 0x000fe2000800063f */
[----:B------:R-:W-:Y:S01]  /*4070*/  IMAD.U32 R168, RZ, RZ, UR8 ;  /* 0x00000008ffa87e24 */ /* 0x000fe2000f8e00ff */
[----:B------:R-:W3:Y:S01]  /*4080*/  LDL.64 R174, [R1+0x48] ;  /* 0x0000480001ae7983 */ /* 0x000ee20000100a00 */
[----:B------:R-:W-:Y:S01]  /*4090*/  USHF.L.U32 UR26, UR8, 0x7, URZ ;  /* 0x00000007081a7899 */ /* 0x000fe2000800063f */
[----:B-1----:R-:W-:Y:S01]  /*40a0*/  IMAD.U32 R0, RZ, RZ, UR31 ;  /* 0x0000001fff007e24 */ /* 0x002fe2000f8e00ff */
[----:B------:R-:W-:Y:S01]  /*40b0*/  UIADD3 UR30, UR29, 0x80, UR25 ;  /* 0x000000801d1e7890 */ /* 0x000fe2000fffe019 */
[----:B------:R-:W-:Y:S01]  /*40c0*/  IMAD.MOV.U32 R192, RZ, RZ, 0x8 ;  /* 0x00000008ffc07424 */ /* 0x000fe200078e00ff */
[----:B------:R-:W-:Y:S01]  /*40d0*/  UISETP.GT.AND UP3, UPT, UR8, UR49, UPT ;  /* 0x000000310800728c */ /* 0x000fe2000bf64270 */
[----:B------:R-:W4:Y:S01]  /*40e0*/  LDL R170, [R1+0x60] ;  /* 0x0000600001aa7983 */ /* 0x000f220000100800 */
[----:B------:R-:W-:Y:S01]  /*40f0*/  UIADD3 UR30, UR30, -UR9, URZ ;  /* 0x800000091e1e7290 */ /* 0x000fe2000fffe03f */
[----:B------:R-:W-:Y:S02]  /*4100*/  IMAD.MOV.U32 R191, RZ, RZ, 0x40 ;  /* 0x00000040ffbf7424 */ /* 0x000fe400078e00ff */
[----:B------:R1:W-:Y:S01]  /*4110*/  STL [R1+0x70], R2 ;  /* 0x0000700201007387 */ /* 0x0003e20000100800 */
[----:B------:R-:W-:Y:S01]  /*4120*/  UISETP.GE.AND UP0, UPT, UR26, UR30, UPT ;  /* 0x0000001e1a00728c */ /* 0x000fe2000bf06270 */
[----:B------:R-:W-:Y:S01]  /*4130*/  IMAD.MOV.U32 R190, RZ, RZ, 0x48 ;  /* 0x00000048ffbe7424 */ /* 0x000fe200078e00ff */
[----:B------:R-:W-:Y:S01]  /*4140*/  UIADD3 UR30, UR25, 0x80, URZ ;  /* 0x00000080191e7890 */ /* 0x000fe2000fffe03f */
[----:B------:R-:W0:Y:S03]  /*4150*/  LDGDEPBAR ;  /* 0x00000000000079af */ /* 0x000e260000000000 */
[----:B------:R-:W-:Y:S01]  /*4160*/  UISETP.LT.AND UP0, UPT, UR30, UR9, UP0 ;  /* 0x000000091e00728c */ /* 0x000fe20008701270 */
[----:B------:R-:W1:Y:S01]  /*4170*/  S2R R187, SR_TID.X ;  /* 0x0000000000bb7919 */ /* 0x000e620000002100 */
[----:B------:R-:W1:Y:S04]  /*4180*/  S2R R188, SR_TID.X ;  /* 0x0000000000bc7919 */ /* 0x000e680000002100 */
[----:B------:R-:W-:Y:S01]  /*4190*/  PLOP3.LUT P5, PT, PT, PT, UP0, 0x80, 0x0 ;  /* 0x000000000000781c */ /* 0x000fe20003faf008 */
[----:B------:R-:W4:Y:S01]  /*41a0*/  LDL R189, [R1] ;  /* 0x0000000001bd7983 */ /* 0x000f220000100800 */
[----:B------:R-:W4:Y:S03]  /*41b0*/  S2R R177, SR_TID.X ;  /* 0x0000000000b17919 */ /* 0x000f260000002100 */
[----:B-1----:R-:W4:Y:S01]  /*41c0*/  LDL R2, [R1+0x40] ;  /* 0x0000400001027983 */ /* 0x002f220000100800 */
[----:B------:R-:W-:Y:S01]  /*41d0*/  SHF.R.S32.HI R187, RZ, 0x1f, R187 ;  /* 0x0000001fffbb7819 */ /* 0x000fe200000114bb */
[----:B------:R-:W-:Y:S04]  /*41e0*/  DEPBAR.LE SB0, 0x0 ;  /* 0x000080000000791a */ /* 0x000fe80000000000 */
[----:B------:R-:W-:Y:S01]  /*41f0*/  LEA.HI R187, R187, R188, RZ, 0x7 ;  /* 0x000000bcbbbb7211 */ /* 0x000fe200078f38ff */
[----:B------:R-:W-:Y:S03]  /*4200*/  BAR.SYNC.DEFER_BLOCKING 0x0 ;  /* 0x0000000000007b1d */ /* 0x000fe60000010000 */
[----:B------:R-:W-:Y:S05]  /*4210*/  SHF.R.S32.HI R187, RZ, 0x7, R187 ;  /* 0x00000007ffbb7819 */ /* 0x000fea00000114bb */
[----:B------:R-:W-:Y:S04]  /*4220*/  IMAD R0, R0, 0x2, R187 ;  /* 0x0000000200007824 */ /* 0x000fe800078e02bb */
[----:B------:R-:W-:Y:S01]  /*4230*/  IMAD.SHL.U32 R0, R0, 0x2, RZ ;  /* 0x0000000200007824 */ /* 0x000fe200078e00ff */
        /* <DEDUP_REMOVED lines=9> */
[----:B------:R-:W1:Y:S01]  /*42d0*/  LDSM.16.M88.4 R108, [R153+-0x2000] ;  /* 0xffe00000996c783b */ /* 0x000e620000000200 */
[-C--:B------:R-:W-:Y:S07]  /*42e0*/  HMMA.16816.F32 R12, R60, R18.reuse, RZ ;  /* 0x000000123c0c723c */ /* 0x080fee00000018ff */
[----:B------:R-:W1:Y:S01]  /*42f0*/  LDSM.16.M88.4 R112, [R112+0x1000] ;  /* 0x001000007070783b */ /* 0x000e620000000200 */
[C---:B------:R-:W-:Y:S07]  /*4300*/  HMMA.16816.F32 R16, R64.reuse, R18, RZ ;  /* 0x000000124010723c */ /* 0x040fee00000018ff */
[----:B------:R-:W1:Y:S01]  /*4310*/  LDSM.16.M88.4 R116, [R153+-0x1c00] ;  /* 0xffe400009974783b */ /* 0x000e620000000200 */
[-C--:B------:R-:W-:Y:S06]  /*4320*/  HMMA.16816.F32 R20, R64, R32.reuse, RZ ;  /* 0x000000204014723c */ /* 0x080fec00000018ff */
[C---:B------:R-:W-:Y:S01]  /*4330*/  HMMA.16816.F32 R24, R60.reuse, R32, RZ ;  /* 0x000000203c18723c */ /* 0x040fe200000018ff */
[----:B------:R-:W4:Y:S05]  /*4340*/  LDL R188, [R1+0x4] ;  /* 0x0000040001bc7983 */ /* 0x000f2a0000100800 */
[-C--:B------:R-:W-:Y:S06]  /*4350*/  HMMA.16816.F32 R28, R60, R34.reuse, RZ ;  /* 0x000000223c1c723c */ /* 0x080fec00000018ff */
[C---:B------:R-:W-:Y:S06]  /*4360*/  HMMA.16816.F32 R32, R64.reuse, R34, RZ ;  /* 0x000000224020723c */ /* 0x040fec00000018ff */
[-C--:B------:R-:W-:Y:S06]  /*4370*/  HMMA.16816.F32 R36, R64, R48.reuse, RZ ;  /* 0x000000304024723c */ /* 0x080fec00000018ff */
[C---:B------:R-:W-:Y:S06]  /*4380*/  HMMA.16816.F32 R40, R60.reuse, R48, RZ ;  /* 0x000000303c28723c */ /* 0x040fec00000018ff */
[-C--:B------:R-:W-:Y:S06]  /*4390*/  HMMA.16816.F32 R44, R60, R50.reuse, RZ ;  /* 0x000000323c2c723c */ /* 0x080fec00000018ff */
[C---:B------:R-:W-:Y:S06]  /*43a0*/  HMMA.16816.F32 R48, R64.reuse, R50, RZ ;  /* 0x000000324030723c */ /* 0x040fec00000018ff */
[-C--:B------:R-:W-:Y:S01]  /*43b0*/  HMMA.16816.F32 R52, R64, R100.reuse, RZ ;  /* 0x000000644034723c */ /* 0x080fe200000018ff */
[----:B--2---:R-:W-:Y:S05]  /*43c0*/  IMAD R168, R168, 0x8, R56 ;  /* 0x00000008a8a87824 */ /* 0x004fea00078e0238 */
[C---:B------:R-:W-:Y:S02]  /*43d0*/  HMMA.16816.F32 R56, R60.reuse, R100, RZ ;  /* 0x000000643c38723c */ /* 0x040fe400000018ff */
[C---:B------:R-:W-:Y:S03]  /*43e0*/  VIADD R166, R168.reuse, 0x4 ;  /* 0x00000004a8a67836 */ /* 0x040fe60000000000 */
[----:B------:R-:W-:Y:S01]  /*43f0*/  IMAD.WIDE.U32 R168, R168, -0x326172a9, RZ ;  /* 0xcd9e8d57a8a87825 */ /* 0x000fe200078e00ff */
[-C--:B------:R-:W-:Y:S05]  /*4400*/  HMMA.16816.F32 R60, R60, R102.reuse, RZ ;  /* 0x000000663c3c723c */ /* 0x080fea00000018ff */
[----:B------:R-:W-:Y:S01]  /*4410*/  VIADD R100, R0, 0x1 ;  /* 0x0000000100647836 */ /* 0x000fe20000000000 */
[----:B---3--:R-:W-:Y:S01]  /*4420*/  LOP3.LUT R0, R175, UR32, R0, 0x96, !PT ;  /* 0x00000020af007c12 */ /* 0x008fe2000f8e9600 */
[----:B------:R-:W-:Y:S04]  /*4430*/  HMMA.16816.F32 R64, R64, R102, RZ ;  /* 0x000000664040723c */ /* 0x000fe800000018ff */
[-C--:B----4-:R-:W-:Y:S02]  /*4440*/  LOP3.LUT R172, R169, R170.reuse, RZ, 0x3c, !PT ;  /* 0x000000aaa9ac7212 */ /* 0x090fe400078e3cff */
[----:B------:R-:W-:Y:S01]  /*4450*/  LOP3.LUT R100, R175, UR32, R100, 0x96, !PT ;  /* 0x00000020af647c12 */ /* 0x000fe2000f8e9664 */
[-C--:B-1----:R-:W-:Y:S05]  /*4460*/  HMMA.16816.F32 R4, R104, R108.reuse, R4 ;  /* 0x0000006c6804723c */ /* 0x082fea0000001804 */
[----:B------:R-:W-:Y:S01]  /*4470*/  IMAD.WIDE.U32 R102, R0, -0x326172a9, RZ ;  /* 0xcd9e8d5700667825 */ /* 0x000fe200078e00ff */
[C---:B------:R-:W-:Y:S05]  /*4480*/  HMMA.16816.F32 R8, R112.reuse, R108, R8 ;  /* 0x0000006c7008723c */ /* 0x040fea0000001808 */
[----:B------:R-:W-:Y:S01]  /*4490*/  LOP3.LUT R178, R103, UR24, R168, 0x96, !PT ;  /* 0x0000001867b27c12 */ /* 0x000fe2000f8e96a8 */
[----:B------:R-:W-:Y:S01]  /*44a0*/  IMAD.U32 R0, RZ, RZ, UR29 ;  /* 0x0000001dff007e24 */ /* 0x000fe2000f8e00ff */
[-C--:B------:R-:W-:Y:S01]  /*44b0*/  HMMA.16816.F32 R12, R112, R110.reuse, R12 ;  /* 0x0000006e700c723c */ /* 0x080fe2000000180c */
[----:B------:R-:W-:Y:S03]  /*44c0*/  IMAD.U32 R109, RZ, RZ, UR26 ;  /* 0x0000001aff6d7e24 */ /* 0x000fe6000f8e00ff */
[----:B------:R-:W-:Y:S02]  /*44d0*/  IMAD.WIDE.U32 R172, R172, -0x2daee0ad, RZ ;  /* 0xd2511f53acac7825 */ /* 0x000fe400078e00ff */
[C---:B------:R-:W-:Y:S05]  /*44e0*/  HMMA.16816.F32 R16, R104.reuse, R110, R16 ;  /* 0x0000006e6810723c */ /* 0x040fea0000001810 */
[----:B------:R-:W-:Y:S01]  /*44f0*/  @!P5 IADD3 R0, -R0, 0x1, R2 ;  /* 0x000000010000d810 */ /* 0x000fe20007ffe102 */
[----:B------:R-:W-:Y:S01]  /*4500*/  IMAD.WIDE.U32 R100, R100, -0x326172a9, RZ ;  /* 0xcd9e8d5764647825 */ /* 0x000fe200078e00ff */
[-C--:B------:R-:W-:Y:S04]  /*4510*/  HMMA.16816.F32 R20, R104, R116.reuse, R20 ;  /* 0x000000746814723c */ /* 0x080fe80000001814 */
[----:B------:R-:W-:Y:S01]  /*4520*/  @!P5 IADD3 R109, R109, UR9, R0 ;  /* 0x000000096d6ddc10 */ /* 0x000fe2000fffe000 */
[----:B------:R-:W-:Y:S01]  /*4530*/  @!P5 IMAD.SHL.U32 R0, R177, 0x2, RZ ;  /* 0x00000002b100d824 */ /* 0x000fe200078e00ff */
[----:B------:R-:W-:Y:S01]  /*4540*/  LOP3.LUT R176, R101, UR24, R168, 0x96, !PT ;  /* 0x0000001865b07c12 */ /* 0x000fe2000f8e96a8 */
[C---:B------:R-:W-:Y:S04]  /*4550*/  HMMA.16816.F32 R24, R112.reuse, R116, R24 ;  /* 0x000000747018723c */ /* 0x040fe80000001818 */
[----:B------:R-:W-:Y:S01]  /*4560*/  @!P5 LOP3.LUT R0, R0, 0x6, RZ, 0xc0, !PT ;  /* 0x000000060000d812 */ /* 0x000fe200078ec0ff */
[----:B------:R-:W-:Y:S01]  /*4570*/  IMAD.WIDE.U32 R166, R166, -0x326172a9, RZ ;  /* 0xcd9e8d57a6a67825 */ /* 0x000fe200078e00ff */
[----:B------:R-:W-:Y:S01]  /*4580*/  @!P5 VIMNMX R111, R109, UR9, PT ;  /* 0x000000096d6fdc48 */ /* 0x000fe2000bfe0100 */
[-C--:B------:R-:W-:Y:S04]  /*4590*/  HMMA.16816.F32 R28, R112, R118.reuse, R28 ;  /* 0x00000076701c723c */ /* 0x080fe8000000181c */
[----:B------:R-:W-:Y:S01]  /*45a0*/  LOP3.LUT R170, R167, R170, RZ, 0x3c, !PT ;  /* 0x000000aaa7aa7212 */ /* 0x000fe200078e3cff */
[----:B------:R-:W-:Y:S01]  /*45b0*/  @!P5 IMAD R0, R187, 0x40, R0 ;  /* 0x00000040bb00d824 */ /* 0x000fe200078e0200 */
[----:B------:R-:W-:Y:S01]  /*45c0*/  LOP3.LUT R167, R174, UR51, RZ, 0x3c, !PT ;  /* 0x00000033aea77c12 */ /* 0x000fe2000f8e3cff */
[----:B------:R-:W2:Y:S01]  /*45d0*/  LDL R187, [R1+0x8] ;  /* 0x0000080001bb7983 */ /* 0x000ea20000100800 */
[--C-:B------:R-:W-:Y:S01]  /*45e0*/  LOP3.LUT R180, R103, UR24, R166.reuse, 0x96, !PT ;  /* 0x0000001867b47c12 */ /* 0x100fe2000f8e96a6 */
[C---:B------:R-:W-:Y:S02]  /*45f0*/  HMMA.16816.F32 R32, R104.reuse, R118, R32 ;  /* 0x000000766820723c */ /* 0x040fe40000001820 */
[----:B------:R-:W3:Y:S02]  /*4600*/  LDL R119, [R1+0x1c] ;  /* 0x00001c0001777983 */ /* 0x000ee40000100800 */
[----:B------:R-:W-:Y:S01]  /*4610*/  LOP3.LUT R174, R167, R173, RZ, 0x3c, !PT ;  /* 0x000000ada7ae7212 */ /* 0x000fe200078e3cff */
[----:B------:R-:W-:Y:S01]  /*4620*/  IMAD.WIDE.U32 R170, R170, -0x2daee0ad, RZ ;  /* 0xd2511f53aaaa7825 */ /* 0x000fe200078e00ff */
[----:B------:R-:W-:Y:S01]  /*4630*/  LOP3.LUT R182, R101, UR24, R166, 0x96, !PT ;  /* 0x0000001865b67c12 */ /* 0x000fe2000f8e96a6 */
[----:B------:R-:W4:Y:S01]  /*4640*/  LDL R118, [R1+0x20] ;  /* 0x0000200001767983 */ /* 0x000f220000100800 */
[----:B------:R-:W-:Y:S03]  /*4650*/  @!P5 VIADDMNMX R110, R109, R192, UR9, PT ;  /* 0x000000096d6ede46 */ /* 0x000fe6000b8001c0 */
[----:B------:R-:W-:Y:S01]  /*4660*/  LOP3.LUT R168, R167, R171, RZ, 0x3c, !PT ;  /* 0x000000aba7a87212 */ /* 0x000fe200078e3cff */
[----:B------:R-:W-:Y:S01]  /*4670*/  IMAD.WIDE.U32 R174, R174, -0x326172a9, RZ ;  /* 0xcd9e8d57aeae7825 */ /* 0x000fe200078e00ff */
[C---:B------:R-:W-:Y:S01]  /*4680*/  @!P5 VIADDMNMX R108, R109.reuse, R191, UR9, PT ;  /* 0x000000096d6cde46 */ /* 0x040fe2000b8001bf */
[----:B------:R-:W4:Y:S01]  /*4690*/  LDL R167, [R1+0x18] ;  /* 0x0000180001a77983 */ /* 0x000f220000100800 */
[----:B------:R-:W-:Y:S01]  /*46a0*/  @!P5 VIADDMNMX R109, R109, R190, UR9, PT ;  /* 0x000000096d6dde46 */ /* 0x000fe2000b8001be */
[----:B------:R-:W-:Y:S01]  /*46b0*/  IMAD.WIDE.U32 R178, R178, -0x2daee0ad, RZ ;  /* 0xd2511f53b2b27825 */ /* 0x000fe200078e00ff */
[C---:B------:R-:W-:Y:S02]  /*46c0*/  LOP3.LUT R171, R175.reuse, UR23, R102, 0x96, !PT ;  /* 0x00000017afab7c12 */ /* 0x040fe4000f8e9666 */
[----:B------:R-:W-:Y:S01]  /*46d0*/  LOP3.LUT R173, R175, UR23, R100, 0x96, !PT ;  /* 0x00000017afad7c12 */ /* 0x000fe2000f8e9664 */
[----:B------:R-:W-:Y:S01]  /*46e0*/  IMAD.WIDE.U32 R176, R176, -0x2daee0ad, RZ ;  /* 0xd2511f53b0b07825 */ /* 0x000fe200078e00ff */
[----:B------:R-:W-:Y:S03]  /*46f0*/  LOP3.LUT R175, R179, UR22, R172, 0x96, !PT ;  /* 0x00000016b3af7c12 */ /* 0x000fe6000f8e96ac */
[----:B------:R-:W-:Y:S01]  /*4700*/  FADD.FTZ R166, R252, R6 ;  /* 0x00000006fca67221 */ /* 0x000fe20000010000 */
[----:B------:R-:W-:Y:S01]  /*4710*/  IMAD.WIDE.U32 R180, R180, -0x2daee0ad, RZ ;  /* 0xd2511f53b4b47825 */ /* 0x000fe200078e00ff */
[----:B------:R-:W-:Y:S01]  /*4720*/  LOP3.LUT R184, R177, UR22, R172, 0x96, !PT ;  /* 0x00000016b1b87c12 */ /* 0x000fe2000f8e96ac */
[----:B------:R-:W4:Y:S02]  /*4730*/  LDL R6, [R1+0x5c] ;  /* 0x00005c0001067983 */ /* 0x000f240000100800 */
        /* <DEDUP_REMOVED lines=8> */
[----:B------:R-:W-:Y:S01]  /*47c0*/  FFMA.FTZ R9, R189, UR5, R9 ;  /* 0x00000005bd097c23 */ /* 0x000fe20008010009 */
[----:B------:R-:W-:Y:S01]  /*47d0*/  @!P5 VIADD R0, R0, UR25 ;  /* 0x000000190000dc36 */ /* 0x000fe20008000000 */
[C---:B------:R-:W-:Y:S01]  /*47e0*/  LOP3.LUT R185, R169.reuse, UR23, R102, 0x96, !PT ;  /* 0x00000017a9b97c12 */ /* 0x040fe2000f8e9666 */
[----:B------:R-:W4:Y:S01]  /*47f0*/  LDL R170, [R1+0x10] ;  /* 0x0000100001aa7983 */ /* 0x000f220000100800 */
[----:B------:R-:W-:Y:S01]  /*4800*/  LOP3.LUT R186, R169, UR23, R100, 0x96, !PT ;  /* 0x00000017a9ba7c12 */ /* 0x000fe2000f8e9664 */
[C---:B------:R-:W-:Y:S01]  /*4810*/  FFMA.FTZ R5, R189.reuse, UR5, R5 ;  /* 0x00000005bd057c23 */ /* 0x040fe20008010005 */
[C---:B------:R-:W-:Y:S01]  /*4820*/  @!P5 ISETP.GE.AND P4, PT, R0.reuse, R111, PT ;  /* 0x0000006f0000d20c */ /* 0x040fe20003f86270 */
[----:B------:R-:W4:Y:S01]  /*4830*/  LDL R169, [R1+0x14] ;  /* 0x0000140001a97983 */ /* 0x000f220000100800 */
[C---:B------:R-:W-:Y:S01]  /*4840*/  @!P5 ISETP.GE.AND P1, PT, R0.reuse, R110, PT ;  /* 0x0000006e0000d20c */ /* 0x040fe20003f26270 */
[----:B------:R-:W-:Y:S01]  /*4850*/  FFMA.FTZ R7, R189, UR5, R7 ;  /* 0x00000005bd077c23 */ /* 0x000fe20008010007 */
[CC--:B------:R-:W-:Y:S01]  /*4860*/  @!P5 ISETP.GE.AND P3, PT, R0.reuse, R108.reuse, PT ;  /* 0x0000006c0000d20c */ /* 0x0c0fe20003f66270 */
[----:B------:R-:W1:Y:S01]  /*4870*/  LDSM.16.M88.4 R100, [R153+-0x1800] ;  /* 0xffe800009964783b */ /* 0x000e620000000200 */
[-C--:B------:R-:W-:Y:S01]  /*4880*/  @!P5 ISETP.GE.AND P0, PT, R0, R109.reuse, PT ;  /* 0x0000006d0000d20c */ /* 0x080fe20003f06270 */
[----:B------:R-:W-:Y:S01]  /*4890*/  FADD.FTZ R10, R252, R10 ;  /* 0x0000000afc0a7221 */ /* 0x000fe20000010000 */
[----:B------:R-:W-:Y:S01]  /*48a0*/  @!P5 FSEL R117, R117, -INF , !P4 ;  /* 0xff8000007575d808 */ /* 0x000fe20006000000 */
[----:B------:R-:W-:Y:S01]  /*48b0*/  FFMA.FTZ R11, R189, UR5, R11 ;  /* 0x00000005bd0b7c23 */ /* 0x000fe2000801000b */
[-C--:B------:R-:W-:Y:S02]  /*48c0*/  @!P5 ISETP.GE.AND P4, PT, R243, R108.reuse, PT ;  /* 0x0000006cf300d20c */ /* 0x080fe40003f86270 */
[----:B------:R-:W-:Y:S01]  /*48d0*/  @!P5 FSEL R116, R116, -INF , !P3 ;  /* 0xff8000007474d808 */ /* 0x000fe20005800000 */
[----:B------:R-:W4:Y:S01]  /*48e0*/  LDL R4, [R1+0x50] ;  /* 0x0000500001047983 */ /* 0x000f220000100800 */
[----:B------:R-:W-:Y:S02]  /*48f0*/  @!P5 FSEL R9, R9, -INF , !P4 ;  /* 0xff8000000909d808 */ /* 0x000fe40006000000 */
[-C--:B------:R-:W-:Y:S01]  /*4900*/  @!P5 ISETP.GE.AND P3, PT, R242, R109.reuse, PT ;  /* 0x0000006df200d20c */ /* 0x080fe20003f66270 */
[----:B------:R-:W4:Y:S01]  /*4910*/  LDL R0, [R1+0x54] ;  /* 0x0000540001007983 */ /* 0x000f220000100800 */
[----:B------:R-:W-:Y:S02]  /*4920*/  @!P5 ISETP.GE.AND P4, PT, R241, R109, PT ;  /* 0x0000006df100d20c */ /* 0x000fe40003f86270 */
[----:B------:R-:W-:Y:S02]  /*4930*/  @!P5 FSEL R166, R166, -INF , !P1 ;  /* 0xff800000a6a6d808 */ /* 0x000fe40004800000 */
[----:B------:R-:W-:Y:S02]  /*4940*/  @!P5 ISETP.GE.AND P1, PT, R242, R108, PT ;  /* 0x0000006cf200d20c */ /* 0x000fe40003f26270 */
[----:B------:R-:W-:Y:S02]  /*4950*/  @!P5 FSEL R10, R10, -INF , !P0 ;  /* 0xff8000000a0ad808 */ /* 0x000fe40004000000 */
[-C--:B------:R-:W-:Y:S01]  /*4960*/  @!P5 ISETP.GE.AND P0, PT, R242, R111.reuse, PT ;  /* 0x0000006ff200d20c */ /* 0x080fe20003f06270 */
[-C--:B-1----:R-:W-:Y:S06]  /*4970*/  HMMA.16816.F32 R36, R104, R100.reuse, R36 ;  /* 0x000000646824723c */ /* 0x082fec0000001824 */
[C---:B------:R-:W-:Y:S05]  /*4980*/  HMMA.16816.F32 R40, R112.reuse, R100, R40 ;  /* 0x000000647028723c */ /* 0x040fea0000001828 */
[C---:B------:R-:W-:Y:S01]  /*4990*/  FFMA.FTZ R12, R188.reuse, UR5, R12 ;  /* 0x00000005bc0c7c23 */ /* 0x040fe2000801000c */
[C---:B------:R-:W-:Y:S01]  /*49a0*/  FFMA.FTZ R14, R188.reuse, UR5, R14 ;  /* 0x00000005bc0e7c23 */ /* 0x040fe2000801000e */
[C---:B------:R-:W-:Y:S01]  /*49b0*/  FFMA.FTZ R16, R188.reuse, UR5, R16 ;  /* 0x00000005bc107c23 */ /* 0x040fe20008010010 */
[----:B------:R-:W-:Y:S01]  /*49c0*/  FFMA.FTZ R18, R188, UR5, R18 ;  /* 0x00000005bc127c23 */ /* 0x000fe20008010012 */
[-C--:B------:R-:W-:Y:S01]  /*49d0*/  HMMA.16816.F32 R44, R112, R102.reuse, R44 ;  /* 0x00000066702c723c */ /* 0x080fe2000000182c */
[----:B------:R-:W4:Y:S02]  /*49e0*/  LDL R188, [R1+0x24] ;  /* 0x0000240001bc7983 */ /* 0x000f240000100800 */
[----:B------:R-:W-:Y:S02]  /*49f0*/  @!P5 FSEL R14, R14, -INF , !P3 ;  /* 0xff8000000e0ed808 */ /* 0x000fe40005800000 */
[-C--:B------:R-:W-:Y:S01]  /*4a00*/  @!P5 ISETP.GE.AND P3, PT, R240, R111.reuse, PT ;  /* 0x0000006ff000d20c */ /* 0x080fe20003f66270 */
[C---:B------:R-:W-:Y:S01]  /*4a10*/  HMMA.16816.F32 R48, R104.reuse, R102, R48 ;  /* 0x000000666830723c */ /* 0x040fe20000001830 */
[----:B------:R-:W1:Y:S04]  /*4a20*/  LDSM.16.M88.4 R100, [R153+-0x1400] ;  /* 0xffec00009964783b */ /* 0x000e680000000200 */
[----:B------:R-:W-:Y:S02]  /*4a30*/  @!P5 FSEL R12, R12, -INF , !P1 ;  /* 0xff8000000c0cd808 */ /* 0x000fe40004800000 */
[-C--:B------:R-:W-:Y:S04]  /*4a40*/  @!P5 ISETP.GE.AND P1, PT, R242, R110.reuse, PT ;  /* 0x0000006ef200d20c */ /* 0x080fe80003f26270 */
[----:B------:R-:W-:Y:S02]  /*4a50*/  @!P5 FSEL R16, R16, -INF , !P0 ;  /* 0xff8000001010d808 */ /* 0x000fe40004000000 */
[----:B------:R-:W-:Y:S02]  /*4a60*/  @!P5 FSEL R18, R18, -INF , !P1 ;  /* 0xff8000001212d808 */ /* 0x000fe40004800000 */
[C---:B------:R-:W-:Y:S02]  /*4a70*/  @!P5 ISETP.GE.AND P0, PT, R240.reuse, R110, PT ;  /* 0x0000006ef000d20c */ /* 0x040fe40003f06270 */
[----:B------:R-:W-:Y:S01]  /*4a80*/  @!P5 ISETP.GE.AND P1, PT, R240, R108, PT ;  /* 0x0000006cf000d20c */ /* 0x000fe20003f26270 */
[-C--:B-1----:R-:W-:Y:S06]  /*4a90*/  HMMA.16816.F32 R52, R104, R100.reuse, R52 ;  /* 0x000000646834723c */ /* 0x082fec0000001834 */
[C---:B------:R-:W-:Y:S06]  /*4aa0*/  HMMA.16816.F32 R56, R112.reuse, R100, R56 ;  /* 0x000000647038723c */ /* 0x040fec0000001838 */
[-C--:B------:R-:W-:Y:S05]  /*4ab0*/  HMMA.16816.F32 R60, R112, R102.reuse, R60 ;  /* 0x00000066703c723c */ /* 0x080fea000000183c */
[----:B------:R-:W-:Y:S01]  /*4ac0*/  IMAD.WIDE.U32 R100, R175, -0x326172a9, RZ ;  /* 0xcd9e8d57af647825 */ /* 0x000fe200078e00ff */
[----:B------:R-:W-:Y:S05]  /*4ad0*/  HMMA.16816.F32 R64, R104, R102, R64 ;  /* 0x000000666840723c */ /* 0x000fea0000001840 */
[----:B------:R-:W-:Y:S06]  /*4ae0*/  IMAD.WIDE.U32 R114, R186, -0x2daee0ad, RZ ;  /* 0xd2511f53ba727825 */ /* 0x000fec00078e00ff */
[----:B------:R-:W-:Y:S04]  /*4af0*/  IMAD.WIDE.U32 R112, R179, -0x326172a9, RZ ;  /* 0xcd9e8d57b3707825 */ /* 0x000fe800078e00ff */
[C---:B--2---:R-:W-:Y:S01]  /*4b00*/  FFMA.FTZ R13, R187.reuse, UR5, R13 ;  /* 0x00000005bb0d7c23 */ /* 0x044fe2000801000d */
[C---:B------:R-:W-:Y:S01]  /*4b10*/  FFMA.FTZ R15, R187.reuse, UR5, R15 ;  /* 0x00000005bb0f7c23 */ /* 0x040fe2000801000f */
[C---:B------:R-:W-:Y:S01]  /*4b20*/  FFMA.FTZ R17, R187.reuse, UR5, R17 ;  /* 0x00000005bb117c23 */ /* 0x040fe20008010011 */
[----:B------:R-:W-:Y:S01]  /*4b30*/  FFMA.FTZ R19, R187, UR5, R19 ;  /* 0x00000005bb137c23 */ /* 0x000fe20008010013 */
[----:B---3--:R-:W-:Y:S01]  /*4b40*/  FFMA.FTZ R36, R119, UR5, R36 ;  /* 0x0000000577247c23 */ /* 0x008fe20008010024 */
[----:B------:R-:W2:Y:S01]  /*4b50*/  LDL R187, [R1+0x28] ;  /* 0x0000280001bb7983 */ /* 0x000ea20000100800 */
[----:B------:R-:W-:Y:S01]  /*4b60*/  @!P5 FSEL R15, R15, -INF , !P4 ;  /* 0xff8000000f0fd808 */ /* 0x000fe20006000000 */
[----:B------:R-:W-:Y:S01]  /*4b70*/  FFMA.FTZ R38, R119, UR5, R38 ;  /* 0x0000000577267c23 */ /* 0x000fe20008010026 */
[----:B------:R-:W-:Y:S01]  /*4b80*/  @!P5 ISETP.GE.AND P4, PT, R239, R111, PT ;  /* 0x0000006fef00d20c */ /* 0x000fe20003f86270 */
[C---:B----4-:R-:W-:Y:S01]  /*4b90*/  FFMA.FTZ R37, R118.reuse, UR5, R37 ;  /* 0x0000000576257c23 */ /* 0x050fe20008010025 */
[C---:B------:R-:W-:Y:S01]  /*4ba0*/  FFMA.FTZ R39, R118.reuse, UR5, R39 ;  /* 0x0000000576277c23 */ /* 0x040fe20008010027 */
[C---:B------:R-:W-:Y:S01]  /*4bb0*/  FFMA.FTZ R40, R119.reuse, UR5, R40 ;  /* 0x0000000577287c23 */ /* 0x040fe20008010028 */
[C---:B------:R-:W-:Y:S01]  /*4bc0*/  FFMA.FTZ R41, R118.reuse, UR5, R41 ;  /* 0x0000000576297c23 */ /* 0x040fe20008010029 */
[----:B------:R-:W-:Y:S01]  /*4bd0*/  FFMA.FTZ R42, R119, UR5, R42 ;  /* 0x00000005772a7c23 */ /* 0x000fe2000801002a */
[----:B------:R-:W-:Y:S01]  /*4be0*/  FFMA.FTZ R43, R118, UR5, R43 ;  /* 0x00000005762b7c23 */ /* 0x000fe2000801002b */
[----:B------:R-:W3:Y:S01]  /*4bf0*/  LDL R119, [R1+0x2c] ;  /* 0x00002c0001777983 */ /* 0x000ee20000100800 */
[C---:B------:R-:W-:Y:S01]  /*4c00*/  FFMA.FTZ R29, R167.reuse, UR5, R29 ;  /* 0x00000005a71d7c23 */ /* 0x040fe2000801001d */
[C---:B------:R-:W-:Y:S01]  /*4c10*/  FFMA.FTZ R31, R167.reuse, UR5, R31 ;  /* 0x00000005a71f7c23 */ /* 0x040fe2000801001f */
[C---:B------:R-:W-:Y:S01]  /*4c20*/  FFMA.FTZ R33, R167.reuse, UR5, R33 ;  /* 0x00000005a7217c23 */ /* 0x040fe20008010021 */
[----:B------:R-:W4:Y:S01]  /*4c30*/  LDL R118, [R1+0x30] ;  /* 0x0000300001767983 */ /* 0x000f220000100800 */
[----:B------:R-:W-:Y:S01]  /*4c40*/  FFMA.FTZ R35, R167, UR5, R35 ;  /* 0x00000005a7237c23 */ /* 0x000fe20008010023 */
[C---:B------:R-:W-:Y:S01]  /*4c50*/  FSETP.NEU.FTZ.AND P2, PT, R6.reuse, -INF , PT ;  /* 0xff8000000600780b */ /* 0x040fe20003f5d000 */
[----:B------:R-:W-:Y:S01]  /*4c60*/  FMUL.FTZ R6, R6, 1.4426950216293334961 ;  /* 0x3fb8aa3b06067820 */ /* 0x000fe20000410000 */
[C---:B------:R-:W-:Y:S01]  /*4c70*/  FFMA.FTZ R20, R172.reuse, UR5, R20 ;  /* 0x00000005ac147c23 */ /* 0x040fe20008010014 */
[----:B------:R-:W-:Y:S03]  /*4c80*/  FFMA.FTZ R22, R172, UR5, R22 ;  /* 0x00000005ac167c23 */ /* 0x000fe60008010016 */
[----:B------:R-:W-:Y:S01]  /*4c90*/  FSEL R6, R6, RZ, P2 ;  /* 0x000000ff06067208 */ /* 0x000fe20001000000 */
[----:B------:R-:W-:Y:S01]  /*4ca0*/  FFMA.FTZ R24, R172, UR5, R24 ;  /* 0x00000005ac187c23 */ /* 0x000fe20008010018 */
[----:B------:R-:W-:Y:S01]  /*4cb0*/  FSETP.NEU.FTZ.AND P6, PT, R8, -INF , PT ;  /* 0xff8000000800780b */ /* 0x000fe20003fdd000 */
[----:B------:R-:W-:Y:S01]  /*4cc0*/  FFMA.FTZ R26, R172, UR5, R26 ;  /* 0x00000005ac1a7c23 */ /* 0x000fe2000801001a */
[----:B------:R-:W-:Y:S01]  /*4cd0*/  @!P5 FSEL R20, R20, -INF , !P3 ;  /* 0xff8000001414d808 */ /* 0x000fe20005800000 */
[----:B------:R-:W-:Y:S01]  /*4ce0*/  IMAD.WIDE.U32 R172, R173, -0x2daee0ad, RZ ;  /* 0xd2511f53adac7825 */ /* 0x000fe200078e00ff */
[----:B------:R-:W-:Y:S02]  /*4cf0*/  @!P5 ISETP.GE.AND P3, PT, R240, R109, PT ;  /* 0x0000006df000d20c */ /* 0x000fe40003f66270 */
[----:B------:R-:W-:Y:S01]  /*4d00*/  @!P5 FSEL R22, R22, -INF , !P0 ;  /* 0xff8000001616d808 */ /* 0x000fe20004000000 */
[----:B------:R-:W-:Y:S01]  /*4d10*/  FFMA.FTZ R21, R170, UR5, R21 ;  /* 0x00000005aa157c23 */ /* 0x000fe20008010015 */
[----:B------:R-:W-:Y:S01]  /*4d20*/  @!P5 FSEL R26, R26, -INF , !P3 ;  /* 0xff8000001a1ad808 */ /* 0x000fe20005800000 */
[----:B------:R-:W-:Y:S01]  /*4d30*/  FFMA.FTZ R23, R170, UR5, R23 ;  /* 0x00000005aa177c23 */ /* 0x000fe20008010017 */
[----:B------:R-:W-:Y:S01]  /*4d40*/  @!P5 ISETP.GE.AND P3, PT, R238, R111, PT ;  /* 0x0000006fee00d20c */ /* 0x000fe20003f66270 */
[C---:B------:R-:W-:Y:S01]  /*4d50*/  FFMA.FTZ R25, R170.reuse, UR5, R25 ;  /* 0x00000005aa197c23 */ /* 0x040fe20008010019 */
[----:B------:R-:W-:Y:S01]  /*4d60*/  @!P5 FSEL R21, R21, -INF , !P4 ;  /* 0xff8000001515d808 */ /* 0x000fe20006000000 */
[----:B------:R-:W-:Y:S01]  /*4d70*/  FFMA.FTZ R27, R170, UR5, R27 ;  /* 0x00000005aa1b7c23 */ /* 0x000fe2000801001b */
[----:B------:R-:W-:Y:S01]  /*4d80*/  @!P5 ISETP.GE.AND P4, PT, R239, R109, PT ;  /* 0x0000006def00d20c */ /* 0x000fe20003f86270 */
[----:B------:R-:W-:Y:S01]  /*4d90*/  IMAD.WIDE.U32 R170, R171, -0x2daee0ad, RZ ;  /* 0xd2511f53abaa7825 */ /* 0x000fe200078e00ff */
[----:B------:R-:W-:Y:S02]  /*4da0*/  @!P5 FSEL R24, R24, -INF , !P1 ;  /* 0xff8000001818d808 */ /* 0x000fe40004800000 */
[----:B------:R-:W-:Y:S01]  /*4db0*/  @!P5 FSEL R27, R27, -INF , !P4 ;  /* 0xff8000001b1bd808 */ /* 0x000fe20006000000 */
[----:B------:R-:W-:Y:S01]  /*4dc0*/  FFMA.FTZ R28, R169, UR5, R28 ;  /* 0x00000005a91c7c23 */ /* 0x000fe2000801001c */
[----:B------:R-:W-:Y:S01]  /*4dd0*/  LOP3.LUT R167, R171, UR20, R178, 0x96, !PT ;  /* 0x00000014aba77c12 */ /* 0x000fe2000f8e96b2 */
[----:B------:R-:W-:Y:S01]  /*4de0*/  FFMA.FTZ R30, R169, UR5, R30 ;  /* 0x00000005a91e7c23 */ /* 0x000fe2000801001e */
[-C--:B------:R-:W-:Y:S01]  /*4df0*/  @!P5 ISETP.GE.AND P4, PT, R237, R111.reuse, PT ;  /* 0x0000006fed00d20c */ /* 0x080fe20003f86270 */
[C---:B------:R-:W-:Y:S01]  /*4e00*/  FFMA.FTZ R32, R169.reuse, UR5, R32 ;  /* 0x00000005a9207c23 */ /* 0x040fe20008010020 */
[----:B------:R-:W-:Y:S01]  /*4e10*/  FSETP.NEU.FTZ.AND P2, PT, R0, -INF , PT ;  /* 0xff8000000000780b */ /* 0x000fe20003f5d000 */
[----:B------:R-:W-:Y:S01]  /*4e20*/  FFMA.FTZ R34, R169, UR5, R34 ;  /* 0x00000005a9227c23 */ /* 0x000fe20008010022 */
[----:B------:R-:W-:Y:S01]  /*4e30*/  LOP3.LUT R169, R173, UR20, R176, 0x96, !PT ;  /* 0x00000014ada97c12 */ /* 0x000fe2000f8e96b0 */
[----:B------:R-:W4:Y:S01]  /*4e40*/  LDL R178, [R1+0x38] ;  /* 0x0000380001b27983 */ /* 0x000f220000100800 */
[----:B------:R-:W-:Y:S01]  /*4e50*/  @!P5 FSEL R32, R32, -INF , !P3 ;  /* 0xff8000002020d808 */ /* 0x000fe20005800000 */
[----:B------:R-:W-:Y:S01]  /*4e60*/  FMUL.FTZ R8, R8, 1.4426950216293334961 ;  /* 0x3fb8aa3b08087820 */ /* 0x000fe20000410000 */
[----:B------:R-:W-:Y:S01]  /*4e70*/  @!P5 FSEL R33, R33, -INF , !P4 ;  /* 0xff8000002121d808 */ /* 0x000fe20006000000 */
[----:B------:R-:W4:Y:S01]  /*4e80*/  LDL R176, [R1+0x3c] ;  /* 0x00003c0001b07983 */ /* 0x000f220000100800 */
[-C--:B------:R-:W-:Y:S01]  /*4e90*/  @!P5 ISETP.GE.AND P3, PT, R236, R110.reuse, PT ;  /* 0x0000006eec00d20c */ /* 0x080fe20003f66270 */
[--C-:B------:R-:W-:Y:S01]  /*4ea0*/  FFMA.FTZ R166, R166, UR6, -R6.reuse ;  /* 0x00000006a6a67c23 */ /* 0x100fe20008010806 */
[----:B------:R-:W-:Y:S01]  /*4eb0*/  FSEL R8, R8, RZ, P6 ;  /* 0x000000ff08087208 */ /* 0x000fe20003000000 */
[----:B------:R-:W-:Y:S01]  /*4ec0*/  FFMA.FTZ R18, R18, UR6, -R6 ;  /* 0x0000000612127c23 */ /* 0x000fe20008010806 */
[C---:B------:R-:W-:Y:S01]  /*4ed0*/  FSETP.NEU.FTZ.AND P6, PT, R4.reuse, -INF , PT ;  /* 0xff8000000400780b */ /* 0x040fe20003fdd000 */
[----:B------:R-:W-:Y:S01]  /*4ee0*/  FMUL.FTZ R4, R4, 1.4426950216293334961 ;  /* 0x3fb8aa3b04047820 */ /* 0x000fe20000410000 */
[-C--:B------:R-:W-:Y:S01]  /*4ef0*/  @!P5 ISETP.GE.AND P4, PT, R229, R110.reuse, PT ;  /* 0x0000006ee500d20c */ /* 0x080fe20003f86270 */
[----:B------:R-:W-:Y:S01]  /*4f00*/  FMUL.FTZ R0, R0, 1.4426950216293334961 ;  /* 0x3fb8aa3b00007820 */ /* 0x000fe20000410000 */
[----:B------:R-:W-:Y:S01]  /*4f10*/  @!P5 FSEL R38, R38, -INF , !P3 ;  /* 0xff8000002626d808 */ /* 0x000fe20005800000 */
[--C-:B------:R-:W-:Y:S01]  /*4f20*/  FFMA.FTZ R117, R117, UR6, -R8.reuse ;  /* 0x0000000675757c23 */ /* 0x100fe20008010808 */
[----:B------:R-:W-:Y:S01]  /*4f30*/  FSEL R4, R4, RZ, P6 ;  /* 0x000000ff04047208 */ /* 0x000fe20003000000 */
[--C-:B------:R-:W-:Y:S01]  /*4f40*/  FFMA.FTZ R16, R16, UR6, -R8.reuse ;  /* 0x0000000610107c23 */ /* 0x100fe20008010808 */
[----:B------:R-:W-:Y:S01]  /*4f50*/  FSEL R0, R0, RZ, P2 ;  /* 0x000000ff00007208 */ /* 0x000fe20001000000 */
[----:B------:R-:W-:Y:S01]  /*4f60*/  FFMA.FTZ R20, R20, UR6, -R8 ;  /* 0x0000000614147c23 */ /* 0x000fe20008010808 */
[C---:B------:R-:W-:Y:S01]  /*4f70*/  @!P5 ISETP.GE.AND P2, PT, R243.reuse, R111, PT ;  /* 0x0000006ff300d20c */ /* 0x040fe20003f46270 */
[----:B------:R-:W-:Y:S01]  /*4f80*/  FFMA.FTZ R116, R116, UR6, -R4 ;  /* 0x0000000674747c23 */ /* 0x000fe20008010804 */
[----:B------:R-:W-:Y:S01]  /*4f90*/  @!P5 ISETP.GE.AND P6, PT, R243, R110, PT ;  /* 0x0000006ef300d20c */ /* 0x000fe20003fc6270 */
[----:B------:R-:W-:Y:S01]  /*4fa0*/  FFMA.FTZ R10, R10, UR6, -R0 ;  /* 0x000000060a0a7c23 */ /* 0x000fe20008010800 */
[----:B------:R-:W-:Y:S01]  /*4fb0*/  @!P5 FSEL R5, R5, -INF , !P2 ;  /* 0xff8000000505d808 */ /* 0x000fe20005000000 */
[----:B------:R-:W-:Y:S01]  /*4fc0*/  FFMA.FTZ R12, R12, UR6, -R4 ;  /* 0x000000060c0c7c23 */ /* 0x000fe20008010804 */
[----:B------:R-:W-:Y:S01]  /*4fd0*/  @!P5 FSEL R7, R7, -INF , !P6 ;  /* 0xff8000000707d808 */ /* 0x000fe20007000000 */
[----:B------:R-:W-:Y:S01]  /*4fe0*/  FFMA.FTZ R14, R14, UR6, -R0 ;  /* 0x000000060e0e7c23 */ /* 0x000fe20008010800 */
[----:B------:R-:W-:Y:S01]  /*4ff0*/  @!P5 ISETP.GE.AND P2, PT, R243, R109, PT ;  /* 0x0000006df300d20c */ /* 0x000fe20003f46270 */
[----:B------:R-:W-:Y:S01]  /*5000*/  FFMA.FTZ R5, R5, UR6, -R8 ;  /* 0x0000000605057c23 */ /* 0x000fe20008010808 */
[----:B------:R-:W-:Y:S01]  /*5010*/  @!P5 ISETP.GE.AND P6, PT, R241, R108, PT ;  /* 0x0000006cf100d20c */ /* 0x000fe20003fc6270 */
[----:B------:R-:W-:Y:S01]  /*5020*/  FFMA.FTZ R7, R7, UR6, -R6 ;  /* 0x0000000607077c23 */ /* 0x000fe20008010806 */
[----:B------:R-:W-:Y:S01]  /*5030*/  @!P5 FSEL R11, R11, -INF , !P2 ;  /* 0xff8000000b0bd808 */ /* 0x000fe20005000000 */
        /* <DEDUP_REMOVED lines=9> */
[-C--:B------:R-:W-:Y:S01]  /*50d0*/  @!P5 ISETP.GE.AND P3, PT, R247, R108.reuse, PT ;  /* 0x0000006cf700d20c */ /* 0x080fe20003f66270 */
[----:B------:R-:W-:Y:S01]  /*50e0*/  FFMA.FTZ R44, R188, UR5, R44 ;  /* 0x00000005bc2c7c23 */ /* 0x000fe2000801002c */
[----:B------:R-:W-:Y:S01]  /*50f0*/  @!P5 ISETP.GE.AND P4, PT, R246, R108, PT ;  /* 0x0000006cf600d20c */ /* 0x000fe20003f86270 */
[----:B------:R-:W-:Y:S01]  /*5100*/  FFMA.FTZ R22, R22, UR6, -R6 ;  /* 0x0000000616167c23 */ /* 0x000fe20008010806 */
[----:B------:R-:W-:Y:S01]  /*5110*/  @!P5 FSEL R17, R17, -INF , !P2 ;  /* 0xff8000001111d808 */ /* 0x000fe20005000000 */
[----:B------:R-:W-:Y:S01]  /*5120*/  FFMA.FTZ R24, R24, UR6, -R4 ;  /* 0x0000000618187c23 */ /* 0x000fe20008010804 */
[----:B------:R-:W-:Y:S01]  /*5130*/  @!P5 FSEL R19, R19, -INF , !P6 ;  /* 0xff8000001313d808 */ /* 0x000fe20007000000 */
[----:B------:R-:W-:Y:S01]  /*5140*/  FFMA.FTZ R27, R27, UR6, -R0 ;  /* 0x000000061b1b7c23 */ /* 0x000fe20008010800 */
[----:B------:R-:W-:Y:S01]  /*5150*/  @!P5 FSEL R44, R44, -INF , !P3 ;  /* 0xff8000002c2cd808 */ /* 0x000fe20005800000 */
[----:B------:R-:W-:Y:S01]  /*5160*/  FFMA.FTZ R46, R188, UR5, R46 ;  /* 0x00000005bc2e7c23 */ /* 0x000fe2000801002e */
[----:B------:R-:W-:Y:S01]  /*5170*/  @!P5 ISETP.GE.AND P2, PT, R239, R110, PT ;  /* 0x0000006eef00d20c */ /* 0x000fe20003f46270 */
[----:B------:R-:W-:Y:S01]  /*5180*/  FFMA.FTZ R17, R17, UR6, -R8 ;  /* 0x0000000611117c23 */ /* 0x000fe20008010808 */
[-C--:B------:R-:W-:Y:S01]  /*5190*/  @!P5 ISETP.GE.AND P6, PT, R239, R108.reuse, PT ;  /* 0x0000006cef00d20c */ /* 0x080fe20003fc6270 */
[----:B------:R-:W-:Y:S01]  /*51a0*/  FFMA.FTZ R26, R26, UR6, -R0 ;  /* 0x000000061a1a7c23 */ /* 0x000fe20008010800 */
[-C--:B------:R-:W-:Y:S01]  /*51b0*/  @!P5 ISETP.GE.AND P3, PT, R247, R109.reuse, PT ;  /* 0x0000006df700d20c */ /* 0x080fe20003f66270 */
[----:B------:R-:W-:Y:S01]  /*51c0*/  FFMA.FTZ R32, R32, UR6, -R8 ;  /* 0x0000000620207c23 */ /* 0x000fe20008010808 */
[----:B------:R-:W-:Y:S01]  /*51d0*/  @!P5 FSEL R23, R23, -INF , !P2 ;  /* 0xff8000001717d808 */ /* 0x000fe20005000000 */
[--C-:B------:R-:W-:Y:S01]  /*51e0*/  FFMA.FTZ R38, R38, UR6, -R6.reuse ;  /* 0x0000000626267c23 */ /* 0x100fe20008010806 */
[----:B------:R-:W-:Y:S01]  /*51f0*/  @!P5 FSEL R25, R25, -INF , !P6 ;  /* 0xff8000001919d808 */ /* 0x000fe20007000000 */
[----:B------:R-:W-:Y:S01]  /*5200*/  FFMA.FTZ R39, R39, UR6, -R6 ;  /* 0x0000000627277c23 */ /* 0x000fe20008010806 */
[----:B------:R-:W-:Y:S01]  /*5210*/  @!P5 FSEL R46, R46, -INF , !P3 ;  /* 0xff8000002e2ed808 */ /* 0x000fe20005800000 */
[----:B------:R-:W-:Y:S01]  /*5220*/  FFMA.FTZ R48, R188, UR5, R48 ;  /* 0x00000005bc307c23 */ /* 0x000fe20008010030 */
[CC--:B------:R-:W-:Y:S01]  /*5230*/  @!P5 ISETP.GE.AND P0, PT, R238.reuse, R108.reuse, PT ;  /* 0x0000006cee00d20c */ /* 0x0c0fe20003f06270 */
[----:B------:R-:W-:Y:S01]  /*5240*/  FFMA.FTZ R23, R23, UR6, -R6 ;  /* 0x0000000617177c23 */ /* 0x000fe20008010806 */
[----:B------:R-:W-:Y:S01]  /*5250*/  @!P5 ISETP.GE.AND P2, PT, R237, R108, PT ;  /* 0x0000006ced00d20c */ /* 0x000fe20003f46270 */
[----:B------:R-:W-:Y:S01]  /*5260*/  FFMA.FTZ R25, R25, UR6, -R4 ;  /* 0x0000000619197c23 */ /* 0x000fe20008010804 */
[-C--:B------:R-:W-:Y:S01]  /*5270*/  @!P5 ISETP.GE.AND P1, PT, R238, R109.reuse, PT ;  /* 0x0000006dee00d20c */ /* 0x080fe20003f26270 */
[----:B------:R-:W-:Y:S01]  /*5280*/  FFMA.FTZ R46, R46, UR6, -R0 ;  /* 0x000000062e2e7c23 */ /* 0x000fe20008010800 */
[----:B------:R-:W-:Y:S01]  /*5290*/  @!P5 ISETP.GE.AND P6, PT, R237, R109, PT ;  /* 0x0000006ded00d20c */ /* 0x000fe20003fc6270 */
[----:B------:R-:W-:Y:S01]  /*52a0*/  FFMA.FTZ R33, R33, UR6, -R8 ;  /* 0x0000000621217c23 */ /* 0x000fe20008010808 */
[-C--:B------:R-:W-:Y:S01]  /*52b0*/  @!P5 ISETP.GE.AND P3, PT, R247, R111.reuse, PT ;  /* 0x0000006ff700d20c */ /* 0x080fe20003f66270 */
[----:B------:R-:W-:Y:S01]  /*52c0*/  MUFU.EX2 R219, R10 ;  /* 0x0000000a00db7308 */ /* 0x000fe20000000800 */
[----:B------:R-:W-:Y:S01]  /*52d0*/  @!P5 FSEL R28, R28, -INF , !P0 ;  /* 0xff8000001c1cd808 */ /* 0x000fe20004000000 */
[----:B------:R-:W-:Y:S01]  /*52e0*/  FFMA.FTZ R44, R44, UR6, -R4 ;  /* 0x000000062c2c7c23 */ /* 0x000fe20008010804 */
[----:B------:R-:W-:Y:S01]  /*52f0*/  @!P5 FSEL R29, R29, -INF , !P2 ;  /* 0xff8000001d1dd808 */ /* 0x000fe20005000000 */
[----:B------:R-:W-:Y:S01]  /*5300*/  FFMA.FTZ R50, R188, UR5, R50 ;  /* 0x00000005bc327c23 */ /* 0x000fe20008010032 */
[----:B------:R-:W-:Y:S01]  /*5310*/  @!P5 FSEL R30, R30, -INF , !P1 ;  /* 0xff8000001e1ed808 */ /* 0x000fe20004800000 */
[--C-:B------:R-:W-:Y:S01]  /*5320*/  FFMA.FTZ R28, R28, UR6, -R4.reuse ;  /* 0x000000061c1c7c23 */ /* 0x100fe20008010804 */
[----:B------:R-:W-:Y:S03]  /*5330*/  @!P5 FSEL R31, R31, -INF , !P6 ;  /* 0xff8000001f1fd808 */ /* 0x000fe60007000000 */
[----:B------:R1:W-:Y:S01]  /*5340*/  MUFU.EX2 R218, R11 ;  /* 0x0000000b00da7308 */ /* 0x0003e20000000800 */
[----:B------:R-:W-:Y:S01]  /*5350*/  @!P5 FSEL R48, R48, -INF , !P3 ;  /* 0xff8000003030d808 */ /* 0x000fe20005800000 */
[----:B------:R-:W-:Y:S01]  /*5360*/  FFMA.FTZ R29, R29, UR6, -R4 ;  /* 0x000000061d1d7c23 */ /* 0x000fe20008010804 */
[-C--:B------:R-:W-:Y:S01]  /*5370*/  @!P5 ISETP.GE.AND P0, PT, R238, R110.reuse, PT ;  /* 0x0000006eee00d20c */ /* 0x080fe20003f06270 */
[--C-:B------:R-:W-:Y:S01]  /*5380*/  FFMA.FTZ R30, R30, UR6, -R0.reuse ;  /* 0x000000061e1e7c23 */ /* 0x100fe20008010800 */
[-C--:B------:R-:W-:Y:S01]  /*5390*/  @!P5 ISETP.GE.AND P2, PT, R237, R110.reuse, PT ;  /* 0x0000006eed00d20c */ /* 0x080fe20003f46270 */
[----:B------:R-:W-:Y:S01]  /*53a0*/  FFMA.FTZ R31, R31, UR6, -R0 ;  /* 0x000000061f1f7c23 */ /* 0x000fe20008010800 */
[-C--:B------:R-:W-:Y:S01]  /*53b0*/  @!P5 ISETP.GE.AND P1, PT, R236, R111.reuse, PT ;  /* 0x0000006fec00d20c */ /* 0x080fe20003f26270 */
[----:B------:R-:W-:Y:S01]  /*53c0*/  FFMA.FTZ R48, R48, UR6, -R8 ;  /* 0x0000000630307c23 */ /* 0x000fe20008010808 */
[----:B------:R-:W-:Y:S01]  /*53d0*/  @!P5 ISETP.GE.AND P6, PT, R229, R111, PT ;  /* 0x0000006fe500d20c */ /* 0x000fe20003fc6270 */
[----:B------:R-:W-:Y:S01]  /*53e0*/  MUFU.EX2 R201, R24 ;  /* 0x0000001800c97308 */ /* 0x000fe20000000800 */
[----:B------:R-:W-:Y:S02]  /*53f0*/  @!P5 ISETP.GE.AND P3, PT, R247, R110, PT ;  /* 0x0000006ef700d20c */ /* 0x000fe40003f66270 */
[----:B------:R-:W-:Y:S02]  /*5400*/  @!P5 FSEL R34, R34, -INF , !P0 ;  /* 0xff8000002222d808 */ /* 0x000fe40004000000 */
[----:B------:R-:W-:Y:S02]  /*5410*/  @!P5 FSEL R35, R35, -INF , !P2 ;  /* 0xff8000002323d808 */ /* 0x000fe40005000000 */
[----:B------:R-:W-:Y:S03]  /*5420*/  @!P5 FSEL R36, R36, -INF , !P1 ;  /* 0xff8000002424d808 */ /* 0x000fe60004800000 */
[----:B------:R1:W-:Y:S01]  /*5430*/  MUFU.EX2 R211, R166 ;  /* 0x000000a600d37308 */ /* 0x0003e20000000800 */
[----:B------:R-:W-:Y:S01]  /*5440*/  @!P5 FSEL R37, R37, -INF , !P6 ;  /* 0xff8000002525d808 */ /* 0x000fe20007000000 */
[--C-:B------:R-:W-:Y:S01]  /*5450*/  FFMA.FTZ R34, R34, UR6, -R6.reuse ;  /* 0x0000000622227c23 */ /* 0x100fe20008010806 */
[----:B------:R-:W-:Y:S01]  /*5460*/  @!P5 FSEL R50, R50, -INF , !P3 ;  /* 0xff8000003232d808 */ /* 0x000fe20005800000 */
[----:B------:R-:W-:Y:S01]  /*5470*/  FFMA.FTZ R35, R35, UR6, -R6 ;  /* 0x0000000623237c23 */ /* 0x000fe20008010806 */
[-C--:B------:R-:W-:Y:S01]  /*5480*/  @!P5 ISETP.GE.AND P0, PT, R236, R108.reuse, PT ;  /* 0x0000006cec00d20c */ /* 0x080fe20003f06270 */
[--C-:B------:R-:W-:Y:S01]  /*5490*/  FFMA.FTZ R36, R36, UR6, -R8.reuse ;  /* 0x0000000624247c23 */ /* 0x100fe20008010808 */
[-C--:B------:R-:W-:Y:S03]  /*54a0*/  @!P5 ISETP.GE.AND P2, PT, R229, R108.reuse, PT ;  /* 0x0000006ce500d20c */ /* 0x080fe60003f46270 */
[----:B------:R-:W-:Y:S01]  /*54b0*/  MUFU.EX2 R214, R116 ;  /* 0x0000007400d67308 */ /* 0x000fe20000000800 */
[-C--:B------:R-:W-:Y:S01]  /*54c0*/  @!P5 ISETP.GE.AND P1, PT, R236, R109.reuse, PT ;  /* 0x0000006dec00d20c */ /* 0x080fe20003f26270 */
[----:B------:R-:W-:Y:S01]  /*54d0*/  FFMA.FTZ R37, R37, UR6, -R8 ;  /* 0x0000000625257c23 */ /* 0x000fe20008010808 */
[----:B------:R-:W-:Y:S01]  /*54e0*/  @!P5 ISETP.GE.AND P6, PT, R229, R109, PT ;  /* 0x0000006de500d20c */ /* 0x000fe20003fc6270 */
[----:B------:R-:W-:Y:S01]  /*54f0*/  FFMA.FTZ R50, R50, UR6, -R6 ;  /* 0x0000000632327c23 */ /* 0x000fe20008010806 */
[----:B------:R-:W-:Y:S01]  /*5500*/  @!P5 ISETP.GE.AND P3, PT, R249, R111, PT ;  /* 0x0000006ff900d20c */ /* 0x000fe20003f66270 */
[----:B-1----:R-:W-:Y:S01]  /*5510*/  IMAD.WIDE.U32 R10, R177, -0x326172a9, RZ ;  /* 0xcd9e8d57b10a7825 */ /* 0x002fe200078e00ff */
[----:B------:R-:W-:Y:S03]  /*5520*/  @!P5 FSEL R40, R40, -INF , !P0 ;  /* 0xff8000002828d808 */ /* 0x000fe60004000000 */
[----:B------:R-:W-:Y:S01]  /*5530*/  MUFU.EX2 R213, R12 ;  /* 0x0000000c00d57308 */ /* 0x000fe20000000800 */
[----:B------:R-:W-:Y:S01]  /*5540*/  @!P5 FSEL R41, R41, -INF , !P2 ;  /* 0xff8000002929d808 */ /* 0x000fe20005000000 */
[----:B------:R-:W-:Y:S01]  /*5550*/  IMAD.WIDE.U32 R166, R167, -0x326172a9, RZ ;  /* 0xcd9e8d57a7a67825 */ /* 0x000fe200078e00ff */
[----:B------:R-:W-:Y:S02]  /*5560*/  @!P5 FSEL R42, R42, -INF , !P1 ;  /* 0xff8000002a2ad808 */ /* 0x000fe40004800000 */
[----:B------:R-:W-:Y:S01]  /*5570*/  @!P5 FSEL R43, R43, -INF , !P6 ;  /* 0xff8000002b2bd808 */ /* 0x000fe20007000000 */
[----:B------:R-:W-:Y:S01]  /*5580*/  FFMA.FTZ R41, R41, UR6, -R4 ;  /* 0x0000000629297c23 */ /* 0x000fe20008010804 */
[-C--:B------:R-:W-:Y:S03]  /*5590*/  @!P5 ISETP.GE.AND P0, PT, R249, R108.reuse, PT ;  /* 0x0000006cf900d20c */ /* 0x080fe60003f06270 */
[----:B------:R1:W-:Y:S01]  /*55a0*/  MUFU.EX2 R212, R13 ;  /* 0x0000000d00d47308 */ /* 0x0003e20000000800 */
[-C--:B------:R-:W-:Y:S01]  /*55b0*/  @!P5 ISETP.GE.AND P2, PT, R248, R108.reuse, PT ;  /* 0x0000006cf800d20c */ /* 0x080fe20003f46270 */
[----:B------:R-:W-:Y:S01]  /*55c0*/  FFMA.FTZ R42, R42, UR6, -R0 ;  /* 0x000000062a2a7c23 */ /* 0x000fe20008010800 */
[-C--:B------:R-:W-:Y:S01]  /*55d0*/  @!P5 ISETP.GE.AND P1, PT, R251, R108.reuse, PT ;  /* 0x0000006cfb00d20c */ /* 0x080fe20003f26270 */
[----:B------:R-:W-:Y:S01]  /*55e0*/  FFMA.FTZ R40, R40, UR6, -R4 ;  /* 0x0000000628287c23 */ /* 0x000fe20008010804 */
[----:B------:R-:W-:Y:S01]  /*55f0*/  @!P5 ISETP.GE.AND P6, PT, R250, R108, PT ;  /* 0x0000006cfa00d20c */ /* 0x000fe20003fc6270 */
[----:B------:R-:W-:Y:S01]  /*5600*/  FFMA.FTZ R43, R43, UR6, -R0 ;  /* 0x000000062b2b7c23 */ /* 0x000fe20008010800 */
[----:B------:R-:W-:Y:S03]  /*5610*/  LOP3.LUT R171, R167, UR19, R100, 0x96, !PT ;  /* 0x00000013a7ab7c12 */ /* 0x000fe6000f8e9664 */
[----:B------:R-:W-:Y:S10]  /*5620*/  MUFU.EX2 R207, R117 ;  /* 0x0000007500cf7308 */ /* 0x000ff40000000800 */
[----:B------:R-:W-:Y:S01]  /*5630*/  MUFU.EX2 R206, R5 ;  /* 0x0000000500ce7308 */ /* 0x000fe20000000800 */
[----:B-1----:R-:W-:Y:S09]  /*5640*/  IMAD.WIDE.U32 R12, R184, -0x326172a9, RZ ;  /* 0xcd9e8d57b80c7825 */ /* 0x002ff200078e00ff */
[----:B------:R1:W-:Y:S10]  /*5650*/  MUFU.EX2 R210, R7 ;  /* 0x0000000700d27308 */ /* 0x0003f40000000800 */
[----:B------:R-:W-:Y:S10]  /*5660*/  MUFU.EX2 R217, R14 ;  /* 0x0000000e00d97308 */ /* 0x000ff40000000800 */
[----:B------:R1:W-:Y:S02]  /*5670*/  MUFU.EX2 R216, R15 ;  /* 0x0000000f00d87308 */ /* 0x0003e40000000800 */
[----:B-1----:R-:W-:Y:S08]  /*5680*/  LOP3.LUT R7, R115, UR20, R182, 0x96, !PT ;  /* 0x0000001473077c12 */ /* 0x002ff0000f8e96b6 */
[----:B------:R-:W1:Y:S10]  /*5690*/  MUFU.EX2 R195, R16 ;  /* 0x0000001000c37308 */ /* 0x000e740000000800 */
[----:B------:R1:W-:Y:S01]  /*56a0*/  MUFU.EX2 R192, R17 ;  /* 0x0000001100c07308 */ /* 0x0003e20000000800 */
[----:B------:R-:W-:Y:S09]  /*56b0*/  IMAD.WIDE.U32 R14, R7, -0x326172a9, RZ ;  /* 0xcd9e8d57070e7825 */ /* 0x000ff200078e00ff */
[----:B------:R-:W-:Y:S10]  /*56c0*/  MUFU.EX2 R203, R18 ;  /* 0x0000001200cb7308 */ /* 0x000ff40000000800 */
[----:B------:R1:W1:Y:S10]  /*56d0*/  MUFU.EX2 R215, R9 ;  /* 0x0000000900d77308 */ /* 0x0002740000000800 */
[----:B------:R1:W-:Y:S10]  /*56e0*/  MUFU.EX2 R189, R20 ;  /* 0x0000001400bd7308 */ /* 0x0003f40000000800 */
[----:B------:R1:W-:Y:S10]  /*56f0*/  MUFU.EX2 R188, R21 ;  /* 0x0000001500bc7308 */ /* 0x0003f40000000800 */
[----:B------:R-:W-:Y:S10]  /*5700*/  MUFU.EX2 R190, R22 ;  /* 0x0000001600be7308 */ /* 0x000ff40000000800 */
[----:B------:R1:W-:Y:S10]  /*5710*/  MUFU.EX2 R191, R23 ;  /* 0x0000001700bf7308 */ /* 0x0003f40000000800 */
[----:B------:R-:W-:Y:S01]  /*5720*/  MUFU.EX2 R208, R27 ;  /* 0x0000001b00d07308 */ /* 0x000fe20000000800 */
[C---:B--2---:R-:W-:Y:S09]  /*5730*/  FFMA.FTZ R45, R187.reuse, UR5, R45 ;  /* 0x00000005bb2d7c23 */ /* 0x044ff2000801002d */
[----:B------:R-:W-:Y:S01]  /*5740*/  MUFU.EX2 R202, R25 ;  /* 0x0000001900ca7308 */ /* 0x000fe20000000800 */
[C---:B------:R-:W-:Y:S01]  /*5750*/  FFMA.FTZ R47, R187.reuse, UR5, R47 ;  /* 0x00000005bb2f7c23 */ /* 0x040fe2000801002f */
[C---:B------:R-:W-:Y:S01]  /*5760*/  FFMA.FTZ R49, R187.reuse, UR5, R49 ;  /* 0x00000005bb317c23 */ /* 0x040fe20008010031 */
[----:B------:R-:W-:Y:S01]  /*5770*/  FFMA.FTZ R51, R187, UR5, R51 ;  /* 0x00000005bb337c23 */ /* 0x000fe20008010033 */
[----:B------:R-:W-:Y:S02]  /*5780*/  @!P5 FSEL R45, R45, -INF , !P4 ;  /* 0xff8000002d2dd808 */ /* 0x000fe40006000000 */
[C---:B------:R-:W-:Y:S04]  /*5790*/  @!P5 ISETP.GE.AND P4, PT, R246.reuse, R109, PT ;  /* 0x0000006df600d20c */ /* 0x040fe80003f86270 */
[----:B------:R-:W-:Y:S01]  /*57a0*/  MUFU.EX2 R199, R28 ;  /* 0x0000001c00c77308 */ /* 0x000fe20000000800 */
[----:B------:R-:W-:Y:S01]  /*57b0*/  FFMA.FTZ R45, R45, UR6, -R4 ;  /* 0x000000062d2d7c23 */ /* 0x000fe20008010804 */
[----:B------:R-:W-:Y:S01]  /*57c0*/  @!P5 FSEL R47, R47, -INF , !P4 ;  /* 0xff8000002f2fd808 */ /* 0x000fe20006000000 */
[C---:B---3--:R-:W-:Y:S01]  /*57d0*/  FFMA.FTZ R52, R119.reuse, UR5, R52 ;  /* 0x0000000577347c23 */ /* 0x048fe20008010034 */
[-C--:B------:R-:W-:Y:S01]  /*57e0*/  @!P5 ISETP.GE.AND P4, PT, R246, R111.reuse, PT ;  /* 0x0000006ff600d20c */ /* 0x080fe20003f86270 */
[----:B----4-:R-:W-:Y:S01]  /*57f0*/  FFMA.FTZ R53, R118, UR5, R53 ;  /* 0x0000000576357c23 */ /* 0x010fe20008010035 */
[----:B------:R-:W-:Y:S01]  /*5800*/  FFMA.FTZ R54, R119, UR5, R54 ;  /* 0x0000000577367c23 */ /* 0x000fe20008010036 */
[----:B------:R-:W-:Y:S01]  /*5810*/  FFMA.FTZ R47, R47, UR6, -R0 ;  /* 0x000000062f2f7c23 */ /* 0x000fe20008010800 */
[----:B------:R-:W-:Y:S02]  /*5820*/  @!P5 FSEL R49, R49, -INF , !P4 ;  /* 0xff8000003131d808 */ /* 0x000fe40006000000 */
[----:B------:R-:W-:Y:S01]  /*5830*/  MUFU.EX2 R181, R32 ;  /* 0x0000002000b57308 */ /* 0x000fe20000000800 */
[-C--:B------:R-:W-:Y:S01]  /*5840*/  @!P5 ISETP.GE.AND P4, PT, R246, R110.reuse, PT ;  /* 0x0000006ef600d20c */ /* 0x080fe20003f86270 */
[----:B------:R-:W-:Y:S01]  /*5850*/  FFMA.FTZ R55, R118, UR5, R55 ;  /* 0x0000000576377c23 */ /* 0x000fe20008010037 */
        /* <DEDUP_REMOVED lines=8> */
[----:B------:R-:W-:Y:S01]  /*58e0*/  @!P5 FSEL R53, R53, -INF , !P4 ;  /* 0xff8000003535d808 */ /* 0x000fe20006000000 */
[----:B------:R-:W-:Y:S01]  /*58f0*/  FFMA.FTZ R57, R118, UR5, R57 ;  /* 0x0000000576397c23 */ /* 0x000fe20008010039 */
        /* <DEDUP_REMOVED lines=8> */
[----:B------:R-:W-:Y:S01]  /*5980*/  @!P5 FSEL R57, R57, -INF , !P2 ;  /* 0xff8000003939d808 */ /* 0x000fe20005000000 */
[----:B------:R-:W-:Y:S01]  /*5990*/  FFMA.FTZ R59, R118, UR5, R59 ;  /* 0x00000005763b7c23 */ /* 0x000fe2000801003b */
[-C--:B------:R-:W-:Y:S01]  /*59a0*/  @!P5 ISETP.GE.AND P3, PT, R249, R109.reuse, PT ;  /* 0x0000006df900d20c */ /* 0x080fe20003f66270 */
[----:B------:R-:W-:Y:S01]  /*59b0*/  FFMA.FTZ R55, R55, UR6, -R6 ;  /* 0x0000000637377c23 */ /* 0x000fe20008010806 */
[-C--:B------:R-:W-:Y:S01]  /*59c0*/  @!P5 ISETP.GE.AND P4, PT, R248, R109.reuse, PT ;  /* 0x0000006df800d20c */ /* 0x080fe20003f86270 */
[--C-:B------:R-:W-:Y:S01]  /*59d0*/  FFMA.FTZ R57, R57, UR6, -R4.reuse ;  /* 0x0000000639397c23 */ /* 0x100fe20008010804 */
[-C--:B------:R-:W-:Y:S01]  /*59e0*/  @!P5 ISETP.GE.AND P0, PT, R251, R109.reuse, PT ;  /* 0x0000006dfb00d20c */ /* 0x080fe20003f06270 */
[----:B------:R-:W-:Y:S01]  /*59f0*/  FFMA.FTZ R56, R56, UR6, -R4 ;  /* 0x0000000638387c23 */ /* 0x000fe20008010804 */
[----:B------:R-:W-:Y:S01]  /*5a00*/  @!P5 ISETP.GE.AND P2, PT, R250, R109, PT ;  /* 0x0000006dfa00d20c */ /* 0x000fe20003f46270 */
[----:B------:R-:W-:Y:S01]  /*5a10*/  IMAD.WIDE.U32 R108, R185, -0x2daee0ad, RZ ;  /* 0xd2511f53b96c7825 */ /* 0x000fe200078e00ff */
[----:B------:R-:W-:Y:S01]  /*5a20*/  LOP3.LUT R118, R11, UR21, R168, 0x96, !PT ;  /* 0x000000150b767c12 */ /* 0x000fe2000f8e96a8 */
[----:B------:R-:W-:Y:S01]  /*5a30*/  MUFU.EX2 R179, R33 ;  /* 0x0000002100b37308 */ /* 0x000fe20000000800 */
[----:B------:R-:W-:Y:S02]  /*5a40*/  @!P5 FSEL R58, R58, -INF , !P3 ;  /* 0xff8000003a3ad808 */ /* 0x000fe40005800000 */
[----:B------:R-:W-:Y:S01]  /*5a50*/  @!P5 FSEL R59, R59, -INF , !P4 ;  /* 0xff8000003b3bd808 */ /* 0x000fe20006000000 */
[----:B------:R-:W-:Y:S01]  /*5a60*/  IMAD.WIDE.U32 R118, R118, -0x2daee0ad, RZ ;  /* 0xd2511f5376767825 */ /* 0x000fe200078e00ff */
[-C--:B------:R-:W-:Y:S02]  /*5a70*/  @!P5 ISETP.GE.AND P3, PT, R251, R111.reuse, PT ;  /* 0x0000006ffb00d20c */ /* 0x080fe40003f66270 */
[----:B------:R-:W-:Y:S01]  /*5a80*/  @!P5 ISETP.GE.AND P4, PT, R250, R111, PT ;  /* 0x0000006ffa00d20c */ /* 0x000fe20003f86270 */
[----:B------:R-:W-:Y:S01]  /*5a90*/  FFMA.FTZ R60, R178, UR5, R60 ;  /* 0x00000005b23c7c23 */ /* 0x000fe2000801003c */
[----:B------:R-:W-:Y:S01]  /*5aa0*/  LOP3.LUT R116, R109, UR20, R180, 0x96, !PT ;  /* 0x000000146d747c12 */ /* 0x000fe2000f8e96b4 */
[--C-:B------:R-:W-:Y:S01]  /*5ab0*/  FFMA.FTZ R58, R58, UR6, -R0.reuse ;  /* 0x000000063a3a7c23 */ /* 0x100fe20008010800 */
[----:B------:R-:W-:Y:S01]  /*5ac0*/  FFMA.FTZ R59, R59, UR6, -R0 ;  /* 0x000000063b3b7c23 */ /* 0x000fe20008010800 */
[----:B------:R-:W-:Y:S01]  /*5ad0*/  FFMA.FTZ R61, R176, UR5, R61 ;  /* 0x00000005b03d7c23 */ /* 0x000fe2000801003d */
[----:B------:R-:W-:Y:S01]  /*5ae0*/  @!P5 FSEL R60, R60, -INF , !P1 ;  /* 0xff8000003c3cd808 */ /* 0x000fe20004800000 */
[C---:B------:R-:W-:Y:S01]  /*5af0*/  FFMA.FTZ R65, R176.reuse, UR5, R65 ;  /* 0x00000005b0417c23 */ /* 0x040fe20008010041 */
[-C--:B------:R-:W-:Y:S01]  /*5b00*/  @!P5 ISETP.GE.AND P1, PT, R251, R110.reuse, PT ;  /* 0x0000006efb00d20c */ /* 0x080fe20003f26270 */
[----:B------:R-:W-:Y:S01]  /*5b10*/  FFMA.FTZ R63, R176, UR5, R63 ;  /* 0x00000005b03f7c23 */ /* 0x000fe2000801003f */
[----:B------:R-:W-:Y:S01]  /*5b20*/  @!P5 FSEL R61, R61, -INF , !P6 ;  /* 0xff8000003d3dd808 */ /* 0x000fe20007000000 */
[----:B------:R-:W-:Y:S01]  /*5b30*/  FFMA.FTZ R60, R60, UR6, -R4 ;  /* 0x000000063c3c7c23 */ /* 0x000fe20008010804 */
[----:B------:R-:W-:Y:S01]  /*5b40*/  @!P5 ISETP.GE.AND P6, PT, R250, R110, PT ;  /* 0x0000006efa00d20c */ /* 0x000fe20003fc6270 */
[----:B------:R-:W-:Y:S01]  /*5b50*/  FFMA.FTZ R67, R176, UR5, R67 ;  /* 0x00000005b0437c23 */ /* 0x000fe20008010043 */
[----:B------:R-:W-:Y:S01]  /*5b60*/  LOP3.LUT R110, R101, UR21, R174, 0x96, !PT ;  /* 0x00000015656e7c12 */ /* 0x000fe2000f8e96ae */
[----:B------:R-:W-:Y:S01]  /*5b70*/  FFMA.FTZ R4, R61, UR6, -R4 ;  /* 0x000000063d047c23 */ /* 0x000fe20008010804 */
[----:B------:R-:W-:Y:S01]  /*5b80*/  LOP3.LUT R101, R113, UR21, R168, 0x96, !PT ;  /* 0x0000001571657c12 */ /* 0x000fe2000f8e96a8 */
[----:B------:R-:W-:Y:S01]  /*5b90*/  IMAD.WIDE.U32 R116, R116, -0x326172a9, RZ ;  /* 0xcd9e8d5774747825 */ /* 0x000fe200078e00ff */
[----:B------:R-:W-:Y:S01]  /*5ba0*/  LOP3.LUT R174, R13, UR21, R174, 0x96, !PT ;  /* 0x000000150dae7c12 */ /* 0x000fe2000f8e96ae */
[----:B------:R-:W-:Y:S01]  /*5bb0*/  MUFU.EX2 R198, R29 ;  /* 0x0000001d00c67308 */ /* 0x000fe20000000800 */
[----:B------:R-:W-:Y:S01]  /*5bc0*/  LOP3.LUT R113, R15, UR19, R112, 0x96, !PT ;  /* 0x000000130f717c12 */ /* 0x000fe2000f8e9670 */
[----:B------:R-:W-:Y:S01]  /*5bd0*/  IMAD.WIDE.U32 R110, R110, -0x2daee0ad, RZ ;  /* 0xd2511f536e6e7825 */ /* 0x000fe200078e00ff */
[----:B------:R-:W-:Y:S02]  /*5be0*/  @!P5 FSEL R65, R65, -INF , !P4 ;  /* 0xff8000004141d808 */ /* 0x000fe40006000000 */
[----:B------:R-:W-:Y:S01]  /*5bf0*/  @!P5 FSEL R63, R63, -INF , !P2 ;  /* 0xff8000003f3fd808 */ /* 0x000fe20005000000 */
[----:B------:R-:W-:Y:S01]  /*5c00*/  IMAD.WIDE.U32 R100, R101, -0x2daee0ad, RZ ;  /* 0xd2511f5365647825 */ /* 0x000fe200078e00ff */
[----:B------:R-:W-:Y:S03]  /*5c10*/  LOP3.LUT R5, R111, UR18, R170, 0x96, !PT ;  /* 0x000000126f057c12 */ /* 0x000fe6000f8e96aa */
[----:B------:R-:W-:Y:S01]  /*5c20*/  MUFU.EX2 R180, R34 ;  /* 0x0000002200b47308 */ /* 0x000fe20000000800 */
[----:B------:R-:W-:Y:S01]  /*5c30*/  LOP3.LUT R111, R119, UR18, R108, 0x96, !PT ;  /* 0x00000012776f7c12 */ /* 0x000fe2000f8e966c */
[----:B------:R-:W-:Y:S01]  /*5c40*/  IMAD.WIDE.U32 R168, R169, -0x326172a9, RZ ;  /* 0xcd9e8d57a9a87825 */ /* 0x000fe200078e00ff */
[----:B------:R-:W-:Y:S02]  /*5c50*/  LOP3.LUT R108, R117, UR19, R10, 0x96, !PT ;  /* 0x00000013756c7c12 */ /* 0x000fe4000f8e960a */
[----:B------:R-:W-:Y:S01]  /*5c60*/  LOP3.LUT R112, R101, UR18, R114, 0x96, !PT ;  /* 0x0000001265707c12 */ /* 0x000fe2000f8e9672 */
[----:B------:R-:W-:Y:S01]  /*5c70*/  IMAD.WIDE.U32 R170, R171, -0x2daee0ad, RZ ;  /* 0xd2511f53abaa7825 */ /* 0x000fe200078e00ff */
[----:B------:R-:W-:Y:S03]  /*5c80*/  LOP3.LUT R13, R169, UR19, R12, 0x96, !PT ;  /* 0x00000013a90d7c12 */ /* 0x000fe6000f8e960c */
[----:B------:R-:W-:Y:S01]  /*5c90*/  MUFU.EX2 R205, R30 ;  /* 0x0000001e00cd7308 */ /* 0x000fe20000000800 */
[----:B------:R-:W-:Y:S01]  /*5ca0*/  @!P5 FSEL R67, R67, -INF , !P6 ;  /* 0xff8000004343d808 */ /* 0x000fe20007000000 */
[----:B------:R-:W-:Y:S01]  /*5cb0*/  IMAD.WIDE.U32 R114, R113, -0x2daee0ad, RZ ;  /* 0xd2511f5371727825 */ /* 0x000fe200078e00ff */
[----:B------:R-:W-:Y:S03]  /*5cc0*/  LOP3.LUT R12, R171, UR16, R110, 0x96, !PT ;  /* 0x00000010ab0c7c12 */ /* 0x000fe6000f8e966e */
[----:B------:R-:W-:Y:S01]  /*5cd0*/  FFMA.FTZ R62, R178, UR5, R62 ;  /* 0x00000005b23e7c23 */ /* 0x000fe2000801003e */
[----:B------:R-:W-:Y:S01]  /*5ce0*/  IMAD.WIDE.U32 R10, R174, -0x2daee0ad, RZ ;  /* 0xd2511f53ae0a7825 */ /* 0x000fe200078e00ff */
[----:B------:R-:W-:Y:S02]  /*5cf0*/  LOP3.LUT R115, R115, UR16, R100, 0x96, !PT ;  /* 0x0000001073737c12 */ /* 0x000fe4000f8e9664 */
[----:B------:R-:W-:Y:S01]  /*5d00*/  MUFU.EX2 R171, R50 ;  /* 0x0000003200ab7308 */ /* 0x000fe20000000800 */
[----:B------:R-:W-:Y:S01]  /*5d10*/  FFMA.FTZ R64, R178, UR5, R64 ;  /* 0x00000005b2407c23 */ /* 0x000fe20008010040 */
[----:B------:R-:W-:Y:S01]  /*5d20*/  @!P5 FSEL R62, R62, -INF , !P0 ;  /* 0xff8000003e3ed808 */ /* 0x000fe20004000000 */
[----:B-1----:R-:W-:Y:S01]  /*5d30*/  IMAD.WIDE.U32 R16, R5, -0x326172a9, RZ ;  /* 0xcd9e8d5705107825 */ /* 0x002fe200078e00ff */
[----:B------:R-:W-:Y:S02]  /*5d40*/  LOP3.LUT R172, R11, UR18, R172, 0x96, !PT ;  /* 0x000000120bac7c12 */ /* 0x000fe4000f8e96ac */
[----:B------:R-:W-:Y:S01]  /*5d50*/  @!P5 FSEL R64, R64, -INF , !P3 ;  /* 0xff8000004040d808 */ /* 0x000fe20005800000 */
[----:B------:R-:W-:Y:S01]  /*5d60*/  IMAD.WIDE.U32 R110, R111, -0x326172a9, RZ ;  /* 0xcd9e8d576f6e7825 */ /* 0x000fe200078e00ff */
[----:B------:R-:W-:Y:S02]  /*5d70*/  LOP3.LUT R15, R17, UR17, R166, 0x96, !PT ;  /* 0x00000011110f7c12 */ /* 0x000fe4000f8e96a6 */
[----:B------:R-:W1:Y:S01]  /*5d80*/  MUFU.EX2 R204, R31 ;  /* 0x0000001f00cc7308 */ /* 0x000e620000000800 */
[----:B------:R-:W-:Y:S01]  /*5d90*/  FFMA.FTZ R5, R19, UR6, -R6 ;  /* 0x0000000613057c23 */ /* 0x000fe20008010806 */
[----:B------:R-:W-:Y:S01]  /*5da0*/  IMAD.WIDE.U32 R182, R13, -0x2daee0ad, RZ ;  /* 0xd2511f530db67825 */ /* 0x000fe200078e00ff */
[----:B------:R-:W-:Y:S03]  /*5db0*/  LOP3.LUT R11, R111, UR17, R116, 0x96, !PT ;  /* 0x000000116f0b7c12 */ /* 0x000fe6000f8e9674 */
[----:B------:R-:W-:Y:S01]  /*5dc0*/  FFMA.FTZ R64, R64, UR6, -R8 ;  /* 0x0000000640407c23 */ /* 0x000fe20008010808 */
[----:B------:R-:W-:Y:S01]  /*5dd0*/  IMAD.WIDE.U32 R12, R12, -0x326172a9, RZ ;  /* 0xcd9e8d570c0c7825 */ /* 0x000fe200078e00ff */
[----:B------:R-:W-:Y:S02]  /*5de0*/  LOP3.LUT R101, R183, UR16, R10, 0x96, !PT ;  /* 0x00000010b7657c12 */ /* 0x000fe4000f8e960a */
[----:B------:R2:W3:Y:S01]  /*5df0*/  MUFU.EX2 R200, R5 ;  /* 0x0000000500c87308 */ /* 0x0004e20000000800 */
[----:B------:R-:W-:Y:S01]  /*5e00*/  FFMA.FTZ R8, R65, UR6, -R8 ;  /* 0x0000000641087c23 */ /* 0x000fe20008010808 */
[----:B------:R-:W-:Y:S01]  /*5e10*/  IMAD.WIDE.U32 R108, R108, -0x2daee0ad, RZ ;  /* 0xd2511f536c6c7825 */ /* 0x000fe200078e00ff */
[----:B------:R-:W-:Y:S02]  /*5e20*/  LOP3.LUT R9, R12, 0xff, RZ, 0xc0, !PT ;  /* 0x000000ff0c097812 */ /* 0x000fe400078ec0ff */
[----:B------:R-:W-:Y:S01]  /*5e30*/  LOP3.LUT R7, R13, UR15, R16, 0x96, !PT ;  /* 0x0000000f0d077c12 */ /* 0x000fe2000f8e9610 */
[----:B------:R-:W-:Y:S01]  /*5e40*/  IMAD.WIDE.U32 R112, R112, -0x326172a9, RZ ;  /* 0xcd9e8d5770707825 */ /* 0x000fe200078e00ff */
[----:B------:R-:W-:Y:S03]  /*5e50*/  LOP3.LUT R118, R109, UR16, R118, 0x96, !PT ;  /* 0x000000106d767c12 */ /* 0x000fe6000f8e9676 */
[----:B------:R-:W-:Y:S01]  /*5e60*/  MUFU.EX2 R177, R36 ;  /* 0x0000002400b17308 */ /* 0x000fe20000000800 */
[----:B------:R-:W-:Y:S01]  /*5e70*/  SHF.R.U32.HI R111, RZ, 0x10, R12 ;  /* 0x00000010ff6f7819 */ /* 0x000fe2000001160c */
[----:B------:R-:W-:Y:S01]  /*5e80*/  IMAD.WIDE.U32 R10, R11, -0x2daee0ad, RZ ;  /* 0xd2511f530b0a7825 */ /* 0x000fe200078e00ff */
[----:B------:R-:W-:Y:S02]  /*5e90*/  LOP3.LUT R109, R12, 0xffff, RZ, 0xc0, !PT ;  /* 0x0000ffff0c6d7812 */ /* 0x000fe400078ec0ff */
[----:B------:R-:W-:Y:S01]  /*5ea0*/  LOP3.LUT R117, R113, UR17, R14, 0x96, !PT ;  /* 0x0000001171757c12 */ /* 0x000fe2000f8e960e */
[----:B------:R-:W-:Y:S01]  /*5eb0*/  IMAD.WIDE.U32 R18, R172, -0x326172a9, RZ ;  /* 0xcd9e8d57ac127825 */ /* 0x000fe200078e00ff */
[----:B------:R-:W-:Y:S03]  /*5ec0*/  LOP3.LUT R17, R11, UR14, R108, 0x96, !PT ;  /* 0x0000000e0b117c12 */ /* 0x000fe6000f8e966c */
[----:B------:R-:W-:Y:S01]  /*5ed0*/  MUFU.EX2 R172, R48 ;  /* 0x0000003000ac7308 */ /* 0x000fe20000000800 */
[----:B------:R-:W-:Y:S01]  /*5ee0*/  LOP3.LUT R100, R10, 0xff, RZ, 0xc0, !PT ;  /* 0x000000ff0a647812 */ /* 0x000fe200078ec0ff */
[----:B------:R-:W-:Y:S01]  /*5ef0*/  FFMA.FTZ R62, R62, UR6, -R0 ;  /* 0x000000063e3e7c23 */ /* 0x000fe20008010800 */
[----:B------:R-:W-:Y:S01]  /*5f00*/  SHF.R.U32.HI R108, RZ, 0x18, R10 ;  /* 0x00000018ff6c7819 */ /* 0x000fe2000001160a */
[----:B------:R-:W-:Y:S01]  /*5f10*/  FFMA.FTZ R0, R63, UR6, -R0 ;  /* 0x000000063f007c23 */ /* 0x000fe20008010800 */
[----:B------:R-:W-:Y:S01]  /*5f20*/  LOP3.LUT R168, R19, UR17, R168, 0x96, !PT ;  /* 0x0000001113a87c12 */ /* 0x000fe2000f8e96a8 */
[----:B------:R-:W-:Y:S01]  /*5f30*/  IMAD.WIDE.U32 R14, R15, -0x2daee0ad, RZ ;  /* 0xd2511f530f0e7825 */ /* 0x000fe200078e00ff */
[----:B------:R-:W-:Y:S03]  /*5f40*/  SHF.R.U32.HI R19, RZ, 0x18, R12 ;  /* 0x00000018ff137819 */ /* 0x000fe6000001160c */
[----:B------:R-:W-:Y:S01]  /*5f50*/  MUFU.EX2 R173, R62 ;  /* 0x0000003e00ad7308 */ /* 0x000fe20000000800 */
[----:B------:R-:W-:Y:S01]  /*5f60*/  LOP3.LUT R113, R10, 0xffff, RZ, 0xc0, !PT ;  /* 0x0000ffff0a717812 */ /* 0x000fe200078ec0ff */
[----:B------:R-:W-:Y:S01]  /*5f70*/  IMAD.WIDE.U32 R12, R101, -0x326172a9, RZ ;  /* 0xcd9e8d57650c7825 */ /* 0x000fe200078e00ff */
[----:B------:R-:W-:Y:S02]  /*5f80*/  LOP3.LUT R20, R14, 0xff, RZ, 0xc0, !PT ;  /* 0x000000ff0e147812 */ /* 0x000fe400078ec0ff */
[----:B------:R-:W-:Y:S01]  /*5f90*/  SHF.R.U32.HI R116, RZ, 0x10, R10 ;  /* 0x00000010ff747819 */ /* 0x000fe2000001160a */
[----:B------:R-:W-:Y:S01]  /*5fa0*/  FFMA.FTZ R66, R178, UR5, R66 ;  /* 0x00000005b2427c23 */ /* 0x000fe20008010042 */
[----:B------:R-:W-:Y:S03]  /*5fb0*/  SHF.R.U32.HI R21, RZ, 0x18, R14 ;  /* 0x00000018ff157819 */ /* 0x000fe6000001160e */
[----:B------:R-:W-:Y:S01]  /*5fc0*/  MUFU.EX2 R176, R37 ;  /* 0x0000002500b07308 */ /* 0x000fe20000000800 */
[----:B------:R-:W-:Y:S01]  /*5fd0*/  ISETP.LE.U32.AND P0, PT, R9, UR7, PT ;  /* 0x0000000709007c0c */ /* 0x000fe2000bf03070 */
[----:B------:R-:W-:Y:S01]  /*5fe0*/  IMAD.WIDE.U32 R10, R118, -0x326172a9, RZ ;  /* 0xcd9e8d57760a7825 */ /* 0x000fe200078e00ff */
[----:B------:R-:W-:Y:S02]  /*5ff0*/  SHF.R.U32.HI R23, RZ, 0x18, R12 ;  /* 0x00000018ff177819 */ /* 0x000fe4000001160c */
[----:B------:R-:W-:Y:S02]  /*6000*/  LOP3.LUT R9, R7, 0xff, RZ, 0xc0, !PT ;  /* 0x000000ff07097812 */ /* 0x000fe400078ec0ff */
[----:B------:R-:W-:Y:S03]  /*6010*/  LOP3.LUT R101, R14, 0xffff, RZ, 0xc0, !PT ;  /* 0x0000ffff0e657812 */ /* 0x000fe600078ec0ff */
[----:B------:R-:W4:Y:S01]  /*6020*/  MUFU.EX2 R178, R35 ;  /* 0x0000002300b27308 */ /* 0x000f220000000800 */
[----:B------:R-:W-:Y:S02]  /*6030*/  SHF.R.U32.HI R102, RZ, 0x10, R14 ;  /* 0x00000010ff667819 */ /* 0x000fe4000001160e */
[----:B------:R-:W-:Y:S02]  /*6040*/  LOP3.LUT R14, R13, UR15, R18, 0x96, !PT ;  /* 0x0000000f0d0e7c12 */ /* 0x000fe4000f8e9612 */
[----:B------:R-:W-:Y:S01]  /*6050*/  ISETP.LE.U32.AND P3, PT, R9, UR7, PT ;  /* 0x0000000709007c0c */ /* 0x000fe2000bf63070 */
[----:B------:R-:W-:Y:S01]  /*6060*/  @!P0 FADD.FTZ R195, -R195, -RZ ;  /* 0x800000ffc3c38221 */ /* 0x000fe20000010100 */
[----:B------:R-:W-:Y:S03]  /*6070*/  LOP3.LUT R16, R15, UR14, R170, 0x96, !PT ;  /* 0x0000000e0f107c12 */ /* 0x000fe6000f8e96aa */
[----:B------:R-:W-:Y:S01]  /*6080*/  MUFU.EX2 R175, R38 ;  /* 0x0000002600af7308 */ /* 0x000fe20000000800 */
[----:B------:R-:W-:Y:S02]  /*6090*/  LOP3.LUT R15, R10, 0xff, RZ, 0xc0, !PT ;  /* 0x000000ff0a0f7812 */ /* 0x000fe400078ec0ff */
[C---:B------:R-:W-:Y:S02]  /*60a0*/  LOP3.LUT R22, R12.reuse, 0xff, RZ, 0xc0, !PT ;  /* 0x000000ff0c167812 */ /* 0x040fe400078ec0ff */
[----:B------:R-:W-:Y:S02]  /*60b0*/  SHF.R.U32.HI R103, RZ, 0x10, R12 ;  /* 0x00000010ff677819 */ /* 0x000fe4000001160c */
[----:B------:R-:W-:Y:S03]  /*60c0*/  LOP3.LUT R104, R12, 0xffff, RZ, 0xc0, !PT ;  /* 0x0000ffff0c687812 */ /* 0x000fe600078ec0ff */
[----:B------:R-:W-:Y:S01]  /*60d0*/  MUFU.EX2 R170, R49 ;  /* 0x0000003100aa7308 */ /* 0x000fe20000000800 */
[----:B--2---:R-:W-:Y:S01]  /*60e0*/  LOP3.LUT R5, R11, UR15, R110, 0x96, !PT ;  /* 0x0000000f0b057c12 */ /* 0x004fe2000f8e966e */
[----:B------:R-:W-:Y:S01]  /*60f0*/  @!P3 FADD.FTZ R207, -R207, -RZ ;  /* 0x800000ffcfcfb221 */ /* 0x000fe20000010100 */
[--C-:B------:R-:W-:Y:S02]  /*6100*/  SHF.R.U32.HI R9, RZ, 0x18, R7.reuse ;  /* 0x00000018ff097819 */ /* 0x100fe40000011607 */
[----:B------:R-:W-:Y:S02]  /*6110*/  LOP3.LUT R11, R10, 0xffff, RZ, 0xc0, !PT ;  /* 0x0000ffff0a0b7812 */ /* 0x000fe400078ec0ff */
[--C-:B------:R-:W-:Y:S03]  /*6120*/  SHF.R.U32.HI R13, RZ, 0x10, R10.reuse ;  /* 0x00000010ff0d7819 */ /* 0x100fe6000001160a */
[----:B------:R-:W-:Y:S01]  /*6130*/  MUFU.EX2 R185, R41 ;  /* 0x0000002900b97308 */ /* 0x000fe20000000800 */
[----:B------:R-:W-:Y:S02]  /*6140*/  SHF.R.U32.HI R12, RZ, 0x18, R10 ;  /* 0x00000018ff0c7819 */ /* 0x000fe4000001160a */
[----:B------:R-:W-:Y:S02]  /*6150*/  LOP3.LUT R10, R7, 0xffff, RZ, 0xc0, !PT ;  /* 0x0000ffff070a7812 */ /* 0x000fe400078ec0ff */
[----:B------:R-:W-:Y:S02]  /*6160*/  ISETP.LE.U32.AND P4, PT, R9, UR7, PT ;  /* 0x0000000709007c0c */ /* 0x000fe4000bf83070 */
[----:B------:R-:W-:Y:S03]  /*6170*/  SHF.R.U32.HI R9, RZ, 0x10, R7 ;  /* 0x00000010ff097819 */ /* 0x000fe60000011607 */
[----:B------:R-:W2:Y:S01]  /*6180*/  MUFU.EX2 R169, R51 ;  /* 0x0000003300a97308 */ /* 0x000ea20000000800 */
[----:B------:R-:W-:Y:S02]  /*6190*/  SHF.R.U32.HI R7, RZ, 0x8, R10 ;  /* 0x00000008ff077819 */ /* 0x000fe4000001160a */
[----:B------:R-:W-:Y:S02]  /*61a0*/  @!P5 FSEL R66, R66, -INF , !P1 ;  /* 0xff8000004242d808 */ /* 0x000fe40004800000 */
[----:B------:R-:W-:Y:S02]  /*61b0*/  LOP3.LUT R7, R7, 0xffff, RZ, 0xc0, !PT ;  /* 0x0000ffff07077812 */ /* 0x000fe400078ec0ff */
[----:B------:R-:W-:Y:S01]  /*61c0*/  LOP3.LUT R9, R9, 0xff, RZ, 0xc0, !PT ;  /* 0x000000ff09097812 */ /* 0x000fe200078ec0ff */
[--C-:B------:R-:W-:Y:S01]  /*61d0*/  FFMA.FTZ R66, R66, UR6, -R6.reuse ;  /* 0x0000000642427c23 */ /* 0x100fe20008010806 */
[----:B------:R-:W-:Y:S01]  /*61e0*/  ISETP.LE.U32.AND P5, PT, R7, UR7, PT ;  /* 0x0000000707007c0c */ /* 0x000fe2000bfa3070 */
[----:B------:R-:W-:Y:S01]  /*61f0*/  FFMA.FTZ R6, R67, UR6, -R6 ;  /* 0x0000000643067c23 */ /* 0x000fe20008010806 */
[----:B------:R-:W-:Y:S01]  /*6200*/  LOP3.LUT R7, R5, 0xffff, RZ, 0xc0, !PT ;  /* 0x0000ffff05077812 */ /* 0x000fe200078ec0ff */
[----:B------:R-:W-:Y:S01]  /*6210*/  @!P4 FADD.FTZ R210, -R210, -RZ ;  /* 0x800000ffd2d2c221 */ /* 0x000fe20000010100 */
[----:B------:R-:W-:Y:S01]  /*6220*/  ISETP.LE.U32.AND P4, PT, R15, UR7, PT ;  /* 0x000000070f007c0c */ /* 0x000fe2000bf83070 */
[----:B------:R-:W-:Y:S01]  /*6230*/  MUFU.EX2 R110, R6 ;  /* 0x00000006006e7308 */ /* 0x000fe20000000800 */
[----:B------:R-:W-:Y:S02]  /*6240*/  ISETP.LE.U32.AND P1, PT, R9, UR7, PT ;  /* 0x0000000709007c0c */ /* 0x000fe4000bf23070 */
[----:B------:R-:W-:Y:S02]  /*6250*/  SHF.R.U32.HI R7, RZ, 0x8, R7 ;  /* 0x00000008ff077819 */ /* 0x000fe40000011607 */
[----:B------:R-:W-:Y:S02]  /*6260*/  LOP3.LUT R10, R5, 0xff, RZ, 0xc0, !PT ;  /* 0x000000ff050a7812 */ /* 0x000fe400078ec0ff */
[----:B------:R-:W-:Y:S01]  /*6270*/  LOP3.LUT R7, R7, 0xffff, RZ, 0xc0, !PT ;  /* 0x0000ffff07077812 */ /* 0x000fe200078ec0ff */
[----:B------:R-:W-:Y:S01]  /*6280*/  @!P5 FADD.FTZ R206, -R206, -RZ ;  /* 0x800000ffceced221 */ /* 0x000fe20000010100 */
[--C-:B------:R-:W-:Y:S01]  /*6290*/  SHF.R.U32.HI R9, RZ, 0x10, R5.reuse ;  /* 0x00000010ff097819 */ /* 0x100fe20000011605 */
[----:B------:R-:W-:Y:S01]  /*62a0*/  MUFU.EX2 R197, R42 ;  /* 0x0000002a00c57308 */ /* 0x000fe20000000800 */
[----:B------:R-:W-:Y:S01]  /*62b0*/  ISETP.LE.U32.AND P5, PT, R7, UR7, PT ;  /* 0x0000000707007c0c */ /* 0x000fe2000bfa3070 */
[----:B------:R-:W-:Y:S01]  /*62c0*/  @!P4 FADD.FTZ R213, -R213, -RZ ;  /* 0x800000ffd5d5c221 */ /* 0x000fe20000010100 */
[----:B------:R-:W-:Y:S01]  /*62d0*/  SHF.R.U32.HI R7, RZ, 0x18, R5 ;  /* 0x00000018ff077819 */ /* 0x000fe20000011605 */
[----:B------:R-:W-:Y:S01]  /*62e0*/  @!P1 FADD.FTZ R211, -R211, -RZ ;  /* 0x800000ffd3d39221 */ /* 0x000fe20000010100 */
[----:B------:R-:W-:Y:S02]  /*62f0*/  ISETP.LE.U32.AND P6, PT, R10, UR7, PT ;  /* 0x000000070a007c0c */ /* 0x000fe4000bfc3070 */
[----:B------:R-:W-:Y:S01]  /*6300*/  ISETP.LE.U32.AND P4, PT, R108, UR7, PT ;  /* 0x000000076c007c0c */ /* 0x000fe2000bf83070 */
[----:B------:R-:W-:Y:S01]  /*6310*/  IMAD.U32 R108, RZ, RZ, UR28 ;  /* 0x0000001cff6c7e24 */ /* 0x000fe2000f8e00ff */
[----:B------:R-:W-:Y:S01]  /*6320*/  LOP3.LUT R9, R9, 0xff, RZ, 0xc0, !PT ;  /* 0x000000ff09097812 */ /* 0x000fe200078ec0ff */
[----:B------:R-:W2:Y:S01]  /*6330*/  MUFU.EX2 R174, R39 ;  /* 0x0000002700ae7308 */ /* 0x000ea20000000800 */
[----:B------:R-:W-:Y:S02]  /*6340*/  ISETP.LE.U32.AND P1, PT, R7, UR7, PT ;  /* 0x0000000707007c0c */ /* 0x000fe4000bf23070 */
[----:B------:R-:W-:Y:S01]  /*6350*/  LOP3.LUT R7, R111, 0xff, RZ, 0xc0, !PT ;  /* 0x000000ff6f077812 */ /* 0x000fe200078ec0ff */
[----:B------:R-:W-:Y:S01]  /*6360*/  @!P5 FADD.FTZ R215, -R215, -RZ ;  /* 0x800000ffd7d7d221 */ /* 0x000fe20000010100 */
[----:B------:R-:W-:Y:S02]  /*6370*/  ISETP.LE.U32.AND P3, PT, R9, UR7, PT ;  /* 0x0000000709007c0c */ /* 0x000fe4000bf63070 */
[----:B------:R-:W-:Y:S01]  /*6380*/  SHF.R.U32.HI R5, RZ, 0x8, R11 ;  /* 0x00000008ff057819 */ /* 0x000fe2000001160b */
[----:B------:R-:W-:Y:S01]  /*6390*/  @!P6 FADD.FTZ R214, -R214, -RZ ;  /* 0x800000ffd6d6e221 */ /* 0x000fe20000010100 */
[----:B------:R-:W-:Y:S01]  /*63a0*/  ISETP.LE.U32.AND P2, PT, R19, UR7, PT ;  /* 0x0000000713007c0c */ /* 0x000fe2000bf43070 */
[----:B-1----:R-:W-:Y:S01]  /*63b0*/  @!P4 FADD.FTZ R204, -R204, -RZ ;  /* 0x800000ffccccc221 */ /* 0x002fe20000010100 */
[----:B------:R-:W-:Y:S01]  /*63c0*/  LOP3.LUT R5, R5, 0xffff, RZ, 0xc0, !PT ;  /* 0x0000ffff05057812 */ /* 0x000fe200078ec0ff */
[----:B------:R-:W-:Y:S01]  /*63d0*/  MUFU.EX2 R111, R0 ;  /* 0x00000000006f7308 */ /* 0x000fe20000000800 */
[----:B------:R-:W-:Y:S01]  /*63e0*/  ISETP.LE.U32.AND P5, PT, R100, UR7, PT ;  /* 0x0000000764007c0c */ /* 0x000fe2000bfa3070 */
[----:B------:R-:W-:Y:S01]  /*63f0*/  @!P1 FADD.FTZ R218, -R218, -RZ ;  /* 0x800000ffdada9221 */ /* 0x000fe20000010100 */
[----:B------:R-:W-:Y:S01]  /*6400*/  ISETP.LE.U32.AND P6, PT, R5, UR7, PT ;  /* 0x0000000705007c0c */ /* 0x000fe2000bfc3070 */
[----:B------:R-:W-:Y:S01]  /*6410*/  IMAD.WIDE.U32 R10, R115, -0x326172a9, RZ ;  /* 0xcd9e8d57730a7825 */ /* 0x000fe200078e00ff */
[----:B------:R-:W-:Y:S02]  /*6420*/  LOP3.LUT R5, R13, 0xff, RZ, 0xc0, !PT ;  /* 0x000000ff0d057812 */ /* 0x000fe400078ec0ff */
[----:B------:R-:W-:Y:S01]  /*6430*/  ISETP.LE.U32.AND P1, PT, R12, UR7, PT ;  /* 0x000000070c007c0c */ /* 0x000fe2000bf23070 */
[----:B------:R-:W-:Y:S01]  /*6440*/  @!P3 FADD.FTZ R219, -R219, -RZ ;  /* 0x800000ffdbdbb221 */ /* 0x000fe20000010100 */
[----:B------:R-:W-:Y:S01]  /*6450*/  ISETP.LE.U32.AND P3, PT, R5, UR7, PT ;  /* 0x0000000705007c0c */ /* 0x000fe2000bf63070 */
[----:B---3--:R-:W-:Y:S01]  /*6460*/  @!P2 FADD.FTZ R200, -R200, -RZ ;  /* 0x800000ffc8c8a221 */ /* 0x008fe20000010100 */
[----:B------:R-:W-:Y:S01]  /*6470*/  SHF.R.U32.HI R15, RZ, 0x8, R113 ;  /* 0x00000008ff0f7819 */ /* 0x000fe20000011671 */
[----:B------:R-:W-:Y:S01]  /*6480*/  IMAD.WIDE.U32 R12, R168, -0x2daee0ad, RZ ;  /* 0xd2511f53a80c7825 */ /* 0x000fe200078e00ff */
[----:B------:R-:W-:Y:S01]  /*6490*/  SHF.R.U32.HI R5, RZ, 0x8, R109 ;  /* 0x00000008ff057819 */ /* 0x000fe2000001166d */
[----:B------:R-:W-:Y:S01]  /*64a0*/  MUFU.EX2 R113, R4 ;  /* 0x0000000400717308 */ /* 0x000fe20000000800 */
[----:B------:R-:W-:Y:S01]  /*64b0*/  LOP3.LUT R15, R15, 0xffff, RZ, 0xc0, !PT ;  /* 0x0000ffff0f0f7812 */ /* 0x000fe200078ec0ff */
[----:B------:R-:W-:Y:S01]  /*64c0*/  IMAD.U32 R109, RZ, RZ, UR27 ;  /* 0x0000001bff6d7e24 */ /* 0x000fe2000f8e00ff */
[----:B------:R-:W-:Y:S01]  /*64d0*/  LOP3.LUT R5, R5, 0xffff, RZ, 0xc0, !PT ;  /* 0x0000ffff05057812 */ /* 0x000fe200078ec0ff */
[----:B------:R-:W-:Y:S01]  /*64e0*/  @!P6 FADD.FTZ R212, -R212, -RZ ;  /* 0x800000ffd4d4e221 */ /* 0x000fe20000010100 */
[----:B------:R-:W-:Y:S01]  /*64f0*/  ISETP.LE.U32.AND P6, PT, R20, UR7, PT ;  /* 0x0000000714007c0c */ /* 0x000fe2000bfc3070 */
[----:B------:R-:W-:Y:S01]  /*6500*/  @!P1 FADD.FTZ R216, -R216, -RZ ;  /* 0x800000ffd8d89221 */ /* 0x000fe20000010100 */
[--C-:B------:R-:W-:Y:S01]  /*6510*/  SHF.R.U32.HI R20, RZ, 0x10, R10.reuse ;  /* 0x00000010ff147819 */ /* 0x100fe2000001160a */
[----:B------:R-:W-:Y:S01]  /*6520*/  @!P3 FADD.FTZ R217, -R217, -RZ ;  /* 0x800000ffd9d9b221 */ /* 0x000fe20000010100 */
[----:B------:R-:W-:Y:S01]  /*6530*/  ISETP.LE.U32.AND P1, PT, R7, UR7, PT ;  /* 0x0000000707007c0c */ /* 0x000fe2000bf23070 */
[----:B------:R-:W-:Y:S01]  /*6540*/  @!P5 FADD.FTZ R199, -R199, -RZ ;  /* 0x800000ffc7c7d221 */ /* 0x000fe20000010100 */
[----:B------:R-:W-:Y:S01]  /*6550*/  ISETP.LE.U32.AND P3, PT, R5, UR7, PT ;  /* 0x0000000705007c0c */ /* 0x000fe2000bf63070 */
[----:B------:R-:W-:Y:S01]  /*6560*/  MUFU.EX2 R187, R40 ;  /* 0x0000002800bb7308 */ /* 0x000fe20000000800 */
[C---:B------:R-:W-:Y:S02]  /*6570*/  LOP3.LUT R5, R16.reuse, 0xffff, RZ, 0xc0, !PT ;  /* 0x0000ffff10057812 */ /* 0x040fe400078ec0ff */
[----:B------:R-:W-:Y:S02]  /*6580*/  LOP3.LUT R7, R16, 0xff, RZ, 0xc0, !PT ;  /* 0x000000ff10077812 */ /* 0x000fe400078ec0ff */
[----:B------:R-:W-:Y:S01]  /*6590*/  SHF.R.U32.HI R5, RZ, 0x8, R5 ;  /* 0x00000008ff057819 */ /* 0x000fe20000011605 */
[----:B------:R-:W-:Y:S01]  /*65a0*/  @!P6 FADD.FTZ R181, -R181, -RZ ;  /* 0x800000ffb5b5e221 */ /* 0x000fe20000010100 */
[----:B------:R-:W-:Y:S03]  /*65b0*/  ISETP.LE.U32.AND P0, PT, R21, UR7, PT ;  /* 0x0000000715007c0c */ /* 0x000fe6000bf03070 */
[----:B------:R-:W-:Y:S01]  /*65c0*/  MUFU.EX2 R193, R46 ;  /* 0x0000002e00c17308 */ /* 0x000fe20000000800 */
[----:B------:R-:W-:Y:S01]  /*65d0*/  SHF.R.U32.HI R21, RZ, 0x18, R10 ;  /* 0x00000018ff157819 */ /* 0x000fe2000001160a */
[----:B------:R-:W-:Y:S01]  /*65e0*/  @!P1 FADD.FTZ R203, -R203, -RZ ;  /* 0x800000ffcbcb9221 */ /* 0x000fe20000010100 */
[----:B------:R-:W-:Y:S01]  /*65f0*/  LOP3.LUT R5, R5, 0xffff, RZ, 0xc0, !PT ;  /* 0x0000ffff05057812 */ /* 0x000fe200078ec0ff */
[----:B------:R-:W-:Y:S01]  /*6600*/  @!P3 FADD.FTZ R192, -R192, -RZ ;  /* 0x800000ffc0c0b221 */ /* 0x000fe20000010100 */
[----:B------:R-:W-:Y:S02]  /*6610*/  ISETP.LE.U32.AND P3, PT, R7, UR7, PT ;  /* 0x0000000707007c0c */ /* 0x000fe4000bf63070 */
[----:B------:R-:W-:Y:S03]  /*6620*/  ISETP.LE.U32.AND P1, PT, R5, UR7, PT ;  /* 0x0000000705007c0c */ /* 0x000fe6000bf23070 */
[----:B------:R-:W-:Y:S01]  /*6630*/  MUFU.EX2 R196, R43 ;  /* 0x0000002b00c47308 */ /* 0x000fe20000000800 */
[--C-:B------:R-:W-:Y:S02]  /*6640*/  SHF.R.U32.HI R5, RZ, 0x10, R16.reuse ;  /* 0x00000010ff057819 */ /* 0x100fe40000011610 */
[----:B------:R-:W-:Y:S01]  /*6650*/  LOP3.LUT R7, R17, 0xff, RZ, 0xc0, !PT ;  /* 0x000000ff11077812 */ /* 0x000fe200078ec0ff */
[----:B----4-:R-:W-:Y:S01]  /*6660*/  @!P0 FADD.FTZ R178, -R178, -RZ ;  /* 0x800000ffb2b28221 */ /* 0x010fe20000010100 */
[----:B------:R-:W-:Y:S02]  /*6670*/  LOP3.LUT R5, R5, 0xff, RZ, 0xc0, !PT ;  /* 0x000000ff05057812 */ /* 0x000fe400078ec0ff */
[----:B------:R-:W-:Y:S03]  /*6680*/  SHF.R.U32.HI R16, RZ, 0x18, R16 ;  /* 0x00000018ff107819 */ /* 0x000fe60000011610 */
[----:B------:R-:W-:Y:S01]  /*6690*/  MUFU.EX2 R194, R47 ;  /* 0x0000002f00c27308 */ /* 0x000fe20000000800 */
[----:B------:R-:W-:Y:S01]  /*66a0*/  ISETP.LE.U32.AND P2, PT, R5, UR7, PT ;  /* 0x0000000705007c0c */ /* 0x000fe2000bf43070 */
[----:B------:R-:W-:Y:S01]  /*66b0*/  @!P3 FADD.FTZ R189, -R189, -RZ ;  /* 0x800000ffbdbdb221 */ /* 0x000fe20000010100 */
[----:B------:R-:W-:Y:S01]  /*66c0*/  LOP3.LUT R5, R17, 0xffff, RZ, 0xc0, !PT ;  /* 0x0000ffff11057812 */ /* 0x000fe200078ec0ff */
[----:B------:R-:W-:Y:S01]  /*66d0*/  @!P1 FADD.FTZ R188, -R188, -RZ ;  /* 0x800000ffbcbc9221 */ /* 0x000fe20000010100 */
[----:B------:R-:W-:Y:S02]  /*66e0*/  ISETP.LE.U32.AND P1, PT, R7, UR7, PT ;  /* 0x0000000707007c0c */ /* 0x000fe4000bf23070 */
[----:B------:R-:W-:Y:S03]  /*66f0*/  SHF.R.U32.HI R7, RZ, 0x10, R17 ;  /* 0x00000010ff077819 */ /* 0x000fe60000011611 */
[----:B------:R-:W-:Y:S01]  /*6700*/  MUFU.EX2 R168, R52 ;  /* 0x0000003400a87308 */ /* 0x000fe20000000800 */
[----:B------:R-:W-:Y:S02]  /*6710*/  SHF.R.U32.HI R5, RZ, 0x8, R5 ;  /* 0x00000008ff057819 */ /* 0x000fe40000011605 */
[----:B------:R-:W-:Y:S02]  /*6720*/  SHF.R.U32.HI R17, RZ, 0x18, R17 ;  /* 0x00000018ff117819 */ /* 0x000fe40000011611 */
[----:B------:R-:W-:Y:S01]  /*6730*/  ISETP.LE.U32.AND P3, PT, R16, UR7, PT ;  /* 0x0000000710007c0c */ /* 0x000fe2000bf63070 */
[----:B------:R-:W-:Y:S01]  /*6740*/  @!P2 FADD.FTZ R190, -R190, -RZ ;  /* 0x800000ffbebea221 */ /* 0x000fe20000010100 */
[----:B------:R-:W-:Y:S03]  /*6750*/  LOP3.LUT R5, R5, 0xffff, RZ, 0xc0, !PT ;  /* 0x0000ffff05057812 */ /* 0x000fe600078ec0ff */
[----:B------:R-:W-:Y:S01]  /*6760*/  MUFU.EX2 R166, R53 ;  /* 0x0000003500a67308 */ /* 0x000fe20000000800 */
[----:B------:R-:W-:Y:S01]  /*6770*/  LOP3.LUT R9, R11, UR15, R112, 0x96, !PT ;  /* 0x0000000f0b097c12 */ /* 0x000fe2000f8e9670 */
[----:B------:R-:W-:Y:S01]  /*6780*/  @!P1 FADD.FTZ R201, -R201, -RZ ;  /* 0x800000ffc9c99221 */ /* 0x000fe20000010100 */
[----:B------:R-:W-:Y:S02]  /*6790*/  ISETP.LE.U32.AND P1, PT, R17, UR7, PT ;  /* 0x0000000711007c0c */ /* 0x000fe4000bf23070 */
[----:B------:R-:W-:Y:S02]  /*67a0*/  ISETP.LE.U32.AND P2, PT, R5, UR7, PT ;  /* 0x0000000705007c0c */ /* 0x000fe4000bf43070 */
[----:B------:R-:W-:Y:S03]  /*67b0*/  LOP3.LUT R5, R7, 0xff, RZ, 0xc0, !PT ;  /* 0x000000ff07057812 */ /* 0x000fe600078ec0ff */
[----:B------:R-:W-:Y:S01]  /*67c0*/  MUFU.EX2 R112, R66 ;  /* 0x0000004200707308 */ /* 0x000fe20000000800 */
[----:B------:R-:W-:Y:S01]  /*67d0*/  LOP3.LUT R7, R13, UR14, R182, 0x96, !PT ;  /* 0x0000000e0d077c12 */ /* 0x000fe2000f8e96b6 */
[----:B------:R-:W-:Y:S01]  /*67e0*/  @!P3 FADD.FTZ R191, -R191, -RZ ;  /* 0x800000ffbfbfb221 */ /* 0x000fe20000010100 */
[----:B------:R-:W-:Y:S02]  /*67f0*/  ISETP.LE.U32.AND P3, PT, R5, UR7, PT ;  /* 0x0000000705007c0c */ /* 0x000fe4000bf63070 */
[C---:B------:R-:W-:Y:S02]  /*6800*/  LOP3.LUT R18, R10.reuse, 0xff, RZ, 0xc0, !PT ;  /* 0x000000ff0a127812 */ /* 0x040fe400078ec0ff */
[----:B------:R-:W-:Y:S01]  /*6810*/  LOP3.LUT R19, R10, 0xffff, RZ, 0xc0, !PT ;  /* 0x0000ffff0a137812 */ /* 0x000fe200078ec0ff */
[----:B------:R-:W-:Y:S01]  /*6820*/  @!P1 FADD.FTZ R208, -R208, -RZ ;  /* 0x800000ffd0d09221 */ /* 0x000fe20000010100 */
[----:B------:R-:W-:Y:S01]  /*6830*/  ISETP.LE.U32.AND P1, PT, R15, UR7, PT ;  /* 0x000000070f007c0c */ /* 0x000fe2000bf23070 */
[----:B------:R-:W-:Y:S01]  /*6840*/  @!P2 FADD.FTZ R202, -R202, -RZ ;  /* 0x800000ffcacaa221 */ /* 0x000fe20000010100 */
[----:B------:R-:W-:Y:S01]  /*6850*/  LOP3.LUT R15, R116, 0xff, RZ, 0xc0, !PT ;  /* 0x000000ff740f7812 */ /* 0x000fe200078ec0ff */
[----:B------:R-:W-:Y:S01]  /*6860*/  IMAD.WIDE.U32 R10, R117, -0x2daee0ad, RZ ;  /* 0xd2511f53750a7825 */ /* 0x000fe200078e00ff */
[----:B------:R-:W-:Y:S01]  /*6870*/  ISETP.LE.U32.AND P2, PT, R22, UR7, PT ;  /* 0x0000000716007c0c */ /* 0x000fe2000bf43070 */
[----:B------:R-:W-:Y:S01]  /*6880*/  MUFU.EX2 R116, R64 ;  /* 0x0000004000747308 */ /* 0x000fe20000000800 */
[----:B------:R-:W-:Y:S01]  /*6890*/  ISETP.LE.U32.AND P5, PT, R15, UR7, PT ;  /* 0x000000070f007c0c */ /* 0x000fe2000bfa3070 */
[----:B------:R-:W-:Y:S01]  /*68a0*/  @!P3 FADD.FTZ R209, -R209, -RZ ;  /* 0x800000ffd1d1b221 */ /* 0x000fe20000010100 */
[----:B------:R-:W-:Y:S02]  /*68b0*/  LOP3.LUT R16, R12, 0xff, RZ, 0xc0, !PT ;  /* 0x000000ff0c107812 */ /* 0x000fe400078ec0ff */
[----:B------:R-:W-:Y:S02]  /*68c0*/  LOP3.LUT R24, R10, 0xffff, RZ, 0xc0, !PT ;  /* 0x0000ffff0a187812 */ /* 0x000fe400078ec0ff */
[--C-:B------:R-:W-:Y:S01]  /*68d0*/  SHF.R.U32.HI R17, RZ, 0x18, R12.reuse ;  /* 0x00000018ff117819 */ /* 0x100fe2000001160c */
[----:B------:R-:W-:Y:S01]  /*68e0*/  @!P1 FADD.FTZ R198, -R198, -RZ ;  /* 0x800000ffc6c69221 */ /* 0x000fe20000010100 */
[----:B------:R-:W-:Y:S01]  /*68f0*/  ISETP.LE.U32.AND P3, PT, R23, UR7, PT ;  /* 0x0000000717007c0c */ /* 0x000fe2000bf63070 */
[----:B------:R-:W-:Y:S01]  /*6900*/  MUFU.EX2 R119, R55 ;  /* 0x0000003700777308 */ /* 0x000fe20000000800 */
[----:B------:R-:W-:Y:S01]  /*6910*/  LOP3.LUT R22, R12, 0xffff, RZ, 0xc0, !PT ;  /* 0x0000ffff0c167812 */ /* 0x000fe200078ec0ff */
[----:B------:R-:W-:Y:S01]  /*6920*/  @!P2 FADD.FTZ R172, -R172, -RZ ;  /* 0x800000ffacaca221 */ /* 0x000fe20000010100 */
[----:B------:R-:W-:Y:S01]  /*6930*/  LOP3.LUT R15, R10, 0xff, RZ, 0xc0, !PT ;  /* 0x000000ff0a0f7812 */ /* 0x000fe200078ec0ff */
[----:B------:R-:W-:Y:S01]  /*6940*/  @!P5 FADD.FTZ R205, -R205, -RZ ;  /* 0x800000ffcdcdd221 */ /* 0x000fe20000010100 */
[----:B------:R-:W-:Y:S02]  /*6950*/  SHF.R.U32.HI R25, RZ, 0x10, R12 ;  /* 0x00000010ff197819 */ /* 0x000fe4000001160c */
[--C-:B------:R-:W-:Y:S03]  /*6960*/  SHF.R.U32.HI R23, RZ, 0x18, R10.reuse ;  /* 0x00000018ff177819 */ /* 0x100fe6000001160a */
[----:B------:R-:W-:Y:S01]  /*6970*/  MUFU.EX2 R117, R57 ;  /* 0x0000003900757308 */ /* 0x000fe20000000800 */
[----:B------:R-:W-:Y:S02]  /*6980*/  SHF.R.U32.HI R12, RZ, 0x8, R101 ;  /* 0x00000008ff0c7819 */ /* 0x000fe40000011665 */
[----:B------:R-:W-:Y:S01]  /*6990*/  SHF.R.U32.HI R13, RZ, 0x10, R10 ;  /* 0x00000010ff0d7819 */ /* 0x000fe2000001160a */
[----:B--2---:R-:W-:Y:S01]  /*69a0*/  @!P3 FADD.FTZ R169, -R169, -RZ ;  /* 0x800000ffa9a9b221 */ /* 0x004fe20000010100 */
[----:B------:R-:W-:Y:S02]  /*69b0*/  LOP3.LUT R5, R11, UR14, R114, 0x96, !PT ;  /* 0x0000000e0b057c12 */ /* 0x000fe4000f8e9672 */
[----:B------:R-:W-:Y:S03]  /*69c0*/  LOP3.LUT R10, R14, 0xff, RZ, 0xc0, !PT ;  /* 0x000000ff0e0a7812 */ /* 0x000fe600078ec0ff */
[----:B------:R-:W-:Y:S01]  /*69d0*/  MUFU.EX2 R114, R60 ;  /* 0x0000003c00727308 */ /* 0x000fe20000000800 */
[----:B------:R-:W-:Y:S02]  /*69e0*/  LOP3.LUT R11, R12, 0xffff, RZ, 0xc0, !PT ;  /* 0x0000ffff0c0b7812 */ /* 0x000fe400078ec0ff */
[----:B------:R-:W-:Y:S02]  /*69f0*/  ISETP.LE.U32.AND P4, PT, R10, UR7, PT ;  /* 0x000000070a007c0c */ /* 0x000fe4000bf83070 */
[----:B------:R-:W-:Y:S02]  /*6a00*/  ISETP.LE.U32.AND P1, PT, R11, UR7, PT ;  /* 0x000000070b007c0c */ /* 0x000fe4000bf23070 */
[----:B------:R-:W-:Y:S03]  /*6a10*/  SHF.R.U32.HI R10, RZ, 0x18, R14 ;  /* 0x00000018ff0a7819 */ /* 0x000fe6000001160e */
[----:B------:R-:W-:Y:S01]  /*6a20*/  MUFU.EX2 R186, R58 ;  /* 0x0000003a00ba7308 */ /* 0x000fe20000000800 */
[----:B------:R-:W-:Y:S02]  /*6a30*/  LOP3.LUT R11, R102, 0xff, RZ, 0xc0, !PT ;  /* 0x000000ff660b7812 */ /* 0x000fe400078ec0ff */
[----:B------:R-:W-:Y:S02]  /*6a40*/  LOP3.LUT R12, R14, 0xffff, RZ, 0xc0, !PT ;  /* 0x0000ffff0e0c7812 */ /* 0x000fe400078ec0ff */
[----:B------:R-:W-:Y:S02]  /*6a50*/  ISETP.LE.U32.AND P6, PT, R10, UR7, PT ;  /* 0x000000070a007c0c */ /* 0x000fe4000bfc3070 */
[----:B------:R-:W-:Y:S01]  /*6a60*/  ISETP.LE.U32.AND P5, PT, R11, UR7, PT ;  /* 0x000000070b007c0c */ /* 0x000fe2000bfa3070 */
[----:B------:R-:W-:Y:S01]  /*6a70*/  @!P4 FADD.FTZ R177, -R177, -RZ ;  /* 0x800000ffb1b1c221 */ /* 0x000fe20000010100 */
[----:B------:R-:W-:Y:S01]  /*6a80*/  SHF.R.U32.HI R10, RZ, 0x8, R12 ;  /* 0x00000008ff0a7819 */ /* 0x000fe2000001160c */
[----:B------:R-:W-:Y:S01]  /*6a90*/  @!P1 FADD.FTZ R179, -R179, -RZ ;  /* 0x800000ffb3b39221 */ /* 0x000fe20000010100 */
[----:B------:R-:W-:Y:S01]  /*6aa0*/  ISETP.LE.U32.AND P1, PT, R18, UR7, PT ;  /* 0x0000000712007c0c */ /* 0x000fe2000bf23070 */
[----:B------:R-:W1:Y:S01]  /*6ab0*/  MUFU.EX2 R183, R44 ;  /* 0x0000002c00b77308 */ /* 0x000e620000000800 */
[----:B------:R-:W-:Y:S02]  /*6ac0*/  SHF.R.U32.HI R11, RZ, 0x10, R14 ;  /* 0x00000010ff0b7819 */ /* 0x000fe4000001160e */
[----:B------:R-:W-:Y:S02]  /*6ad0*/  LOP3.LUT R10, R10, 0xffff, RZ, 0xc0, !PT ;  /* 0x0000ffff0a0a7812 */ /* 0x000fe400078ec0ff */
[----:B------:R-:W-:Y:S01]  /*6ae0*/  LOP3.LUT R11, R11, 0xff, RZ, 0xc0, !PT ;  /* 0x000000ff0b0b7812 */ /* 0x000fe200078ec0ff */
[----:B------:R-:W-:Y:S01]  /*6af0*/  @!P6 FADD.FTZ R174, -R174, -RZ ;  /* 0x800000ffaeaee221 */ /* 0x000fe20000010100 */
[--C-:B------:R-:W-:Y:S01]  /*6b00*/  SHF.R.U32.HI R12, RZ, 0x10, R9.reuse ;  /* 0x00000010ff0c7819 */ /* 0x100fe20000011609 */
[----:B------:R-:W-:Y:S01]  /*6b10*/  @!P5 FADD.FTZ R180, -R180, -RZ ;  /* 0x800000ffb4b4d221 */ /* 0x000fe20000010100 */
[----:B------:R-:W-:Y:S01]  /*6b20*/  ISETP.LE.U32.AND P5, PT, R10, UR7, PT ;  /* 0x000000070a007c0c */ /* 0x000fe2000bfa3070 */
[----:B------:R2:W-:Y:S01]  /*6b30*/  MUFU.EX2 R115, R8 ;  /* 0x0000000800737308 */ /* 0x0005e20000000800 */
[----:B------:R-:W-:Y:S02]  /*6b40*/  ISETP.LE.U32.AND P0, PT, R11, UR7, PT ;  /* 0x000000070b007c0c */ /* 0x000fe4000bf03070 */
[C---:B------:R-:W-:Y:S02]  /*6b50*/  LOP3.LUT R10, R9.reuse, 0xffff, RZ, 0xc0, !PT ;  /* 0x0000ffff090a7812 */ /* 0x040fe400078ec0ff */
[----:B------:R-:W-:Y:S02]  /*6b60*/  LOP3.LUT R11, R9, 0xff, RZ, 0xc0, !PT ;  /* 0x000000ff090b7812 */ /* 0x000fe400078ec0ff */
[----:B------:R-:W-:Y:S01]  /*6b70*/  SHF.R.U32.HI R10, RZ, 0x8, R10 ;  /* 0x00000008ff0a7819 */ /* 0x000fe2000001160a */
[----:B-1----:R-:W-:Y:S01]  /*6b80*/  @!P1 FADD.FTZ R183, -R183, -RZ ;  /* 0x800000ffb7b79221 */ /* 0x002fe20000010100 */
[----:B------:R-:W-:Y:S01]  /*6b90*/  ISETP.LE.U32.AND P4, PT, R11, UR7, PT ;  /* 0x000000070b007c0c */ /* 0x000fe2000bf83070 */
[----:B------:R-:W1:Y:S01]  /*6ba0*/  MUFU.EX2 R184, R45 ;  /* 0x0000002d00b87308 */ /* 0x000e620000000800 */
[----:B------:R-:W-:Y:S01]  /*6bb0*/  LOP3.LUT R10, R10, 0xffff, RZ, 0xc0, !PT ;  /* 0x0000ffff0a0a7812 */ /* 0x000fe200078ec0ff */
[----:B------:R-:W-:Y:S01]  /*6bc0*/  @!P5 FADD.FTZ R176, -R176, -RZ ;  /* 0x800000ffb0b0d221 */ /* 0x000fe20000010100 */
[----:B------:R-:W-:Y:S01]  /*6bd0*/  LOP3.LUT R11, R12, 0xff, RZ, 0xc0, !PT ;  /* 0x000000ff0c0b7812 */ /* 0x000fe200078ec0ff */
[----:B------:R-:W-:Y:S01]  /*6be0*/  @!P0 FADD.FTZ R175, -R175, -RZ ;  /* 0x800000ffafaf8221 */ /* 0x000fe20000010100 */
[----:B------:R-:W-:Y:S02]  /*6bf0*/  ISETP.LE.U32.AND P5, PT, R10, UR7, PT ;  /* 0x000000070a007c0c */ /* 0x000fe4000bfa3070 */
[----:B------:R-:W-:Y:S03]  /*6c00*/  ISETP.LE.U32.AND P0, PT, R11, UR7, PT ;  /* 0x000000070b007c0c */ /* 0x000fe6000bf03070 */
[----:B------:R-:W-:Y:S01]  /*6c10*/  MUFU.EX2 R167, R54 ;  /* 0x0000003600a77308 */ /* 0x000fe20000000800 */
[----:B------:R-:W-:Y:S02]  /*6c20*/  SHF.R.U32.HI R10, RZ, 0x18, R9 ;  /* 0x00000018ff0a7819 */ /* 0x000fe40000011609 */
[----:B------:R-:W-:Y:S01]  /*6c30*/  SHF.R.U32.HI R9, RZ, 0x8, R19 ;  /* 0x00000008ff097819 */ /* 0x000fe20000011613 */
[----:B------:R-:W-:Y:S01]  /*6c40*/  @!P4 FADD.FTZ R187, -R187, -RZ ;  /* 0x800000ffbbbbc221 */ /* 0x000fe20000010100 */
[----:B------:R-:W-:Y:S02]  /*6c50*/  ISETP.LE.U32.AND P6, PT, R10, UR7, PT ;  /* 0x000000070a007c0c */ /* 0x000fe4000bfc3070 */
[----:B------:R-:W-:Y:S03]  /*6c60*/  LOP3.LUT R9, R9, 0xffff, RZ, 0xc0, !PT ;  /* 0x0000ffff09097812 */ /* 0x000fe600078ec0ff */
[----:B------:R-:W3:Y:S01]  /*6c70*/  MUFU.EX2 R118, R56 ;  /* 0x0000003800767308 */ /* 0x000ee20000000800 */
[----:B------:R-:W-:Y:S01]  /*6c80*/  LOP3.LUT R10, R103, 0xff, RZ, 0xc0, !PT ;  /* 0x000000ff670a7812 */ /* 0x000fe200078ec0ff */
[----:B------:R-:W-:Y:S01]  /*6c90*/  @!P5 FADD.FTZ R185, -R185, -RZ ;  /* 0x800000ffb9b9d221 */ /* 0x000fe20000010100 */
[----:B------:R-:W-:Y:S01]  /*6ca0*/  ISETP.LE.U32.AND P4, PT, R21, UR7, PT ;  /* 0x0000000715007c0c */ /* 0x000fe2000bf83070 */
[----:B------:R-:W-:Y:S01]  /*6cb0*/  @!P0 FADD.FTZ R197, -R197, -RZ ;  /* 0x800000ffc5c58221 */ /* 0x000fe20000010100 */
[----:B------:R-:W-:Y:S02]  /*6cc0*/  ISETP.LE.U32.AND P5, PT, R9, UR7, PT ;  /* 0x0000000709007c0c */ /* 0x000fe4000bfa3070 */
[----:B------:R-:W-:Y:S03]  /*6cd0*/  LOP3.LUT R9, R20, 0xff, RZ, 0xc0, !PT ;  /* 0x000000ff14097812 */ /* 0x000fe600078ec0ff */
[----:B------:R-:W4:Y:S01]  /*6ce0*/  MUFU.EX2 R182, R59 ;  /* 0x0000003b00b67308 */ /* 0x000f220000000800 */
[----:B------:R-:W-:Y:S01]  /*6cf0*/  F2FP.RELU.F16.F32.PACK_AB R4, R178, R180 ;  /* 0x000000b4b204723e */ /* 0x000fe200000008ff */
[----:B------:R-:W-:Y:S01]  /*6d00*/  @!P6 FADD.FTZ R196, -R196, -RZ ;  /* 0x800000ffc4c4e221 */ /* 0x000fe20000010100 */
[----:B------:R-:W-:Y:S02]  /*6d10*/  ISETP.LE.U32.AND P1, PT, R16, UR7, PT ;  /* 0x0000000710007c0c */ /* 0x000fe4000bf23070 */
[----:B------:R-:W-:Y:S02]  /*6d20*/  ISETP.LE.U32.AND P0, PT, R9, UR7, PT ;  /* 0x0000000709007c0c */ /* 0x000fe4000bf03070 */
[----:B--2---:R-:W-:Y:S01]  /*6d30*/  LOP3.LUT R8, R13, 0xff, RZ, 0xc0, !PT ;  /* 0x000000ff0d087812 */ /* 0x004fe200078ec0ff */
[----:B------:R-:W-:Y:S01]  /*6d40*/  @!P4 FADD.FTZ R194, -R194, -RZ ;  /* 0x800000ffc2c2c221 */ /* 0x000fe20000010100 */
[----:B------:R-:W-:Y:S01]  /*6d50*/  SHF.R.U32.HI R9, RZ, 0x8, R104 ;  /* 0x00000008ff097819 */ /* 0x000fe20000011668 */
[----:B-1----:R-:W-:Y:S01]  /*6d60*/  @!P5 FADD.FTZ R184, -R184, -RZ ;  /* 0x800000ffb8b8d221 */ /* 0x002fe20000010100 */
[----:B------:R-:W-:Y:S01]  /*6d70*/  ISETP.LE.U32.AND P6, PT, R10, UR7, PT ;  /* 0x000000070a007c0c */ /* 0x000fe2000bfc3070 */
[----:B------:R-:W-:Y:S01]  /*6d80*/  IMAD.U32 R104, RZ, RZ, UR4 ;  /* 0x00000004ff687e24 */ /* 0x000fe2000f8e00ff */
[----:B------:R-:W-:Y:S02]  /*6d90*/  LOP3.LUT R9, R9, 0xffff, RZ, 0xc0, !PT ;  /* 0x0000ffff09097812 */ /* 0x000fe400078ec0ff */
[----:B------:R-:W-:Y:S01]  /*6da0*/  F2FP.RELU.F16.F32.PACK_AB R6, R196, R197 ;  /* 0x000000c5c406723e */ /* 0x000fe200000008ff */
[----:B------:R-:W-:Y:S01]  /*6db0*/  @!P1 FADD.FTZ R116, -R116, -RZ ;  /* 0x800000ff74749221 */ /* 0x000fe20000010100 */
[----:B------:R-:W-:Y:S01]  /*6dc0*/  LOP3.LUT R10, R7, 0xff, RZ, 0xc0, !PT ;  /* 0x000000ff070a7812 */ /* 0x000fe200078ec0ff */
[----:B------:R-:W-:Y:S01]  /*6dd0*/  @!P0 FADD.FTZ R193, -R193, -RZ ;  /* 0x800000ffc1c18221 */ /* 0x000fe20000010100 */
[----:B------:R-:W-:Y:S02]  /*6de0*/  ISETP.LE.U32.AND P5, PT, R17, UR7, PT ;  /* 0x0000000711007c0c */ /* 0x000fe4000bfa3070 */
[----:B------:R-:W-:Y:S02]  /*6df0*/  ISETP.LE.U32.AND P0, PT, R9, UR7, PT ;  /* 0x0000000709007c0c */ /* 0x000fe4000bf03070 */
[----:B------:R-:W-:Y:S01]  /*6e00*/  ISETP.LE.U32.AND P4, PT, R10, UR7, PT ;  /* 0x000000070a007c0c */ /* 0x000fe2000bf83070 */
[----:B------:R-:W-:Y:S01]  /*6e10*/  @!P6 FADD.FTZ R171, -R171, -RZ ;  /* 0x800000ffababe221 */ /* 0x000fe20000010100 */
[--C-:B------:R-:W-:Y:S02]  /*6e20*/  SHF.R.U32.HI R9, RZ, 0x18, R7.reuse ;  /* 0x00000018ff097819 */ /* 0x100fe40000011607 */
[----:B------:R-:W-:Y:S02]  /*6e30*/  IADD3 R104, R157, 0x4000, R104 ;  /* 0x000040009d687810 */ /* 0x000fe40007ffe068 */
[----:B------:R-:W-:Y:S02]  /*6e40*/  LOP3.LUT R10, R7, 0xffff, RZ, 0xc0, !PT ;  /* 0x0000ffff070a7812 */ /* 0x000fe400078ec0ff */
[----:B------:R-:W-:Y:S01]  /*6e50*/  ISETP.LE.U32.AND P2, PT, R9, UR7, PT ;  /* 0x0000000709007c0c */ /* 0x000fe2000bf43070 */
[----:B------:R-:W-:Y:S01]  /*6e60*/  IMAD.IADD R104, R104, 0x1, R158 ;  /* 0x0000000168687824 */ /* 0x000fe200078e029e */
[----:B------:R-:W-:Y:S01]  /*6e70*/  LOP3.LUT R9, R5, 0xff, RZ, 0xc0, !PT ;  /* 0x000000ff05097812 */ /* 0x000fe200078ec0ff */
[----:B------:R-:W-:Y:S01]  /*6e80*/  @!P0 FADD.FTZ R170, -R170, -RZ ;  /* 0x800000ffaaaa8221 */ /* 0x000fe20000010100 */
[----:B------:R-:W-:Y:S01]  /*6e90*/  SHF.R.U32.HI R10, RZ, 0x8, R10 ;  /* 0x00000008ff0a7819 */ /* 0x000fe2000001160a */
[----:B------:R-:W-:Y:S01]  /*6ea0*/  @!P4 FADD.FTZ R168, -R168, -RZ ;  /* 0x800000ffa8a8c221 */ /* 0x000fe20000010100 */
[----:B------:R-:W-:Y:S01]  /*6eb0*/  ISETP.LE.U32.AND P0, PT, R9, UR7, PT ;  /* 0x0000000709007c0c */ /* 0x000fe2000bf03070 */
[----:B------:R-:W-:Y:S01]  /*6ec0*/  @!P5 FADD.FTZ R110, -R110, -RZ ;  /* 0x800000ff6e6ed221 */ /* 0x000fe20000010100 */
[----:B------:R-:W-:Y:S02]  /*6ed0*/  SHF.R.U32.HI R9, RZ, 0x10, R7 ;  /* 0x00000010ff097819 */ /* 0x000fe40000011607 */
[----:B------:R-:W-:Y:S02]  /*6ee0*/  LOP3.LUT R7, R10, 0xffff, RZ, 0xc0, !PT ;  /* 0x0000ffff0a077812 */ /* 0x000fe400078ec0ff */
[----:B------:R-:W-:Y:S01]  /*6ef0*/  LOP3.LUT R10, R5, 0xffff, RZ, 0xc0, !PT ;  /* 0x0000ffff050a7812 */ /* 0x000fe200078ec0ff */
[----:B------:R-:W-:Y:S01]  /*6f00*/  @!P2 FADD.FTZ R119, -R119, -RZ ;  /* 0x800000ff7777a221 */ /* 0x000fe20000010100 */
[----:B------:R-:W-:Y:S02]  /*6f10*/  ISETP.LE.U32.AND P6, PT, R7, UR7, PT ;  /* 0x0000000707007c0c */ /* 0x000fe4000bfc3070 */
[----:B------:R-:W-:Y:S02]  /*6f20*/  SHF.R.U32.HI R7, RZ, 0x8, R10 ;  /* 0x00000008ff077819 */ /* 0x000fe4000001160a */
[----:B------:R-:W-:Y:S01]  /*6f30*/  LOP3.LUT R9, R9, 0xff, RZ, 0xc0, !PT ;  /* 0x000000ff09097812 */ /* 0x000fe200078ec0ff */
[----:B---3--:R-:W-:Y:S01]  /*6f40*/  @!P0 FADD.FTZ R118, -R118, -RZ ;  /* 0x800000ff76768221 */ /* 0x008fe20000010100 */
[----:B------:R-:W-:Y:S02]  /*6f50*/  LOP3.LUT R7, R7, 0xffff, RZ, 0xc0, !PT ;  /* 0x0000ffff07077812 */ /* 0x000fe400078ec0ff */
[----:B------:R-:W-:Y:S02]  /*6f60*/  ISETP.LE.U32.AND P3, PT, R9, UR7, PT ;  /* 0x0000000709007c0c */ /* 0x000fe4000bf63070 */
[--C-:B------:R-:W-:Y:S02]  /*6f70*/  SHF.R.U32.HI R9, RZ, 0x10, R5.reuse ;  /* 0x00000010ff097819 */ /* 0x100fe40000011605 */
[----:B------:R-:W-:Y:S01]  /*6f80*/  ISETP.LE.U32.AND P4, PT, R7, UR7, PT ;  /* 0x0000000707007c0c */ /* 0x000fe2000bf83070 */
[----:B------:R-:W-:Y:S01]  /*6f90*/  @!P6 FADD.FTZ R166, -R166, -RZ ;  /* 0x800000ffa6a6e221 */ /* 0x000fe20000010100 */
[----:B------:R-:W-:Y:S02]  /*6fa0*/  LOP3.LUT R7, R9, 0xff, RZ, 0xc0, !PT ;  /* 0x000000ff09077812 */ /* 0x000fe400078ec0ff */
[----:B------:R-:W-:Y:S02]  /*6fb0*/  SHF.R.U32.HI R9, RZ, 0x8, R22 ;  /* 0x00000008ff097819 */ /* 0x000fe40000011616 */
[----:B------:R-:W-:Y:S02]  /*6fc0*/  ISETP.LE.U32.AND P6, PT, R7, UR7, PT ;  /* 0x0000000707007c0c */ /* 0x000fe4000bfc3070 */
[----:B------:R-:W-:Y:S01]  /*6fd0*/  LOP3.LUT R7, R9, 0xffff, RZ, 0xc0, !PT ;  /* 0x0000ffff09077812 */ /* 0x000fe200078ec0ff */
[----:B------:R-:W-:Y:S01]  /*6fe0*/  @!P3 FADD.FTZ R167, -R167, -RZ ;  /* 0x800000ffa7a7b221 */ /* 0x000fe20000010100 */
        /* <DEDUP_REMOVED lines=11> */
[----:B------:R-:W-:Y:S02]  /*70a0*/  ISETP.LE.U32.AND P1, PT, R8, UR7, PT ;  /* 0x0000000708007c0c */ /* 0x000fe4000bf23070 */
[----:B------:R-:W-:Y:S01]  /*70b0*/  F2FP.RELU.F16.F32.PACK_AB R8, R210, R211 ;  /* 0x000000d3d208723e */ /* 0x000fe200000008ff */
[----:B------:R1:W-:Y:S01]  /*70c0*/  STS [R222+0x10000], R5 ;  /* 0x01000005de007388 */ /* 0x0003e20000000800 */
[----:B------:R-:W-:Y:S01]  /*70d0*/  ISETP.LE.U32.AND P2, PT, R7, UR7, PT ;  /* 0x0000000707007c0c */ /* 0x000fe2000bf43070 */
[----:B----4-:R-:W-:Y:S01]  /*70e0*/  @!P4 FADD.FTZ R182, -R182, -RZ ;  /* 0x800000ffb6b6c221 */ /* 0x010fe20000010100 */
[----:B------:R-:W-:Y:S01]  /*70f0*/  F2FP.RELU.F16.F32.PACK_AB R7, R192, R195 ;  /* 0x000000c3c007723e */ /* 0x000fe200000008ff */
[----:B------:R2:W-:Y:S01]  /*7100*/  STS [R222+0x10400], R8 ;  /* 0x01040008de007388 */ /* 0x0005e20000000800 */
[----:B------:R-:W-:Y:S01]  /*7110*/  F2FP.RELU.F16.F32.PACK_AB R0, R115, R116 ;  /* 0x000000747300723e */ /* 0x000fe200000008ff */
[----:B------:R-:W-:Y:S01]  /*7120*/  @!P6 FADD.FTZ R112, -R112, -RZ ;  /* 0x800000ff7070e221 */ /* 0x000fe20000010100 */
[----:B------:R-:W-:Y:S01]  /*7130*/  ISETP.LE.U32.AND P0, PT, R23, UR7, PT ;  /* 0x0000000717007c0c */ /* 0x000fe2000bf03070 */
[----:B------:R3:W-:Y:S01]  /*7140*/  STS [R224+0x10000], R7 ;  /* 0x01000007e0007388 */ /* 0x0007e20000000800 */
[----:B------:R-:W-:Y:S01]  /*7150*/  ISETP.LE.U32.AND P3, PT, R15, UR7, PT ;  /* 0x000000070f007c0c */ /* 0x000fe2000bf63070 */
[----:B------:R-:W-:Y:S01]  /*7160*/  @!P1 FADD.FTZ R173, -R173, -RZ ;  /* 0x800000ffadad9221 */ /* 0x000fe20000010100 */
[----:B------:R-:W-:Y:S02]  /*7170*/  FSETP.GE.FTZ.AND P4, PT, R206, RZ, PT ;  /* 0x000000ffce00720b */ /* 0x000fe40003f96000 */
[----:B------:R-:W-:Y:S01]  /*7180*/  FSETP.GE.FTZ.AND P1, PT, R189, RZ, PT ;  /* 0x000000ffbd00720b */ /* 0x000fe20003f36000 */
[----:B------:R-:W-:Y:S01]  /*7190*/  @!P2 FADD.FTZ R113, -R113, -RZ ;  /* 0x800000ff7171a221 */ /* 0x000fe20000010100 */
[----:B------:R-:W-:Y:S05]  /*71a0*/  FSETP.GE.FTZ.AND P2, PT, R192, RZ, PT ;  /* 0x000000ffc000720b */ /* 0x000fea0003f56000 */
[----:B------:R-:W-:Y:S01]  /*71b0*/  @!P0 FADD.FTZ R111, -R111, -RZ ;  /* 0x800000ff6f6f8221 */ /* 0x000fe20000010100 */
[----:B------:R-:W-:Y:S01]  /*71c0*/  LEA R108, P0, R2, R108, 0x2 ;  /* 0x0000006c026c7211 */ /* 0x000fe200078010ff */
[----:B------:R-:W-:Y:S01]  /*71d0*/  @!P3 FADD.FTZ R114, -R114, -RZ ;  /* 0x800000ff7272b221 */ /* 0x000fe20000010100 */
[----:B------:R-:W-:Y:S02]  /*71e0*/  FSETP.GE.FTZ.AND P3, PT, R195, RZ, PT ;  /* 0x000000ffc300720b */ /* 0x000fe40003f76000 */
[----:B-1----:R-:W-:Y:S02]  /*71f0*/  F2FP.RELU.F16.F32.PACK_AB R5, R200, R203 ;  /* 0x000000cbc805723e */ /* 0x002fe400000008ff */
[----:B------:R-:W-:Y:S02]  /*7200*/  LEA.HI.X.SX32 R109, R2, R109, 0x2, P0 ;  /* 0x0000006d026d7211 */ /* 0x000fe400000f16ff */
[----:B--2---:R-:W-:Y:S01]  /*7210*/  F2FP.RELU.F16.F32.PACK_AB R8, R215, R214 ;  /* 0x000000d6d708723e */ /* 0x004fe200000008ff */
[----:B------:R1:W-:Y:S01]  /*7220*/  STS [R224+0x10400], R5 ;  /* 0x01040005e0007388 */ /* 0x0003e20000000800 */
[----:B------:R-:W-:Y:S02]  /*7230*/  FSETP.GE.FTZ.AND P0, PT, R207, RZ, PT ;  /* 0x000000ffcf00720b */ /* 0x000fe40003f16000 */
[----:B---3--:R-:W-:Y:S01]  /*7240*/  F2FP.RELU.F16.F32.PACK_AB R7, R216, R217 ;  /* 0x000000d9d807723e */ /* 0x008fe200000008ff */
[----:B------:R2:W-:Y:S04]  /*7250*/  STS [R222+0x12000], R8 ;  /* 0x01200008de007388 */ /* 0x0005e80000000800 */
[----:B------:R3:W5:Y:S01]  /*7260*/  LDL.LU R2, [R1+0x70] ;  /* 0x0000700001027983 */ /* 0x0007620000300800 */
        /* <DEDUP_REMOVED lines=8> */
[----:B----4-:R-:W-:Y:S03]  /*72f0*/  F2FP.RELU.F16.F32.PACK_AB R8, R174, R175 ;  /* 0x000000afae08723e */ /* 0x010fe600000008ff */
        /* <DEDUP_REMOVED lines=13> */
[----:B------:R4:W-:Y:S04]  /*73d0*/  STS [R221+0x10000], R4 ;  /* 0x01000004dd007388 */ /* 0x0009e80000000800 */
[----:B------:R-:W-:Y:S01]  /*73e0*/  STS [R221+0x10400], R8 ;  /* 0x01040008dd007388 */ /* 0x000fe20000000800 */
[----:B-1----:R-:W-:Y:S02]  /*73f0*/  F2FP.RELU.F16.F32.PACK_AB R5, R170, R172 ;  /* 0x000000acaa05723e */ /* 0x002fe400000008ff */
[----:B--2---:R-:W-:Y:S03]  /*7400*/  F2FP.RELU.F16.F32.PACK_AB R7, R185, R187 ;  /* 0x000000bbb907723e */ /* 0x004fe600000008ff */
[----:B------:R1:W-:Y:S01]  /*7410*/  STS [R223+0x10000], R5 ;  /* 0x01000005df007388 */ /* 0x0003e20000000800 */
[----:B----4-:R-:W-:Y:S05]  /*7420*/  F2FP.RELU.F16.F32.PACK_AB R4, R169, R171 ;  /* 0x000000aba904723e */ /* 0x010fea00000008ff */
[----:B------:R2:W-:Y:S04]  /*7430*/  STS [R223+0x10400], R4 ;  /* 0x01040004df007388 */ /* 0x0005e80000000800 */
[----:B------:R4:W-:Y:S04]  /*7440*/  STS [R221+0x12000], R7 ;  /* 0x01200007dd007388 */ /* 0x0009e80000000800 */
[----:B------:R3:W-:Y:S01]  /*7450*/  STS [R221+0x12400], R6 ;  /* 0x01240006dd007388 */ /* 0x0007e20000000800 */
[----:B-1----:R-:W-:Y:S02]  /*7460*/  F2FP.RELU.F16.F32.PACK_AB R5, R166, R168 ;  /* 0x000000a8a605723e */ /* 0x002fe400000008ff */
[----:B--2---:R-:W-:Y:S02]  /*7470*/  F2FP.RELU.F16.F32.PACK_AB R4, R119, R167 ;  /* 0x000000a77704723e */ /* 0x004fe400000008ff */
[----:B----4-:R-:W-:Y:S02]  /*7480*/  F2FP.RELU.F16.F32.PACK_AB R7, R184, R183 ;  /* 0x000000b7b807723e */ /* 0x010fe400000008ff */
[----:B---3--:R-:W-:Y:S03]  /*7490*/  F2FP.RELU.F16.F32.PACK_AB R6, R194, R193 ;  /* 0x000000c1c206723e */ /* 0x008fe600000008ff */
[----:B------:R1:W-:Y:S04]  /*74a0*/  STS [R223+0x12000], R7 ;  /* 0x01200007df007388 */ /* 0x0003e80000000800 */
        /* <DEDUP_REMOVED lines=127> */
[----:B------:R-:W2:Y:S01]  /*7ca0*/  LDL.LU R109, [R1+0x34] ;  /* 0x00003400016d7983 */ /* 0x000ea20000300800 */
[----:B------:R-:W1:Y:S01]  /*7cb0*/  LDC R20, c[0x0][0x240] ;  /* 0x00009000ff147b82 */ /* 0x000e620000000800 */
[----:B------:R-:W-:Y:S01]  /*7cc0*/  ISETP.GE.AND P2, PT, R234, UR52, PT ;  /* 0x00000034ea007c0c */ /* 0x000fe2000bf46270 */
[----:B------:R-:W-:Y:S04]  /*7cd0*/  ULOP3.LUT UR25, UR8, 0x1, URZ, 0xc0, !UPT ;  /* 0x0000000108197892 */ /* 0x000fe8000f8ec03f */
[----:B------:R-:W-:Y:S04]  /*7ce0*/  UISETP.NE.U32.AND UP0, UPT, UR25, 0x1, UPT ;  /* 0x000000011900788c */ /* 0x000fe8000bf05070 */
[----:B------:R-:W-:Y:S04]  /*7cf0*/  USEL UR25, UR60, 0x2000, !UP0 ;  /* 0x000020003c197887 */ /* 0x000fe8000c000000 */
[----:B------:R-:W3:Y:S02]  /*7d00*/  @!P2 LDC R17, c[0x0][0x244] ;  /* 0x00009100ff11ab82 */ /* 0x000ee40000000800 */
[----:B------:R-:W-:Y:S01]  /*7d10*/  VIADD R220, R220, UR25 ;  /* 0x00000019dcdc7c36 */ /* 0x000fe20008000000 */
[----:B------:R-:W-:Y:S04]  /*7d20*/  IADD3 R152, R152, UR25, RZ ;  /* 0x0000001998987c10 */ /* 0x000fe8000fffe0ff */
[----:B------:R4:W-:Y:S04]  /*7d30*/  @P2 STS [R220], RZ ;  /* 0x000000ffdc002388 */ /* 0x0009e80000000800 */
[----:B------:R4:W-:Y:S04]  /*7d40*/  @P2 STS [R220+0x4], RZ ;  /* 0x000004ffdc002388 */ /* 0x0009e80000000800 */
[----:B------:R4:W-:Y:S04]  /*7d50*/  @P2 STS [R220+0x8], RZ ;  /* 0x000008ffdc002388 */ /* 0x0009e80000000800 */
[----:B------:R4:W-:Y:S01]  /*7d60*/  @P2 STS [R220+0xc], RZ ;  /* 0x00000cffdc002388 */ /* 0x0009e20000000800 */
[----:B--2---:R-:W-:Y:S02]  /*7d70*/  VIADD R109, R109, UR25 ;  /* 0x000000196d6d7c36 */ /* 0x004fe40008000000 */
[----:B-1----:R-:W-:Y:S03]  /*7d80*/  IMAD.U32 R4, R20, -0x80, RZ ;  /* 0xffffff8014047824 */ /* 0x002fe600078e00ff */
        /* <DEDUP_REMOVED lines=10> */
[----:B---3--:R-:W-:Y:S03]  /*7e30*/  @!P2 LEA.HI.X R5, R20, R233, R17, 0x7, P1 ;  /* 0x000000e91405a211 */ /* 0x008fe600008f3c11 */
        /* <DEDUP_REMOVED lines=9> */
.L_x_343:
[----:B------:R-:W-:Y:S01]  /*7ed0*/  FSETP.GE.FTZ.AND P2, PT, R200, RZ, PT ;  /* 0x000000ffc800720b */ /* 0x000fe20003f56000 */
[----:B------:R1:W-:Y:S01]  /*7ee0*/  STS [R222+0x8000], R16 ;  /* 0x00800010de007388 */ /* 0x0003e20000000800 */
[----:B------:R-:W-:Y:S01]  /*7ef0*/  FSETP.GE.FTZ.AND P1, PT, R190, RZ, PT ;  /* 0x000000ffbe00720b */ /* 0x000fe20003f36000 */
[----:B------:R-:W-:Y:S01]  /*7f00*/  FMUL.FTZ R6, R211, R6 ;  /* 0x00000006d3067220 */ /* 0x000fe20000410000 */
[----:B------:R-:W-:Y:S01]  /*7f10*/  FSETP.GE.FTZ.AND P3, PT, R203, RZ, PT ;  /* 0x000000ffcb00720b */ /* 0x000fe20003f76000 */
[----:B----4-:R-:W-:Y:S01]  /*7f20*/  FMUL.FTZ R5, R210, R7 ;  /* 0x00000007d2057220 */ /* 0x010fe20000410000 */
[----:B------:R-:W-:Y:S01]  /*7f30*/  FSETP.GE.FTZ.AND P6, PT, R171, RZ, PT ;  /* 0x000000ffab00720b */ /* 0x000fe20003fd6000 */
[----:B------:R-:W2:Y:S01]  /*7f40*/  S2R R65, SR_TID.X ;  /* 0x0000000000417919 */ /* 0x000ea20000002100 */
[----:B------:R-:W-:Y:S01]  /*7f50*/  FSETP.GE.FTZ.AND P5, PT, R169, RZ, PT ;  /* 0x000000ffa900720b */ /* 0x000fe20003fb6000 */
[----:B------:R-:W-:Y:S01]  /*7f60*/  FADD.FTZ R19, -R105, R19 ;  /* 0x0000001369137221 */ /* 0x000fe20000010100 */
[----:B------:R-:W-:Y:S01]  /*7f70*/  F2FP.F16.F32.PACK_AB R5, R5, R6 ;  /* 0x000000060505723e */ /* 0x000fe200000000ff */
[----:B------:R-:W3:Y:S01]  /*7f80*/  S2R R100, SR_TID.X ;  /* 0x0000000000647919 */ /* 0x000ee20000002100 */
[----:B------:R-:W-:Y:S01]  /*7f90*/  FSETP.GE.FTZ.AND P4, PT, R167, RZ, PT ;  /* 0x000000ffa700720b */ /* 0x000fe20003f96000 */
[----:B------:R-:W-:Y:S01]  /*7fa0*/  FADD.FTZ R22, -R105, R22 ;  /* 0x0000001669167221 */ /* 0x000fe20000010100 */
[-C--:B------:R-:W-:Y:S01]  /*7fb0*/  FSEL R19, R19, R105.reuse, P2 ;  /* 0x0000006913137208 */ /* 0x080fe20001000000 */
[----:B------:R4:W-:Y:S01]  /*7fc0*/  STS [R222+0x8400], R5 ;  /* 0x00840005de007388 */ /* 0x0009e20000000800 */
[----:B------:R-:W-:Y:S01]  /*7fd0*/  FSETP.GE.FTZ.AND P2, PT, R191, RZ, PT ;  /* 0x000000ffbf00720b */ /* 0x000fe20003f56000 */
[C---:B------:R-:W-:Y:S01]  /*7fe0*/  FADD.FTZ R18, -R105.reuse, R18 ;  /* 0x0000001269127221 */ /* 0x040fe20000010100 */
[-C--:B------:R-:W-:Y:S01]  /*7ff0*/  FSEL R22, R22, R105.reuse, P1 ;  /* 0x0000006916167208 */ /* 0x080fe20000800000 */
[----:B------:R-:W3:Y:S01]  /*8000*/  S2R R36, SR_TID.X ;  /* 0x0000000000247919 */ /* 0x000ee20000002100 */
[----:B------:R-:W-:Y:S01]  /*8010*/  FSETP.GE.FTZ.AND P1, PT, R180, RZ, PT ;  /* 0x000000ffb400720b */ /* 0x000fe20003f36000 */
[C---:B------:R-:W-:Y:S01]  /*8020*/  FADD.FTZ R4, -R105.reuse, R34 ;  /* 0x0000002269047221 */ /* 0x040fe20000010100 */
[-C--:B------:R-:W-:Y:S01]  /*8030*/  FSEL R18, R18, R105.reuse, P3 ;  /* 0x0000006912127208 */ /* 0x080fe20001800000 */
[----:B------:R2:W-:Y:S01]  /*8040*/  STS [R224+0x8000], R21 ;  /* 0x00800015e0007388 */ /* 0x0005e20000000800 */
[----:B------:R-:W-:Y:S01]  /*8050*/  FSETP.GE.FTZ.AND P3, PT, R178, RZ, PT ;  /* 0x000000ffb200720b */ /* 0x000fe20003f76000 */
[----:B------:R-:W-:Y:S01]  /*8060*/  FADD.FTZ R6, -R105, R23 ;  /* 0x0000001769067221 */ /* 0x000fe20000010100 */
[-C--:B------:R-:W-:Y:S01]  /*8070*/  FSEL R4, R4, R105.reuse, P1 ;  /* 0x0000006904047208 */ /* 0x080fe20000800000 */
[----:B------:R-:W3:Y:S01]  /*8080*/  S2R R37, SR_TID.X ;  /* 0x0000000000257919 */ /* 0x000ee20000002100 */
[----:B------:R-:W-:Y:S01]  /*8090*/  FSETP.GE.FTZ.AND P1, PT, R174, RZ, PT ;  /* 0x000000ffae00720b */ /* 0x000fe20003f36000 */
[----:B-----5:R-:W-:Y:S01]  /*80a0*/  FADD.FTZ R25, -R104, R25 ;  /* 0x0000001968197221 */ /* 0x020fe20000010100 */
[----:B------:R-:W-:Y:S01]  /*80b0*/  FSEL R6, R6, R105, P2 ;  /* 0x0000006906067208 */ /* 0x000fe20001000000 */
[----:B------:R-:W-:Y:S01]  /*80c0*/  FMUL.FTZ R18, R203, R18 ;  /* 0x00000012cb127220 */ /* 0x000fe20000410000 */
[----:B------:R-:W-:Y:S01]  /*80d0*/  FMUL.FTZ R19, R200, R19 ;  /* 0x00000013c8137220 */ /* 0x000fe20000410000 */
[----:B------:R-:W-:Y:S01]  /*80e0*/  FADD.FTZ R39, -R105, R39 ;  /* 0x0000002769277221 */ /* 0x000fe20000010100 */
[----:B------:R-:W-:Y:S01]  /*80f0*/  FMUL.FTZ R180, R180, R4 ;  /* 0x00000004b4b47220 */ /* 0x000fe20000410000 */
[----:B-1----:R-:W-:Y:S01]  /*8100*/  FMUL.FTZ R16, R191, R6 ;  /* 0x00000006bf107220 */ /* 0x002fe20000410000 */
[----:B------:R-:W-:Y:S01]  /*8110*/  FADD.FTZ R35, -R105, R35 ;  /* 0x0000002369237221 */ /* 0x000fe20000010100 */
[----:B------:R-:W-:Y:S01]  /*8120*/  F2FP.F16.F32.PACK_AB R4, R19, R18 ;  /* 0x000000121304723e */ /* 0x000fe200000000ff */
[----:B------:R-:W-:Y:S01]  /*8130*/  FADD.FTZ R7, -R105, R38 ;  /* 0x0000002669077221 */ /* 0x000fe20000010100 */
[-C--:B------:R-:W-:Y:S01]  /*8140*/  FSEL R6, R39, R105.reuse, P1 ;  /* 0x0000006927067208 */ /* 0x080fe20000800000 */
[----:B------:R-:W-:Y:S01]  /*8150*/  FADD.FTZ R24, -R104, R24 ;  /* 0x0000001868187221 */ /* 0x000fe20000010100 */
[----:B------:R-:W-:Y:S01]  /*8160*/  FSETP.GE.FTZ.AND P1, PT, R110, RZ, PT ;  /* 0x000000ff6e00720b */ /* 0x000fe20003f36000 */
[----:B------:R1:W-:Y:S01]  /*8170*/  STS [R224+0x8400], R4 ;  /* 0x00840004e0007388 */ /* 0x0003e20000000800 */
[----:B------:R-:W-:Y:S01]  /*8180*/  FSETP.GE.FTZ.AND P2, PT, R175, RZ, PT ;  /* 0x000000ffaf00720b */ /* 0x000fe20003f56000 */
[----:B------:R-:W-:Y:S01]  /*8190*/  FMUL.FTZ R174, R174, R6 ;  /* 0x00000006aeae7220 */ /* 0x000fe20000410000 */
[-C--:B------:R-:W-:Y:S01]  /*81a0*/  FSEL R35, R35, R105.reuse, P3 ;  /* 0x0000006923237208 */ /* 0x080fe20001800000 */
[----:B------:R-:W-:Y:S01]  /*81b0*/  FADD.FTZ R50, -R105, R50 ;  /* 0x0000003269327221 */ /* 0x000fe20000010100 */
[-C--:B------:R-:W-:Y:S01]  /*81c0*/  FSEL R7, R7, R105.reuse, P2 ;  /* 0x0000006907077208 */ /* 0x080fe20001000000 */
[C---:B------:R-:W-:Y:S01]  /*81d0*/  FADD.FTZ R51, -R105.reuse, R51 ;  /* 0x0000003369337221 */ /* 0x040fe20000010100 */
[C---:B------:R-:W-:Y:S01]  /*81e0*/  FADD.FTZ R54, -R105.reuse, R54 ;  /* 0x0000003669367221 */ /* 0x040fe20000010100 */
[C---:B------:R-:W-:Y:S01]  /*81f0*/  FADD.FTZ R55, -R105.reuse, R55 ;  /* 0x0000003769377221 */ /* 0x040fe20000010100 */
[----:B------:R-:W-:Y:S01]  /*8200*/  FADD.FTZ R6, -R105, R66 ;  /* 0x0000004269067221 */ /* 0x000fe20000010100 */
[----:B------:R-:W-:Y:S01]  /*8210*/  FSETP.GE.FTZ.AND P3, PT, R119, RZ, PT ;  /* 0x000000ff7700720b */ /* 0x000fe20003f76000 */
[----:B------:R-:W-:Y:S01]  /*8220*/  FADD.FTZ R8, -R104, R8 ;  /* 0x0000000868087221 */ /* 0x000fe20000010100 */
[----:B------:R-:W-:Y:S01]  /*8230*/  FSETP.GE.FTZ.AND P2, PT, R112, RZ, PT ;  /* 0x000000ff7000720b */ /* 0x000fe20003f56000 */
[----:B------:R-:W-:Y:S01]  /*8240*/  FADD.FTZ R9, -R104, R9 ;  /* 0x0000000968097221 */ /* 0x000fe20000010100 */
[-C--:B------:R-:W-:Y:S01]  /*8250*/  FSEL R50, R50, R105.reuse, P6 ;  /* 0x0000006932327208 */ /* 0x080fe20003000000 */
[----:B------:R-:W-:Y:S01]  /*8260*/  FADD.FTZ R13, -R104, R13 ;  /* 0x0000000d680d7221 */ /* 0x000fe20000010100 */
[----:B------:R-:W-:Y:S01]  /*8270*/  FSEL R51, R51, R105, P5 ;  /* 0x0000006933337208 */ /* 0x000fe20002800000 */
[----:B------:R-:W-:Y:S01]  /*8280*/  FMUL.FTZ R7, R175, R7 ;  /* 0x00000007af077220 */ /* 0x000fe20000410000 */
[-C--:B------:R-:W-:Y:S01]  /*8290*/  FSEL R54, R54, R105.reuse, P4 ;  /* 0x0000006936367208 */ /* 0x080fe20002000000 */
[----:B------:R-:W-:Y:S01]  /*82a0*/  FADD.FTZ R12, -R104, R12 ;  /* 0x0000000c680c7221 */ /* 0x000fe20000010100 */
[-C--:B------:R-:W-:Y:S01]  /*82b0*/  FSEL R55, R55, R105.reuse, P3 ;  /* 0x0000006937377208 */ /* 0x080fe20001800000 */
[----:B------:R-:W-:Y:S01]  /*82c0*/  FMUL.FTZ R22, R190, R22 ;  /* 0x00000016be167220 */ /* 0x000fe20000410000 */
        /* <DEDUP_REMOVED lines=10> */
[----:B----4-:R-:W-:Y:S01]  /*8370*/  FSEL R5, R9, R104, P3 ;  /* 0x0000006809057208 */ /* 0x010fe20001800000 */
        /* <DEDUP_REMOVED lines=9> */
[----:B------:R-:W-:Y:S01]  /*8410*/  F2FP.F16.F32.PACK_AB R174, R174, R7 ;  /* 0x00000007aeae723e */ /* 0x000fe200000000ff */
[----:B------:R-:W-:Y:S01]  /*8420*/  FADD.FTZ R42, -R0, R42 ;  /* 0x0000002a002a7221 */ /* 0x000fe20000010100 */
[-C--:B------:R-:W-:Y:S01]  /*8430*/  FSEL R24, R24, R104.reuse, P1 ;  /* 0x0000006818187208 */ /* 0x080fe20000800000 */
[C---:B------:R-:W-:Y:S01]  /*8440*/  FADD.FTZ R27, -R0.reuse, R27 ;  /* 0x0000001b001b7221 */ /* 0x040fe20000010100 */
[-C--:B------:R-:W-:Y:S01]  /*8450*/  FSEL R7, R25, R104.reuse, P5 ;  /* 0x0000006819077208 */ /* 0x080fe20002800000 */
[----:B------:R-:W-:Y:S01]  /*8460*/  FADD.FTZ R31, -R0, R31 ;  /* 0x0000001f001f7221 */ /* 0x000fe20000010100 */
[----:B------:R-:W-:Y:S01]  /*8470*/  FSEL R12, R12, R104, P2 ;  /* 0x000000680c0c7208 */ /* 0x000fe20001000000 */
[----:B--2---:R-:W-:Y:S01]  /*8480*/  FMUL.FTZ R21, R201, R24 ;  /* 0x00000018c9157220 */ /* 0x004fe20000410000 */
[----:B-1----:R-:W-:Y:S01]  /*8490*/  F2FP.F16.F32.PACK_AB R4, R5, R8 ;  /* 0x000000080504723e */ /* 0x002fe200000000ff */
        /* <DEDUP_REMOVED lines=9> */
[----:B------:R-:W-:Y:S01]  /*8530*/  FSETP.GE.FTZ.AND P3, PT, R198, RZ, PT ;  /* 0x000000ffc600720b */ /* 0x000fe20003f76000 */
[----:B------:R-:W-:Y:S01]  /*8540*/  FMUL.FTZ R178, R178, R35 ;  /* 0x00000023b2b27220 */ /* 0x000fe20000410000 */
[----:B------:R-:W-:Y:S01]  /*8550*/  FSEL R8, R8, R104, P4 ;  /* 0x0000006808087208 */ /* 0x000fe20002000000 */
[----:B------:R-:W-:Y:S01]  /*8560*/  FMUL.FTZ R9, R187, R6 ;  /* 0x00000006bb097220 */ /* 0x000fe20000410000 */
[----:B------:R-:W-:Y:S01]  /*8570*/  FSEL R5, R5, R104, P1 ;  /* 0x0000006805057208 */ /* 0x000fe20000800000 */
[----:B------:R-:W-:Y:S01]  /*8580*/  FADD.FTZ R6, -R104, R57 ;  /* 0x0000003968067221 */ /* 0x000fe20000010100 */
[----:B------:R-:W-:Y:S01]  /*8590*/  FSETP.GE.FTZ.AND P1, PT, R113, RZ, PT ;  /* 0x000000ff7100720b */ /* 0x000fe20003f36000 */
[----:B------:R-:W-:Y:S01]  /*85a0*/  FADD.FTZ R58, -R0, R58 ;  /* 0x0000003a003a7221 */ /* 0x000fe20000010100 */
        /* <DEDUP_REMOVED lines=9> */
[----:B------:R-:W-:Y:S01]  /*8640*/  FADD.FTZ R5, -R104, R60 ;  /* 0x0000003c68057221 */ /* 0x000fe20000010100 */
[----:B------:R-:W-:Y:S01]  /*8650*/  FSETP.GE.FTZ.AND P3, PT, R117, RZ, PT ;  /* 0x000000ff7500720b */ /* 0x000fe20003f76000 */
[----:B------:R-:W-:Y:S01]  /*8660*/  FMUL.FTZ R17, R198, R29 ;  /* 0x0000001dc6117220 */ /* 0x000fe20000410000 */
[----:B------:R-:W-:Y:S01]  /*8670*/  FSETP.GE.FTZ.AND P6, PT, R183, RZ, PT ;  /* 0x000000ffb700720b */ /* 0x000fe20003fd6000 */
[----:B------:R-:W-:Y:S01]  /*8680*/  FADD.FTZ R43, -R0, R43 ;  /* 0x0000002b002b7221 */ /* 0x000fe20000010100 */
[----:B------:R-:W-:Y:S01]  /*8690*/  FSETP.GE.FTZ.AND P5, PT, R184, RZ, PT ;  /* 0x000000ffb800720b */ /* 0x000fe20003fb6000 */
[----:B------:R-:W-:Y:S01]  /*86a0*/  FMUL.FTZ R171, R171, R50 ;  /* 0x00000032abab7220 */ /* 0x000fe20000410000 */
[-C--:B------:R-:W-:Y:S01]  /*86b0*/  FSEL R7, R7, R104.reuse, P4 ;  /* 0x0000006807077208 */ /* 0x080fe20002000000 */
[----:B------:R-:W-:Y:S01]  /*86c0*/  FMUL.FTZ R169, R169, R51 ;  /* 0x00000033a9a97220 */ /* 0x000fe20000410000 */
[-C--:B------:R-:W-:Y:S01]  /*86d0*/  FSEL R6, R6, R104.reuse, P3 ;  /* 0x0000006806067208 */ /* 0x080fe20001800000 */
[----:B-1----:R-:W-:Y:S01]  /*86e0*/  FADD.FTZ R4, -R0, R62 ;  /* 0x0000003e00047221 */ /* 0x002fe20000010100 */
[----:B------:R-:W-:Y:S01]  /*86f0*/  FSETP.GE.FTZ.AND P2, PT, R114, RZ, PT ;  /* 0x000000ff7200720b */ /* 0x000fe20003f56000 */
[----:B------:R-:W-:Y:S01]  /*8700*/  FMUL.FTZ R7, R118, R7 ;  /* 0x0000000776077220 */ /* 0x000fe20000410000 */
[----:B------:R-:W-:Y:S01]  /*8710*/  FSEL R44, R44, R104, P6 ;  /* 0x000000682c2c7208 */ /* 0x000fe20003000000 */
[----:B------:R-:W-:Y:S01]  /*8720*/  FMUL.FTZ R6, R117, R6 ;  /* 0x0000000675067220 */ /* 0x000fe20000410000 */
[----:B------:R-:W-:Y:S01]  /*8730*/  FSEL R8, R8, R104, P5 ;  /* 0x0000006808087208 */ /* 0x000fe20002800000 */
[----:B------:R-:W-:Y:S01]  /*8740*/  FMUL.FTZ R167, R167, R54 ;  /* 0x00000036a7a77220 */ /* 0x000fe20000410000 */
        /* <DEDUP_REMOVED lines=16> */
[----:B------:R-:W-:Y:S01]  /*8850*/  FMUL.FTZ R119, R119, R55 ;  /* 0x0000003777777220 */ /* 0x000fe20000410000 */
[----:B------:R-:W-:Y:S01]  /*8860*/  FSETP.GE.FTZ.AND P3, PT, R218, RZ, PT ;  /* 0x000000ffda00720b */ /* 0x000fe20003f76000 */
[----:B------:R-:W-:Y:S01]  /*8870*/  FMUL.FTZ R105, R110, R105 ;  /* 0x000000696e697220 */ /* 0x000fe20000410000 */
[----:B------:R-:W-:Y:S01]  /*8880*/  FSETP.GE.FTZ.AND P1, PT, R216, RZ, PT ;  /* 0x000000ffd800720b */ /* 0x000fe20003f36000 */
[----:B------:R-:W-:Y:S01]  /*8890*/  IMAD.MOV.U32 R52, RZ, RZ, R245 ;  /* 0x000000ffff347224 */ /* 0x000fe200078e00f5 */
[-C--:B------:R-:W-:Y:S01]  /*88a0*/  FSEL R6, R6, R0.reuse, P2 ;  /* 0x0000000006067208 */ /* 0x080fe20001000000 */
[----:B------:R-:W-:Y:S01]  /*88b0*/  IMAD.MOV.U32 R53, RZ, RZ, R244 ;  /* 0x000000ffff357224 */ /* 0x000fe200078e00f4 */
        /* <DEDUP_REMOVED lines=46> */
[----:B------:R-:W-:Y:S01]  /*8ba0*/  F2FP.F16.F32.PACK_AB R119, R119, R167 ;  /* 0x000000a77777723e */ /* 0x000fe200000000ff */
[----:B------:R-:W-:Y:S01]  /*8bb0*/  STS [R228+0xa000], R21 ;  /* 0x00a00015e4007388 */ /* 0x000fe20000000800 */
[-C--:B------:R-:W-:Y:S02]  /*8bc0*/  FSEL R43, R43, R0.reuse, P1 ;  /* 0x000000002b2b7208 */ /* 0x080fe40000800000 */
[----:B------:R-:W-:Y:S01]  /*8bd0*/  FSETP.GE.FTZ.AND P5, PT, R194, RZ, PT ;  /* 0x000000ffc200720b */ /* 0x000fe20003fb6000 */
[----:B------:R-:W-:Y:S01]  /*8be0*/  STS [R228+0xa400], R8 ;  /* 0x00a40008e4007388 */ /* 0x000fe20000000800 */
[----:B------:R-:W-:Y:S01]  /*8bf0*/  FSETP.GE.FTZ.AND P3, PT, R182, RZ, PT ;  /* 0x000000ffb600720b */ /* 0x000fe20003f76000 */
[----:B------:R-:W-:Y:S01]  /*8c00*/  FMUL.FTZ R43, R196, R43 ;  /* 0x0000002bc42b7220 */ /* 0x000fe20000410000 */
[-C--:B------:R-:W-:Y:S01]  /*8c10*/  FSEL R7, R7, R0.reuse, P5 ;  /* 0x0000000007077208 */ /* 0x080fe20002800000 */
[----:B------:R-:W-:Y:S01]  /*8c20*/  STS [R227+0xa000], R17 ;  /* 0x00a00011e3007388 */ /* 0x000fe20000000800 */
[-C--:B------:R-:W-:Y:S02]  /*8c30*/  FSEL R5, R5, R0.reuse, P3 ;  /* 0x0000000005057208 */ /* 0x080fe40001800000 */
[----:B------:R-:W-:Y:S01]  /*8c40*/  FSETP.GE.FTZ.AND P2, PT, R173, RZ, PT ;  /* 0x000000ffad00720b */ /* 0x000fe20003f56000 */
[----:B------:R-:W-:Y:S01]  /*8c50*/  STS [R227+0xa400], R6 ;  /* 0x00a40006e3007388 */ /* 0x000fe20000000800 */
[----:B------:R-:W-:Y:S01]  /*8c60*/  FSETP.GE.FTZ.AND P1, PT, R111, RZ, PT ;  /* 0x000000ff6f00720b */ /* 0x000fe20003f36000 */
[----:B------:R-:W-:Y:S01]  /*8c70*/  FMUL.FTZ R19, R194, R7 ;  /* 0x00000007c2137220 */ /* 0x000fe20000410000 */
[----:B------:R-:W-:Y:S01]  /*8c80*/  FSEL R4, R4, R0, P2 ;  /* 0x0000000004047208 */ /* 0x000fe20001000000 */
[----:B------:R-:W-:Y:S01]  /*8c90*/  STS [R221+0x8000], R176 ;  /* 0x008000b0dd007388 */ /* 0x000fe20000000800 */
[----:B------:R-:W-:Y:S01]  /*8ca0*/  FMUL.FTZ R14, R182, R5 ;  /* 0x00000005b60e7220 */ /* 0x000fe20000410000 */
[----:B------:R-:W-:Y:S02]  /*8cb0*/  F2FP.F16.F32.PACK_AB R5, R43, R42 ;  /* 0x0000002a2b05723e */ /* 0x000fe400000000ff */
[----:B------:R-:W-:Y:S01]  /*8cc0*/  STS [R221+0x8400], R174 ;  /* 0x008400aedd007388 */ /* 0x000fe20000000800 */
[----:B------:R-:W-:Y:S01]  /*8cd0*/  FMUL.FTZ R11, R173, R4 ;  /* 0x00000004ad0b7220 */ /* 0x000fe20000410000 */
[----:B------:R-:W-:Y:S02]  /*8ce0*/  F2FP.F16.F32.PACK_AB R4, R19, R20 ;  /* 0x000000141304723e */ /* 0x000fe400000000ff */
[----:B------:R-:W-:Y:S01]  /*8cf0*/  STS [R223+0x8000], R170 ;  /* 0x008000aadf007388 */ /* 0x000fe20000000800 */
[----:B------:R-:W-:Y:S01]  /*8d00*/  F2FP.F16.F32.PACK_AB R64, R106, R64 ;  /* 0x000000406a40723e */ /* 0x000fe200000000ff */
[----:B------:R-:W-:Y:S01]  /*8d10*/  @P1 FADD.FTZ R0, -R0, R63 ;  /* 0x0000003f00001221 */ /* 0x000fe20000010100 */
[----:B------:R-:W-:Y:S01]  /*8d20*/  F2FP.F16.F32.PACK_AB R105, R105, R112 ;  /* 0x000000706969723e */ /* 0x000fe200000000ff */
[----:B------:R-:W-:Y:S01]  /*8d30*/  STS [R223+0x8400], R169 ;  /* 0x008400a9df007388 */ /* 0x000fe20000000800 */
[----:B------:R-:W-:Y:S01]  /*8d40*/  SHF.R.S32.HI R65, RZ, 0x1f, R65 ;  /* 0x0000001fff417819 */ /* 0x000fe20000011441 */
[----:B------:R-:W-:Y:S01]  /*8d50*/  FMUL.FTZ R7, R111, R0 ;  /* 0x000000006f077220 */ /* 0x000fe20000410000 */
[----:B------:R-:W-:Y:S01]  /*8d60*/  F2FP.F16.F32.PACK_AB R0, R14, R15 ;  /* 0x0000000f0e00723e */ /* 0x000fe200000000ff */
[----:B------:R-:W-:Y:S01]  /*8d70*/  STS [R221+0xa000], R16 ;  /* 0x00a00010dd007388 */ /* 0x000fe20000000800 */
[----:B---3--:R-:W-:Y:S02]  /*8d80*/  LEA.HI R65, R65, R100, RZ, 0x2 ;  /* 0x0000006441417211 */ /* 0x008fe400078f10ff */
[----:B------:R-:W-:Y:S01]  /*8d90*/  F2FP.F16.F32.PACK_AB R7, R7, R11 ;  /* 0x0000000b0707723e */ /* 0x000fe200000000ff */
[----:B------:R-:W-:Y:S01]  /*8da0*/  STS [R221+0xa400], R5 ;  /* 0x00a40005dd007388 */ /* 0x000fe20000000800 */
[----:B------:R-:W-:Y:S02]  /*8db0*/  SHF.R.S32.HI R65, RZ, 0x2, R65 ;  /* 0x00000002ff417819 */ /* 0x000fe40000011441 */
[----:B------:R-:W-:Y:S01]  /*8dc0*/  SHF.R.S32.HI R36, RZ, 0x1f, R36 ;  /* 0x0000001fff247819 */ /* 0x000fe20000011424 */
[----:B------:R-:W-:Y:S03]  /*8dd0*/  STS [R223+0xa000], R13 ;  /* 0x00a0000ddf007388 */ /* 0x000fe60000000800 */
[----:B------:R-:W-:Y:S01]  /*8de0*/  LEA.HI R36, R36, R37, RZ, 0x5 ;  /* 0x0000002524247211 */ /* 0x000fe200078f28ff */
[----:B------:R-:W-:Y:S03]  /*8df0*/  STS [R223+0xa400], R4 ;  /* 0x00a40004df007388 */ /* 0x000fe60000000800 */
[----:B------:R-:W-:Y:S01]  /*8e00*/  SHF.R.S32.HI R36, RZ, 0x5, R36 ;  /* 0x00000005ff247819 */ /* 0x000fe20000011424 */
        /* <DEDUP_REMOVED lines=15> */
[----:B------:R-:W4:Y:S04]  /*8f00*/  LDSM.16.MT88.4 R24, [R2+0x14800] ;  /* 0x014800000218783b */ /* 0x000f280000004200 */
[----:B------:R-:W-:Y:S04]  /*8f10*/  LDSM.16.MT88.4 R28, [R0+0x4800] ;  /* 0x00480000001c783b */ /* 0x000fe80000004200 */
[----:B------:R-:W-:Y:S01]  /*8f20*/  LDSM.16.MT88.4 R32, [R2+0x15000] ;  /* 0x015000000220783b */ /* 0x000fe20000004200 */
[-C--:B-1----:R-:W-:Y:S06]  /*8f30*/  HMMA.16816.F32 R68, R4, R8.reuse, R68 ;  /* 0x000000080444723c */ /* 0x082fec0000001844 */
[C---:B--2---:R-:W-:Y:S06]  /*8f40*/  HMMA.16816.F32 R72, R12.reuse, R8, R72 ;  /* 0x000000080c48723c */ /* 0x044fec0000001848 */
[-C--:B------:R-:W-:Y:S01]  /*8f50*/  HMMA.16816.F32 R76, R12, R10.reuse, R76 ;  /* 0x0000000a0c4c723c */ /* 0x080fe2000000184c */
[----:B------:R-:W1:Y:S05]  /*8f60*/  LDSM.16.MT88.4 R12, [R2+0x11000] ;  /* 0x01100000020c783b */ /* 0x000e6a0000004200 */
[----:B------:R-:W-:Y:S01]  /*8f70*/  HMMA.16816.F32 R80, R4, R10, R80 ;  /* 0x0000000a0450723c */ /* 0x000fe20000001850 */
[----:B------:R-:W-:Y:S04]  /*8f80*/  LDSM.16.MT88.4 R4, [R2+0x11800] ;  /* 0x011800000204783b */ /* 0x000fe80000004200 */
[----:B------:R-:W2:Y:S01]  /*8f90*/  LDSM.16.MT88.4 R8, [R0+0x4c00] ;  /* 0x004c00000008783b */ /* 0x000ea20000004200 */
[-C--:B---3--:R-:W-:Y:S06]  /*8fa0*/  HMMA.16816.F32 R68, R16, R20.reuse, R68 ;  /* 0x000000141044723c */ /* 0x088fec0000001844 */
[C---:B----4-:R-:W-:Y:S06]  /*8fb0*/  HMMA.16816.F32 R72, R24.reuse, R20, R72 ;  /* 0x000000141848723c */ /* 0x050fec0000001848 */
[-C--:B------:R-:W-:Y:S01]  /*8fc0*/  HMMA.16816.F32 R76, R24, R22.reuse, R76 ;  /* 0x00000016184c723c */ /* 0x080fe2000000184c */
[----:B------:R-:W3:Y:S05]  /*8fd0*/  LDSM.16.MT88.4 R24, [R2+0x15800] ;  /* 0x015800000218783b */ /* 0x000eea0000004200 */
[----:B------:R-:W-:Y:S01]  /*8fe0*/  HMMA.16816.F32 R80, R16, R22, R80 ;  /* 0x000000161050723c */ /* 0x000fe20000001850 */
[----:B------:R-:W-:Y:S04]  /*8ff0*/  LDSM.16.MT88.4 R16, [R2+0x12000] ;  /* 0x012000000210783b */ /* 0x000fe80000004200 */
[----:B------:R-:W4:Y:S01]  /*9000*/  LDSM.16.MT88.4 R20, [R0+0x5000] ;  /* 0x005000000014783b */ /* 0x000f220000004200 */
[-C--:B-1----:R-:W-:Y:S06]  /*9010*/  HMMA.16816.F32 R68, R12, R28.reuse, R68 ;  /* 0x0000001c0c44723c */ /* 0x082fec0000001844 */
[C---:B------:R-:W-:Y:S06]  /*9020*/  HMMA.16816.F32 R72, R32.reuse, R28, R72 ;  /* 0x0000001c2048723c */ /* 0x040fec0000001848 */
[-C--:B------:R-:W-:Y:S01]  /*9030*/  HMMA.16816.F32 R76, R32, R30.reuse, R76 ;  /* 0x0000001e204c723c */ /* 0x080fe2000000184c */
[----:B------:R-:W1:Y:S05]  /*9040*/  LDSM.16.MT88.4 R32, [R2+0x16000] ;  /* 0x016000000220783b */ /* 0x000e6a0000004200 */
[----:B------:R-:W-:Y:S01]  /*9050*/  HMMA.16816.F32 R80, R12, R30, R80 ;  /* 0x0000001e0c50723c */ /* 0x000fe20000001850 */
[----:B------:R-:W-:Y:S04]  /*9060*/  LDSM.16.MT88.4 R12, [R2+0x12800] ;  /* 0x01280000020c783b */ /* 0x000fe80000004200 */
[----:B------:R-:W-:Y:S01]  /*9070*/  LDSM.16.MT88.4 R28, [R2+0x16800] ;  /* 0x01680000021c783b */ /* 0x000fe20000004200 */
[-C--:B--2---:R-:W-:Y:S06]  /*9080*/  HMMA.16816.F32 R68, R4, R8.reuse, R68 ;  /* 0x000000080444723c */ /* 0x084fec0000001844 */
[C---:B---3--:R-:W-:Y:S06]  /*9090*/  HMMA.16816.F32 R72, R24.reuse, R8, R72 ;  /* 0x000000081848723c */ /* 0x048fec0000001848 */
[-C--:B------:R-:W-:Y:S01]  /*90a0*/  HMMA.16816.F32 R76, R24, R10.reuse, R76 ;  /* 0x0000000a184c723c */ /* 0x080fe2000000184c */
[----:B------:R-:W2:Y:S05]  /*90b0*/  LDSM.16.MT88.4 R24, [R0+0x5400] ;  /* 0x005400000018783b */ /* 0x000eaa0000004200 */
[----:B------:R-:W-:Y:S01]  /*90c0*/  HMMA.16816.F32 R80, R4, R10, R80 ;  /* 0x0000000a0450723c */ /* 0x000fe20000001850 */
[----:B------:R-:W-:Y:S04]  /*90d0*/  LDSM.16.MT88.4 R4, [R2+0x13000] ;  /* 0x013000000204783b */ /* 0x000fe80000004200 */
[----:B------:R-:W3:Y:S01]  /*90e0*/  LDSM.16.MT88.4 R8, [R0+0x5800] ;  /* 0x005800000008783b */ /* 0x000ee20000004200 */
[-C--:B----4-:R-:W-:Y:S06]  /*90f0*/  HMMA.16816.F32 R68, R16, R20.reuse, R68 ;  /* 0x000000141044723c */ /* 0x090fec0000001844 */
[C---:B-1----:R-:W-:Y:S06]  /*9100*/  HMMA.16816.F32 R72, R32.reuse, R20, R72 ;  /* 0x000000142048723c */ /* 0x042fec0000001848 */
[-C--:B------:R-:W-:Y:S01]  /*9110*/  HMMA.16816.F32 R76, R32, R22.reuse, R76 ;  /* 0x00000016204c723c */ /* 0x080fe2000000184c */
[----:B------:R-:W1:Y:S05]  /*9120*/  LDSM.16.MT88.4 R32, [R2+0x17000] ;  /* 0x017000000220783b */ /* 0x000e6a0000004200 */
[----:B------:R-:W-:Y:S01]  /*9130*/  HMMA.16816.F32 R80, R16, R22, R80 ;  /* 0x000000161050723c */ /* 0x000fe20000001850 */
[----:B------:R-:W-:Y:S04]  /*9140*/  LDSM.16.MT88.4 R16, [R2+0x13800] ;  /* 0x013800000210783b */ /* 0x000fe80000004200 */
[----:B------:R-:W4:Y:S01]  /*9150*/  LDSM.16.MT88.4 R20, [R0+0x5c00] ;  /* 0x005c00000014783b */ /* 0x000f220000004200 */
[-C--:B--2---:R-:W-:Y:S06]  /*9160*/  HMMA.16816.F32 R68, R12, R24.reuse, R68 ;  /* 0x000000180c44723c */ /* 0x084fec0000001844 */
[C---:B------:R-:W-:Y:S01]  /*9170*/  HMMA.16816.F32 R72, R28.reuse, R24, R72 ;  /* 0x000000181c48723c */ /* 0x040fe20000001848 */
[----:B------:R-:W2:Y:S05]  /*9180*/  S2R R24, SR_TID.X ;  /* 0x0000000000187919 */ /* 0x000eaa0000002100 */
[-C--:B------:R-:W-:Y:S01]  /*9190*/  HMMA.16816.F32 R76, R28, R26.reuse, R76 ;  /* 0x0000001a1c4c723c */ /* 0x080fe2000000184c */
[----:B------:R-:W2:Y:S01]  /*91a0*/  LDSM.16.MT88.4 R28, [R2+0x17800] ;  /* 0x01780000021c783b */ /* 0x000ea20000004200 */
[----:B------:R-:W-:Y:S04]  /*91b0*/  BAR.SYNC.DEFER_BLOCKING 0x0 ;  /* 0x0000000000007b1d */ /* 0x000fe80000010000 */
[----:B------:R-:W-:Y:S06]  /*91c0*/  HMMA.16816.F32 R80, R12, R26, R80 ;  /* 0x0000001a0c50723c */ /* 0x000fec0000001850 */
[-C--:B---3--:R-:W-:Y:S06]  /*91d0*/  HMMA.16816.F32 R68, R4, R8.reuse, R68 ;  /* 0x000000080444723c */ /* 0x088fec0000001844 */
[C---:B-1----:R-:W-:Y:S06]  /*91e0*/  HMMA.16816.F32 R72, R32.reuse, R8, R72 ;  /* 0x000000082048723c */ /* 0x042fec0000001848 */
[-C--:B------:R-:W-:Y:S06]  /*91f0*/  HMMA.16816.F32 R76, R32, R10.reuse, R76 ;  /* 0x0000000a204c723c */ /* 0x080fec000000184c */
[----:B------:R-:W-:Y:S06]  /*9200*/  HMMA.16816.F32 R80, R4, R10, R80 ;  /* 0x0000000a0450723c */ /* 0x000fec0000001850 */
[-C--:B----4-:R-:W-:Y:S05]  /*9210*/  HMMA.16816.F32 R68, R16, R20.reuse, R68 ;  /* 0x000000141044723c */ /* 0x090fea0000001844 */
[----:B--2---:R-:W-:Y:S01]  /*9220*/  SHF.R.S32.HI R5, RZ, 0x1f, R24 ;  /* 0x0000001fff057819 */ /* 0x004fe20000011418 */
[C---:B------:R-:W-:Y:S05]  /*9230*/  HMMA.16816.F32 R72, R28.reuse, R20, R72 ;  /* 0x000000141c48723c */ /* 0x040fea0000001848 */
[CC--:B------:R-:W-:Y:S01]  /*9240*/  LEA.HI R4, R5.reuse, R24.reuse, RZ, 0x3 ;  /* 0x0000001805047211 */ /* 0x0c0fe200078f18ff */
[-C--:B------:R-:W-:Y:S05]  /*9250*/  HMMA.16816.F32 R76, R28, R22.reuse, R76 ;  /* 0x000000161c4c723c */ /* 0x080fea000000184c */
[----:B------:R-:W-:Y:S01]  /*9260*/  SHF.R.S32.HI R4, RZ, 0x3, R4 ;  /* 0x00000003ff047819 */ /* 0x000fe20000011404 */
[----:B------:R-:W-:Y:S05]  /*9270*/  HMMA.16816.F32 R80, R16, R22, R80 ;  /* 0x000000161050723c */ /* 0x000fea0000001850 */
[----:B------:R-:W-:Y:S01]  /*9280*/  LEA.HI R5, R5, R24, RZ, 0x2 ;  /* 0x0000001805057211 */ /* 0x000fe200078f10ff */
[----:B------:R-:W-:Y:S05]  /*9290*/  IMAD.SHL.U32 R4, R4, 0x40, RZ ;  /* 0x0000004004047824 */ /* 0x000fea00078e00ff */
[----:B------:R-:W-:Y:S02]  /*92a0*/  LEA.HI R5, R5, R65, RZ, 0x1 ;  /* 0x0000004105057211 */ /* 0x000fe400078f08ff */
[----:B------:R-:W-:Y:S02]  /*92b0*/  LOP3.LUT R4, R4, 0xc0, RZ, 0xc0, !PT ;  /* 0x000000c004047812 */ /* 0x000fe400078ec0ff */
[----:B------:R-:W-:Y:S02]  /*92c0*/  LOP3.LUT R5, R5, 0x7fffffe, RZ, 0xc0, !PT ;  /* 0x07fffffe05057812 */ /* 0x000fe400078ec0ff */
[----:B------:R-:W-:Y:S02]  /*92d0*/  LOP3.LUT R6, R4, 0x18, R234, 0xf8, !PT ;  /* 0x0000001804067812 */ /* 0x000fe400078ef8ea */
[----:B------:R-:W-:Y:S01]  /*92e0*/  SHF.R.U32.HI R4, RZ, 0x3, R4 ;  /* 0x00000003ff047819 */ /* 0x000fe20000011604 */
[----:B------:R-:W-:Y:S03]  /*92f0*/  IMAD.IADD R5, R65, 0x1, -R5 ;  /* 0x0000000141057824 */ /* 0x000fe600078e0a05 */
[----:B------:R-:W-:Y:S01]  /*9300*/  LOP3.LUT R4, R6, R4, RZ, 0x3c, !PT ;  /* 0x0000000406047212 */ /* 0x000fe200078e3cff */
[----:B------:R-:W-:Y:S04]  /*9310*/  IMAD R5, R36, 0x8, R5 ;  /* 0x0000000824057824 */ /* 0x000fe800078e0205 */
[----:B------:R-:W-:Y:S05]  /*9320*/  IMAD.U32 R4, R5, 0x20, R4 ;  /* 0x0000002005047824 */ /* 0x000fea00078e0004 */
[----:B------:R-:W-:Y:S01]  /*9330*/  LEA R59, R4, UR4, 0x1 ;  /* 0x00000004043b7c11 */ /* 0x000fe2000f8e08ff */
[----:B------:R-:W-:Y:S06]  /*9340*/  @!P0 BRA `(.L_x_344) ;  /* 0x0000000000608947 */ /* 0x000fec0003800000 */
        /* <DEDUP_REMOVED lines=24> */
.L_x_344:
[----:B------:R-:W3:Y:S01]  /*94d0*/  LDL R58, [R1+0x40] ;  /* 0x00004000013a7983 */ /* 0x000ee20000100800 */
[----:B------:R-:W-:Y:S02]  /*94e0*/  ULOP3.LUT UR25, UR8, 0x1, URZ, 0xc0, !UPT ;  /* 0x0000000108197892 */ /* 0x000fe4000f8ec03f */
[----:B------:R-:W-:Y:S01]  /*94f0*/  UISETP.GT.AND UP2, UPT, UR8, UR49, UPT ;  /* 0x000000310800728c */ /* 0x000fe2000bf44270 */
[----:B------:R-:W4:Y:S01]  /*9500*/  LDL R57, [R1+0x58] ;  /* 0x0000580001397983 */ /* 0x000f220000100800 */
[----:B------:R-:W-:Y:S02]  /*9510*/  UISETP.NE.U32.AND UP0, UPT, UR25, 0x1, UPT ;  /* 0x000000011900788c */ /* 0x000fe4000bf05070 */
[----:B------:R-:W-:Y:S01]  /*9520*/  @UP3 UIADD3 UR26, UP1, UR12, -0x200, URZ ;  /* 0xfffffe000c1a3890 */ /* 0x000fe2000ff3e03f */
[----:B------:R-:W5:Y:S01]  /*9530*/  LDL R56, [R1+0x5c] ;  /* 0x00005c0001387983 */ /* 0x000f620000100800 */
[----:B------:R-:W-:Y:S02]  /*9540*/  UIADD3 UR8, UR8, -0x1, URZ ;  /* 0xffffffff08087890 */ /* 0x000fe4000fffe03f */
[----:B------:R-:W-:Y:S01]  /*9550*/  @UP3 UIADD3.X UR25, UR13, -0x1, URZ, UP1, !UPT ;  /* 0xffffffff0d193890 */ /* 0x000fe20008ffe43f */
        /* <DEDUP_REMOVED lines=49> */
[----:B------:R-:W-:Y:S04]  /*9870*/  MOV R40, UR43 ;  /* 0x0000002b00287c02 */ /* 0x000fe80008000f00 */
        /* <DEDUP_REMOVED lines=23> */
[----:B------:R-:W-:Y:S01]  /*99f0*/  IMAD.U32 R0, RZ, RZ, UR48 ;  /* 0x00000030ff007e24 */ /* 0x000fe2000f8e00ff */
[----:B------:R-:W-:Y:S03]  /*9a00*/  MOV R35, UR41 ;  /* 0x0000002900237c02 */ /* 0x000fe60008000f00 */
[----:B------:R-:W-:Y:S02]  /*9a10*/  IMAD.U32 R34, RZ, RZ, UR40 ;  /* 0x00000028ff227e24 */ /* 0x000fe4000f8e00ff */
[----:B------:R-:W-:Y:S01]  /*9a20*/  MOV R24, UR45 ;  /* 0x0000002d00187c02 */ /* 0x000fe20008000f00 */
[----:B------:R-:W-:Y:S03]  /*9a30*/  IMAD.U32 R25, RZ, RZ, UR44 ;  /* 0x0000002cff197e24 */ /* 0x000fe6000f8e00ff */
        /* <DEDUP_REMOVED lines=9> */
[----:B---3--:R-:W-:Y:S02]  /*9ad0*/  @P0 VIADD R21, R58, 0xffffff80 ;  /* 0xffffff803a150836 */ /* 0x008fe40000000000 */
[----:B------:R-:W-:Y:S04]  /*9ae0*/  IMAD.MOV.U32 R58, RZ, RZ, 0x4 ;  /* 0x00000004ff3a7424 */ /* 0x000fe800078e00ff */
[----:B------:R-:W-:Y:S01]  /*9af0*/  @P0 IMAD.WIDE R20, R21, R58, UR12 ;  /* 0x0000000c15140e25 */ /* 0x000fe2000f8e023a */
[----:B------:R-:W-:Y:S01]  /*9b00*/  @UP3 UMOV UR12, UR26 ;  /* 0x0000001a000c3c82 */ /* 0x000fe20008000000 */
[----:B------:R-:W-:Y:S02]  /*9b10*/  @UP3 UMOV UR13, UR25 ;  /* 0x00000019000d3c82 */ /* 0x000fe40008000000 */
[----:B------:R-:W-:Y:S01]  /*9b20*/  IMAD.U32 R58, RZ, RZ, UR40 ;  /* 0x00000028ff3a7e24 */ /* 0x000fe2000f8e00ff */
[----:B----4-:R-:W2:Y:S04]  /*9b30*/  @P0 LDG.E R57, desc[UR10][R20.64] ;  /* 0x0000000a14390981 */ /* 0x010ea8000c1e1900 */
[----:B-----5:R-:W3:Y:S04]  /*9b40*/  @P0 LDG.E R56, desc[UR10][R20.64+0x20] ;  /* 0x0000200a14380981 */ /* 0x020ee8000c1e1900 */
[----:B------:R-:W4:Y:S04]  /*9b50*/  @P0 LDG.E R55, desc[UR10][R20.64+0x100] ;  /* 0x0001000a14370981 */ /* 0x000f28000c1e1900 */
[----:B------:R1:W5:Y:S02]  /*9b60*/  @P0 LDG.E R54, desc[UR10][R20.64+0x120] ;  /* 0x0001200a14360981 */ /* 0x000364000c1e1900 */
[----:B-1----:R-:W-:Y:S02]  /*9b70*/  IMAD.MOV.U32 R20, RZ, RZ, R245 ;  /* 0x000000ffff147224 */ /* 0x002fe400078e00f5 */
[----:B------:R-:W-:Y:S03]  /*9b80*/  IMAD.MOV.U32 R21, RZ, RZ, R244 ;  /* 0x000000ffff157224 */ /* 0x000fe600078e00f4 */
[-C--:B------:R-:W-:Y:S02]  /*9b90*/  LEA R48, P6, R48, R20.reuse, 0x2 ;  /* 0x0000001430307211 */ /* 0x080fe400078c10ff */
[----:B------:R-:W-:Y:S01]  /*9ba0*/  REDG.E.ADD.F32.FTZ.RN.STRONG.GPU desc[UR10][R20.64], R4 ;  /* 0x00000004140079a6 */ /* 0x000fe2000c10f38a */
[-C--:B------:R-:W-:Y:S02]  /*9bb0*/  LEA R46, P5, R46, R20.reuse, 0x2 ;  /* 0x000000142e2e7211 */ /* 0x080fe400078a10ff */
[-C--:B------:R-:W-:Y:S02]  /*9bc0*/  LEA.HI.X.SX32 R49, R22, R21.reuse, 0x2, P6 ;  /* 0x0000001516317211 */ /* 0x080fe400030f16ff */
        /* <DEDUP_REMOVED lines=8> */
[-C--:B------:R-:W-:Y:S02]  /*9c50*/  LEA.HI.X.SX32 R39, R31, R21.reuse, 0x2, P1 ;  /* 0x000000151f277211 */ /* 0x080fe400008f16ff */
[-C--:B------:R-:W-:Y:S02]  /*9c60*/  LEA R34, P6, R34, R20.reuse, 0x2 ;  /* 0x0000001422227211 */ /* 0x080fe400078c10ff */
[-C--:B------:R-:W-:Y:S02]  /*9c70*/  LEA R32, P5, R32, R20.reuse, 0x2 ;  /* 0x0000001420207211 */ /* 0x080fe400078a10ff */
[-C--:B------:R-:W-:Y:S02]  /*9c80*/  LEA R30, P4, R30, R20.reuse, 0x2 ;  /* 0x000000141e1e7211 */ /* 0x080fe400078810ff */
[-C--:B------:R-:W-:Y:S02]  /*9c90*/  LEA R28, P3, R28, R20.reuse, 0x2 ;  /* 0x000000141c1c7211 */ /* 0x080fe400078610ff */
[-C--:B------:R-:W-:Y:S02]  /*9ca0*/  LEA R24, P1, R29, R20.reuse, 0x2 ;  /* 0x000000141d187211 */ /* 0x080fe400078210ff */
[-C--:B------:R-:W-:Y:S02]  /*9cb0*/  LEA R26, P2, R26, R20.reuse, 0x2 ;  /* 0x000000141a1a7211 */ /* 0x080fe400078410ff */
[-C--:B------:R-:W-:Y:S02]  /*9cc0*/  LEA.HI.X.SX32 R25, R53, R21.reuse, 0x2, P1 ;  /* 0x0000001535197211 */ /* 0x080fe400008f16ff */
[----:B------:R-:W-:Y:S01]  /*9cd0*/  PLOP3.LUT P1, PT, PT, PT, UP0, 0x80, 0x0 ;  /* 0x000000000000781c */ /* 0x000fe20003f2f008 */
[----:B------:R-:W-:Y:S04]  /*9ce0*/  @UP3 UIADD3 UR28, UP0, UR28, -0x200, URZ ;  /* 0xfffffe001c1c3890 */ /* 0x000fe8000ff1e03f */
[----:B------:R-:W-:Y:S01]  /*9cf0*/  @UP3 UIADD3.X UR27, UR27, -0x1, URZ, UP0, !UPT ;  /* 0xffffffff1b1b3890 */ /* 0x000fe200087fe43f */
[----:B--2---:R1:W-:Y:S04]  /*9d00*/  @P0 STL [R1+0x58], R57 ;  /* 0x0000583901000387 */ /* 0x0043e80000100800 */
[----:B---3--:R2:W-:Y:S04]  /*9d10*/  @P0 STL [R1+0x5c], R56 ;  /* 0x00005c3801000387 */ /* 0x0085e80000100800 */
[----:B----4-:R3:W-:Y:S04]  /*9d20*/  @P0 STL [R1+0x50], R55 ;  /* 0x0000503701000387 */ /* 0x0107e80000100800 */
[----:B-----5:R4:W-:Y:S01]  /*9d30*/  @P0 STL [R1+0x54], R54 ;  /* 0x0000543601000387 */ /* 0x0209e20000100800 */
[-C--:B------:R-:W-:Y:S04]  /*9d40*/  LEA R50, P0, R50, R20.reuse, 0x2 ;  /* 0x0000001432327211 */ /* 0x080fe800078010ff */
[-C--:B------:R-:W-:Y:S01]  /*9d50*/  LEA.HI.X.SX32 R51, R0, R21.reuse, 0x2, P0 ;  /* 0x0000001500337211 */ /* 0x080fe200000f16ff */
[C---:B------:R-:W-:Y:S01]  /*9d60*/  VIADD R0, R3.reuse, 0xffffe000 ;  /* 0xffffe00003007836 */ /* 0x040fe20000000000 */
[-C--:B------:R-:W-:Y:S01]  /*9d70*/  LEA R36, P0, R36, R20.reuse, 0x2 ;  /* 0x0000001424247211 */ /* 0x080fe200078010ff */
[----:B------:R-:W-:Y:S02]  /*9d80*/  @P1 VIADD R0, R3, 0x2000 ;  /* 0x0000200003001836 */ /* 0x000fe40000000000 */
[----:B------:R-:W-:Y:S01]  /*9d90*/  REDG.E.ADD.F32.FTZ.RN.STRONG.GPU desc[UR10][R50.64], R5 ;  /* 0x00000005320079a6 */ /* 0x000fe2000c10f38a */
[-C--:B------:R-:W-:Y:S01]  /*9da0*/  LEA.HI.X.SX32 R37, R35, R21.reuse, 0x2, P0 ;  /* 0x0000001523257211 */ /* 0x080fe200000f16ff */
[----:B-1----:R-:W-:Y:S02]  /*9db0*/  IMAD.U32 R57, RZ, RZ, UR39 ;  /* 0x00000027ff397e24 */ /* 0x002fe4000f8e00ff */
[----:B------:R-:W-:Y:S01]  /*9dc0*/  REDG.E.ADD.F32.FTZ.RN.STRONG.GPU desc[UR10][R48.64], R6 ;  /* 0x00000006300079a6 */ /* 0x000fe2000c10f38a */
[-C--:B------:R-:W-:Y:S02]  /*9dd0*/  LEA.HI.X.SX32 R35, R58, R21.reuse, 0x2, P6 ;  /* 0x000000153a237211 */ /* 0x080fe400030f16ff */
[----:B------:R-:W-:Y:S01]  /*9de0*/  LEA R22, P0, R33, R20, 0x2 ;  /* 0x0000001421167211 */ /* 0x000fe200078010ff */
[----:B------:R-:W-:Y:S01]  /*9df0*/  REDG.E.ADD.F32.FTZ.RN.STRONG.GPU desc[UR10][R46.64], R7 ;  /* 0x000000072e0079a6 */ /* 0x000fe2000c10f38a */
[----:B--2---:R-:W-:Y:S01]  /*9e00*/  IMAD.U32 R56, RZ, RZ, UR38 ;  /* 0x00000026ff387e24 */ /* 0x004fe2000f8e00ff */
[-C--:B------:R-:W-:Y:S01]  /*9e10*/  LEA.HI.X.SX32 R33, R57, R21.reuse, 0x2, P5 ;  /* 0x0000001539217211 */ /* 0x080fe200028f16ff */
[----:B---3--:R-:W-:Y:S01]  /*9e20*/  IMAD.U32 R55, RZ, RZ, UR37 ;  /* 0x00000025ff377e24 */ /* 0x008fe2000f8e00ff */
[----:B------:R-:W-:Y:S01]  /*9e30*/  REDG.E.ADD.F32.FTZ.RN.STRONG.GPU desc[UR10][R44.64], R8 ;  /* 0x000000082c0079a6 */ /* 0x000fe2000c10f38a */
[-C--:B------:R-:W-:Y:S02]  /*9e40*/  LEA.HI.X.SX32 R23, R52, R21.reuse, 0x2, P0 ;  /* 0x0000001534177211 */ /* 0x080fe400000f16ff */
[-C--:B------:R-:W-:Y:S01]  /*9e50*/  LEA.HI.X.SX32 R31, R56, R21.reuse, 0x2, P4 ;  /* 0x00000015381f7211 */ /* 0x080fe200020f16ff */
[----:B------:R-:W-:Y:S01]  /*9e60*/  REDG.E.ADD.F32.FTZ.RN.STRONG.GPU desc[UR10][R42.64], R9 ;  /* 0x000000092a0079a6 */ /* 0x000fe2000c10f38a */
[----:B----4-:R-:W-:Y:S01]  /*9e70*/  IMAD.U32 R54, RZ, RZ, UR36 ;  /* 0x00000024ff367e24 */ /* 0x010fe2000f8e00ff */
[-C--:B------:R-:W-:Y:S02]  /*9e80*/  LEA.HI.X.SX32 R29, R55, R21.reuse, 0x2, P3 ;  /* 0x00000015371d7211 */ /* 0x080fe400018f16ff */
[----:B------:R-:W-:Y:S01]  /*9e90*/  REDG.E.ADD.F32.FTZ.RN.STRONG.GPU desc[UR10][R40.64], R10 ;  /* 0x0000000a280079a6 */ /* 0x000fe2000c10f38a */
[----:B------:R-:W-:Y:S02]  /*9ea0*/  PLOP3.LUT P0, PT, PT, PT, UP2, 0x80, 0x0 ;  /* 0x000000000000781c */ /* 0x000fe40003f0f028 */
[----:B------:R-:W-:Y:S01]  /*9eb0*/  LEA.HI.X.SX32 R27, R54, R21, 0x2, P2 ;  /* 0x00000015361b7211 */ /* 0x000fe200010f16ff */
[----:B------:R-:W-:Y:S04]  /*9ec0*/  REDG.E.ADD.F32.FTZ.RN.STRONG.GPU desc[UR10][R38.64], R11 ;  /* 0x0000000b260079a6 */ /* 0x000fe8000c10f38a */
        /* <DEDUP_REMOVED lines=8> */
[----:B------:R-:W-:Y:S04]  /*9f50*/  LDSM.16.MT88.4 R4, [R2+0x8000] ;  /* 0x008000000204783b */ /* 0x000fe80000004200 */
        /* <DEDUP_REMOVED lines=61> */
[----:B------:R-:W-:Y:S01]  /*a330*/  ULDC UR5, c[0x0][0x390] ;  /* 0x0000e40000057ab9 */ /* 0x000fe20000000800 */
[----:B------:R-:W-:Y:S02]  /*a340*/  ULDC UR6, c[0x0][0x38c] ;  /* 0x0000e30000067ab9 */ /* 0x000fe40000000800 */
        /* <DEDUP_REMOVED lines=51> */
[----:B------:R-:W-:Y:S01]  /*a680*/  PLOP3.LUT P0, PT, PT, PT, UP0, 0x80, 0x0 ;  /* 0x000000000000781c */ /* 0x000fe20003f0f008 */
[----:B------:R-:W-:Y:S01]  /*a690*/  @UP0 UIADD3 UR5, UR50, UR53, URZ ;  /* 0x0000003532050290 */ /* 0x000fe2000fffe03f */
[----:B------:R-:W-:-:S03]  /*a6a0*/  @UP0 ULDC.64 UR6, c[0x0][0x450] ;  /* 0x0001140000060ab9 */ /* 0x000fc60000000a00 */
[----:B------:R-:W-:Y:S02]  /*a6b0*/  @UP0 UIMAD.WIDE.U32 UR12, UR5, UR6, URZ ;  /* 0x00000006050c02a5 */ /* 0x000fe4000f8e003f */
[----:B------:R-:W-:-:S04]  /*a6c0*/  @UP0 UIMAD UR5, UR5, UR7, URZ ;  /* 0x00000007050502a4 */ /* 0x000fc8000f8e023f */
[----:B------:R-:W-:Y:S01]  /*a6d0*/  @UP0 UIADD3 UR20, UR13, UR5, URZ ;  /* 0x000000050d140290 */ /* 0x000fe2000fffe03f */
[----:B------:R-:W-:Y:S01]  /*a6e0*/  @UP0 UMOV UR19, UR12 ;  /* 0x0000000c00130c82 */ /* 0x000fe20008000000 */
        /* <DEDUP_REMOVED lines=30> */
.L_x_346:
        /* <DEDUP_REMOVED lines=19> */
.L_x_347:
[----:B------:R-:W-:Y:S01]  /*aa00*/  BAR.SYNC.DEFER_BLOCKING 0x0 ;  /* 0x0000000000007b1d */ /* 0x000fe20000010000 */
[----:B------:R-:W-:Y:S01]  /*aa10*/  USHF.R.S32.HI UR8, URZ, 0x1f, UR5 ;  /* 0x0000001f3f087899 */ /* 0x000fe20008011405 */
[--C-:B-1----:R-:W-:Y:S01]  /*aa20*/  SHF.R.S32.HI R5, RZ, 0x1f, R234.reuse ;  /* 0x0000001fff057819 */ /* 0x102fe200000114ea */
[----:B------:R-:W-:Y:S01]  /*aa30*/  IMAD.U32 R0, RZ, RZ, UR6 ;  /* 0x00000006ff007e24 */ /* 0x000fe2000f8e00ff */
[----:B------:R-:W-:Y:S01]  /*aa40*/  UIMAD UR9, UR31, -0x80, UR9 ;  /* 0xffffff801f0978a4 */ /* 0x000fe2000f8e0209 */
[----:B------:R-:W-:Y:S01]  /*aa50*/  IMAD.MOV.U32 R4, RZ, RZ, R234 ;  /* 0x000000ffff047224 */ /* 0x000fe200078e00ea */
[----:B------:R-:W-:Y:S01]  /*aa60*/  UIMAD UR15, UR8, UR6, URZ ;  /* 0x00000006080f72a4 */ /* 0x000fe2000f8e023f */
[----:B------:R-:W-:Y:S01]  /*aa70*/  VIADD R3, R65, 0x40 ;  /* 0x0000004041037836 */ /* 0x000fe20000000000 */
[----:B------:R-:W-:Y:S01]  /*aa80*/  USHF.R.S32.HI UR21, URZ, 0x1f, UR57 ;  /* 0x0000001f3f157899 */ /* 0x000fe20008011439 */
[----:B------:R-:W-:Y:S01]  /*aa90*/  IMAD.WIDE.U32 R6, R0, UR5, R4 ;  /* 0x0000000500067c25 */ /* 0x000fe2000f8e0004 */
[----:B------:R-:W-:Y:S01]  /*aaa0*/  UIMAD UR15, UR5, UR7, UR15 ;  /* 0x00000007050f72a4 */ /* 0x000fe2000f8e020f */
[----:B------:R-:W-:Y:S01]  /*aab0*/  BSSY B0, `(.L_x_348) ;  /* 0x000001d000007945 */ /* 0x000fe20003800000 */
[----:B------:R-:W-:Y:S01]  /*aac0*/  ULDC.64 UR16, c[0x0][0x468] ;  /* 0x00011a0000107ab9 */ /* 0x000fe20000000a00 */
[----:B------:R-:W-:-:S02]  /*aad0*/  SHF.R.S32.HI R24, RZ, 0x1f, R65 ;  /* 0x0000001fff187819 */ /* 0x000fc40000011441 */
[----:B------:R-:W-:Y:S02]  /*aae0*/  IADD3 R6, P0, R6, UR19, RZ ;  /* 0x0000001306067c10 */ /* 0x000fe4000ff1e0ff */
[----:B------:R-:W-:Y:S01]  /*aaf0*/  MOV R0, UR15 ;  /* 0x0000000f00007c02 */ /* 0x000fe20008000f00 */
[----:B------:R-:W-:Y:S02]  /*ab00*/  ULDC UR15, c[0x0][0x2d0] ;  /* 0x0000b400000f7ab9 */ /* 0x000fe40000000800 */
[----:B------:R-:W-:Y:S01]  /*ab10*/  ISETP.GE.AND P2, PT, R234, UR15, PT ;  /* 0x0000000fea007c0c */ /* 0x000fe2000bf46270 */
[----:B------:R-:W-:Y:S01]  /*ab20*/  UIMAD UR15, UR21, UR16, URZ ;  /* 0x00000010150f72a4 */ /* 0x000fe2000f8e023f */
[----:B------:R-:W-:Y:S01]  /*ab30*/  IADD3.X R7, R7, UR20, R0, P0, !PT ;  /* 0x0000001407077c10 */ /* 0x000fe200087fe400 */
[----:B------:R-:W-:Y:S01]  /*ab40*/  IMAD.U32 R0, RZ, RZ, UR16 ;  /* 0x00000010ff007e24 */ /* 0x000fe2000f8e00ff */
[----:B------:R1:W2:Y:S01]  /*ab50*/  LDS.128 R16, [R59+0x7000] ;  /* 0x007000003b107984 */ /* 0x0002a20000000c00 */
[----:B------:R-:W-:Y:S01]  /*ab60*/  ISETP.GE.OR P1, PT, R3, UR9, P2 ;  /* 0x0000000903007c0c */ /* 0x000fe20009726670 */
[----:B------:R-:W-:Y:S01]  /*ab70*/  UIMAD UR17, UR57, UR17, UR15 ;  /* 0x00000011391172a4 */ /* 0x000fe2000f8e020f */
[----:B------:R-:W-:Y:S01]  /*ab80*/  ISETP.GE.OR P2, PT, R65, UR9, P2 ;  /* 0x0000000941007c0c */ /* 0x000fe20009746670 */
[----:B------:R1:W3:Y:S01]  /*ab90*/  LDS.128 R20, [R59+0x9000] ;  /* 0x009000003b147984 */ /* 0x0002e20000000c00 */
[----:B------:R-:W-:-:S05]  /*aba0*/  IMAD.WIDE.U32 R6, R0, UR57, R6 ;  /* 0x0000003900067c25 */ /* 0x000fca000f8e0006 */
[----:B------:R-:W-:-:S06]  /*abb0*/  IADD3 R3, R7, UR17, RZ ;  /* 0x0000001107037c10 */ /* 0x000fcc000fffe0ff */
[----:B------:R-:W-:Y:S05]  /*abc0*/  @P2 BRA `(.L_x_349) ;  /* 0x00000000002c2947 */ /* 0x000fea0003800000 */
        /* <DEDUP_REMOVED lines=11> */
.L_x_349:
[----:B------:R-:W-:Y:S05]  /*ac80*/  BSYNC B0 ;  /* 0x0000000000007941 */ /* 0x000fea0003800000 */
.L_x_348:
        /* <DEDUP_REMOVED lines=13> */
.L_x_351:
[----:B------:R-:W-:Y:S05]  /*ad60*/  BSYNC B0 ;  /* 0x0000000000007941 */ /* 0x000fea0003800000 */
.L_x_350:
[----:B----4-:R4:W1:Y:S01]  /*ad70*/  LDS.128 R12, [R59+0x8000] ;  /* 0x008000003b0c7984 */ /* 0x0108620000000c00 */
        /* <DEDUP_REMOVED lines=15> */
[----:B----4-:R-:W-:Y:S06]  /*ae70*/  @P2 BRA `(.L_x_353) ;  /* 0x0000000000282947 */ /* 0x010fec0003800000 */
        /* <DEDUP_REMOVED lines=10> */
.L_x_353:
[----:B------:R-:W-:Y:S05]  /*af20*/  BSYNC B0 ;  /* 0x0000000000007941 */ /* 0x000fea0003800000 */
.L_x_352:
        /* <DEDUP_REMOVED lines=13> */
.L_x_326:
[----:B------:R-:W-:Y:S05]  /*b000*/  BSYNC B1 ;  /* 0x0000000000017941 */ /* 0x000fea0003800000 */
.L_x_312:
        /* <DEDUP_REMOVED lines=11> */
.L_x_354:
[----:B------:R-:W-:Y:S05]  /*b0c0*/  EXIT ;  /* 0x000000000000794d */ /* 0x000fea0003800000 */
.L_x_356:
        /* <DEDUP_REMOVED lines=11> */
.L_x_699:


//--------------------- .text._ZN5flash44flash_bwd_dq_dk_dv_loop_seqk_parallel_kernelI23Flash_bwd_kernel_traitsILi32ELi128ELi128ELi8ELi4ELi4ELi4ELb1ELb0EN7cutlass6half_tE19Flash_kernel_traitsILi32ELi128ELi128ELi8ES3_EELb0ELb1ELb0ELb1ELb0ELb0ELb1EEEvNS_16Flash_bwd_paramsE --------------------------
	.section	.text._ZN5flash44flash_bwd_dq_dk_dv_loop_seqk_parallel_kernelI23Flash_bwd_kernel_traitsILi32ELi128ELi128ELi8ELi4ELi4ELi4ELb1ELb0EN7cutlass6half_tE19Flash_kernel_traitsILi32ELi128ELi128ELi8ES3_EELb0ELb1ELb0ELb1ELb0ELb0ELb1EEEvNS_16Flash_bwd_paramsE,"ax",@progbits
	.align	128
        .global         _ZN5flash44flash_bwd_dq_dk_dv_loop_seqk_parallel_kernelI23Flash_bwd_kernel_traitsILi32ELi128ELi128ELi8ELi4ELi4ELi4ELb1ELb0EN7cutlass6half_tE19Flash_kernel_traitsILi32ELi128ELi128ELi8ES3_EELb0ELb1ELb0ELb1ELb0ELb0ELb1EEEvNS_16Flash_bwd_paramsE
        .type           _ZN5flash44flash_bwd_dq_dk_dv_loop_seqk_parallel_kernelI23Flash_bwd_kernel_traitsILi32ELi128ELi128ELi8ELi4ELi4ELi4ELb1ELb0EN7cutlass6half_tE19Flash_kernel_traitsILi32ELi128ELi128ELi8ES3_EELb0ELb1ELb0ELb1ELb0ELb0ELb1EEEvNS_16Flash_bwd_paramsE,@function
        .size           _ZN5flash44flash_bwd_dq_dk_dv_loop_seqk_parallel_kernelI23Flash_bwd_kernel_traitsILi32ELi128ELi128ELi8ELi4ELi4ELi4ELb1ELb0EN7cutlass6half_tE19Flash_kernel_traitsILi32ELi128ELi128ELi8ES3_EELb0ELb1ELb0ELb1ELb0ELb0ELb1EEEvNS_16Flash_bwd_paramsE,(.L_x_700 - _ZN5flash44flash_bwd_dq_dk_dv_loop_seqk_parallel_kernelI23Flash_bwd_kernel_traitsILi32ELi128ELi128ELi8ELi4ELi4ELi4ELb1ELb0EN7cutlass6half_tE19Flash_kernel_traitsILi32ELi128ELi128ELi8ES3_EELb0ELb1ELb0ELb1ELb0ELb0ELb1EEEvNS_16Flash_bwd_paramsE)
        .other          _ZN5flash44flash_bwd_dq_dk_dv_loop_seqk_parallel_kernelI23Flash_bwd_kernel_traitsILi32ELi128ELi128ELi8ELi4ELi4ELi4ELb1ELb0EN7cutlass6half_tE19Flash_kernel_traitsILi32ELi128ELi128ELi8ES3_EELb0ELb1ELb0ELb1ELb0ELb0ELb1EEEvNS_16Flash_bwd_paramsE,@"STO_CUDA_ENTRY STV_DEFAULT"
_ZN5flash44flash_bwd_dq_dk_dv_loop_seqk_parallel_kernelI23Flash_bwd_kernel_traitsILi32ELi128ELi128ELi8ELi4ELi4ELi4ELb1ELb0EN7cutlass6half_tE19Flash_kernel_traitsILi32ELi128ELi128ELi8ES3_EELb0ELb1ELb0ELb1ELb0ELb0ELb1EEEvNS_16Flash_bwd_paramsE:
.text._ZN5flash44flash_bwd_dq_dk_dv_loop_seqk_parallel_kernelI23Flash_bwd_kernel_traitsILi32ELi128ELi128ELi8ELi4ELi4ELi4ELb1ELb0EN7cutlass6half_tE19Flash_kernel_traitsILi32ELi128ELi128ELi8ES3_EELb0ELb1ELb0ELb1ELb0ELb0ELb1EEEvNS_16Flash_bwd_paramsE:
        /* <DEDUP_REMOVED lines=25> */
[----:B------:R-:W-:Y:S01]  /*0190*/  SHF.R.S32.HI R0, RZ, 0x3, R17 ;  /* 0x00000003ff007819 */ /* 0x000fe20000011411 */
[----:B---3--:R-:W-:Y:S01]  /*01a0*/  ULEA UR4, UR4, UR5, 0x18 ;  /* 0x0000000504047291 */ /* 0x008fe2000f8ec03f */
[----:B------:R-:W-:Y:S01]  /*01b0*/  LOP3.LUT R3, R2, 0xfffffffc, RZ, 0xc0, !PT ;  /* 0xfffffffc02037812 */ /* 0x000fe200078ec0ff */
[----:B------:R-:W-:Y:S01]  /*01c0*/  USHF.R.S32.HI UR5, URZ, 0x1f, UR56 ;  /* 0x0000001f3f057899 */ /* 0x000fe20008011438 */
[-C--:B------:R-:W-:Y:S01]  /*01d0*/  LEA.HI R4, R8, R11.reuse, RZ, 0x5 ;  /* 0x0000000b08047211 */ /* 0x080fe200078f28ff */
[----:B------:R-:W-:Y:S01]  /*01e0*/  IMAD.SHL.U32 R0, R0, 0x40, RZ ;  /* 0x0000004000007824 */ /* 0x000fe200078e00ff */
[CC--:B------:R-:W-:Y:S01]  /*01f0*/  LEA.HI R14, R8.reuse, R11.reuse, RZ, 0x7 ;  /* 0x0000000b080e7211 */ /* 0x0c0fe200078f38ff */
[----:B------:R-:W-:Y:S01]  /*0200*/  IMAD.IADD R13, R11, 0x1, -R3 ;  /* 0x000000010b0d7824 */ /* 0x000fe200078e0a03 */
[----:B------:R-:W-:-:S02]  /*0210*/  LEA.HI R8, R8, R11, RZ, 0x4 ;  /* 0x0000000b08087211 */ /* 0x000fc400078f20ff */
[----:B------:R-:W-:Y:S01]  /*0220*/  LOP3.LUT R0, R0, 0xc0, RZ, 0xc0, !PT ;  /* 0x000000c000007812 */ /* 0x000fe200078ec0ff */
[----:B------:R-:W-:Y:S01]  /*0230*/  IMAD.SHL.U32 R18, R13, 0x8, RZ ;  /* 0x000000080d127824 */ /* 0x000fe200078e00ff */
[----:B------:R-:W-:Y:S02]  /*0240*/  SHF.R.S32.HI R3, RZ, 0x2, R2 ;  /* 0x00000002ff037819 */ /* 0x000fe40000011402 */
[----:B------:R-:W-:Y:S02]  /*0250*/  SHF.R.U32.HI R6, RZ, 0x3, R0 ;  /* 0x00000003ff067819 */ /* 0x000fe40000011600 */
[----:B------:R-:W-:Y:S01]  /*0260*/  LOP3.LUT R5, R0, 0x18, R18, 0xf8, !PT ;  /* 0x0000001800057812 */ /* 0x000fe200078ef812 */
[----:B------:R-:W-:Y:S01]  /*0270*/  STL [R1+0x30], R18 ;  /* 0x0000301201007387 */ /* 0x000fe20000100800 */
[----:B------:R-:W-:Y:S02]  /*0280*/  LOP3.LUT R9, R4, 0xffffffe0, RZ, 0xc0, !PT ;  /* 0xffffffe004097812 */ /* 0x000fe400078ec0ff */
[----:B------:R-:W-:-:S02]  /*0290*/  LOP3.LUT R7, R8, 0xfffffff0, RZ, 0xc0, !PT ;  /* 0xfffffff008077812 */ /* 0x000fc400078ec0ff */
[----:B------:R-:W-:Y:S01]  /*02a0*/  LOP3.LUT R12, R5, R6, RZ, 0x3c, !PT ;  /* 0x00000006050c7212 */ /* 0x000fe200078e3cff */
[C---:B------:R-:W-:Y:S01]  /*02b0*/  IMAD.IADD R20, R11.reuse, 0x1, -R9 ;  /* 0x000000010b147824 */ /* 0x040fe200078e0a09 */
[----:B------:R-:W-:Y:S01]  /*02c0*/  LEA.HI R5, R2, R3, RZ, 0x1 ;  /* 0x0000000302057211 */ /* 0x000fe200078f08ff */
[----:B------:R-:W-:Y:S01]  /*02d0*/  IMAD.IADD R0, R11, 0x1, -R7 ;  /* 0x000000010b007824 */ /* 0x000fe200078e0a07 */
[----:B------:R-:W-:Y:S02]  /*02e0*/  SHF.R.S32.HI R6, RZ, 0x1f, R2 ;  /* 0x0000001fff067819 */ /* 0x000fe40000011402 */
[--C-:B------:R-:W-:Y:S01]  /*02f0*/  SHF.R.S32.HI R2, RZ, 0x5, R4.reuse ;  /* 0x00000005ff027819 */ /* 0x100fe20000011404 */
[----:B------:R-:W-:Y:S01]  /*0300*/  STL [R1+0x70], R20 ;  /* 0x0000701401007387 */ /* 0x000fe20000100800 */
[----:B------:R-:W-:Y:S02]  /*0310*/  SHF.R.S32.HI R4, RZ, 0x1f, R4 ;  /* 0x0000001fff047819 */ /* 0x000fe40000011404 */
[----:B------:R-:W-:-:S02]  /*0320*/  SHF.R.S32.HI R9, RZ, 0x4, R8 ;  /* 0x00000004ff097819 */ /* 0x000fc40000011408 */
[----:B------:R-:W-:Y:S02]  /*0330*/  LOP3.LUT R7, R5, 0x7fffffe, RZ, 0xc0, !PT ;  /* 0x07fffffe05077812 */ /* 0x000fe400078ec0ff */
[----:B------:R-:W-:Y:S02]  /*0340*/  LEA.HI R5, R4, R2, RZ, 0x2 ;  /* 0x0000000204057211 */ /* 0x000fe400078f10ff */
[----:B------:R-:W-:Y:S01]  /*0350*/  LEA.HI R4, R8, R9, RZ, 0x1 ;  /* 0x0000000908047211 */ /* 0x000fe200078f08ff */
[----:B------:R-:W-:Y:S01]  /*0360*/  IMAD.IADD R8, R3, 0x1, -R7 ;  /* 0x0000000103087824 */ /* 0x000fe200078e0a07 */
[----:B------:R-:W-:Y:S02]  /*0370*/  LOP3.LUT R7, R5, 0xfffffffc, RZ, 0xc0, !PT ;  /* 0xfffffffc05077812 */ /* 0x000fe400078ec0ff */
[----:B------:R-:W-:Y:S01]  /*0380*/  LOP3.LUT R5, R4, 0xfffffffe, RZ, 0xc0, !PT ;  /* 0xfffffffe04057812 */ /* 0x000fe200078ec0ff */
        /* <DEDUP_REMOVED lines=8> */
[----:B------:R-:W-:Y:S01]  /*0410*/  IMAD.IADD R11, R9, 0x1, -R5 ;  /* 0x00000001090b7824 */ /* 0x000fe200078e0a05 */
[----:B------:R-:W-:Y:S01]  /*0420*/  SHF.R.S32.HI R12, RZ, 0x7, R14 ;  /* 0x00000007ff0c7819 */ /* 0x000fe2000001140e */
[----:B------:R1:W-:Y:S01]  /*0430*/  STL [R1+0x60], R4 ;  /* 0x0000600401007387 */ /* 0x0003e20000100800 */
[----:B------:R-:W-:Y:S01]  /*0440*/  SHF.R.S32.HI R14, RZ, 0x1f, R0 ;  /* 0x0000001fff0e7819 */ /* 0x000fe20000011400 */
[----:B------:R-:W-:Y:S01]  /*0450*/  IMAD.IADD R3, R3, 0x1, -R6 ;  /* 0x0000000103037824 */ /* 0x000fe200078e0a06 */
[----:B------:R-:W-:-:S02]  /*0460*/  LOP3.LUT R6, R2, 0x7fffffe, RZ, 0xc0, !PT ;  /* 0x07fffffe02067812 */ /* 0x000fc400078ec0ff */
[--C-:B------:R-:W-:Y:S02]  /*0470*/  SHF.R.S32.HI R5, RZ, 0x1, R2.reuse ;  /* 0x00000001ff057819 */ /* 0x100fe40000011402 */
[----:B------:R-:W-:Y:S01]  /*0480*/  SHF.R.S32.HI R7, RZ, 0x1f, R2 ;  /* 0x0000001fff077819 */ /* 0x000fe20000011402 */
[----:B------:R-:W-:Y:S01]  /*0490*/  IMAD.IADD R19, R0, 0x1, -R6 ;  /* 0x0000000100137824 */ /* 0x000fe200078e0a06 */
[----:B------:R-:W-:Y:S02]  /*04a0*/  LEA.HI R14, R14, R0, RZ, 0x3 ;  /* 0x000000000e0e7211 */ /* 0x000fe400078f18ff */
[----:B------:R-:W-:Y:S02]  /*04b0*/  LEA.HI R9, R7, R5, RZ, 0x2 ;  /* 0x0000000507097211 */ /* 0x000fe400078f10ff */
[----:B------:R-:W-:Y:S02]  /*04c0*/  LOP3.LUT R6, R14, 0xfffffff8, RZ, 0xc0, !PT ;  /* 0xfffffff80e067812 */ /* 0x000fe400078ec0ff */
[----:B------:R-:W-:-:S02]  /*04d0*/  LOP3.LUT R9, R9, 0xfffffffc, RZ, 0xc0, !PT ;  /* 0xfffffffc09097812 */ /* 0x000fc400078ec0ff */
[C---:B------:R-:W-:Y:S01]  /*04e0*/  LOP3.LUT R7, R3.reuse, 0x1, RZ, 0xc0, !PT ;  /* 0x0000000103077812 */ /* 0x040fe200078ec0ff */
[----:B------:R-:W-:Y:S01]  /*04f0*/  IMAD.IADD R16, R0, 0x1, -R6 ;  /* 0x0000000100107824 */ /* 0x000fe200078e0a06 */
[----:B------:R-:W-:Y:S01]  /*0500*/  LOP3.LUT P5, RZ, R3, 0x2, RZ, 0xc0, !PT ;  /* 0x0000000203ff7812 */ /* 0x000fe200078ac0ff */
[C---:B------:R-:W-:Y:S01]  /*0510*/  IMAD.SHL.U32 R0, R10.reuse, 0x40, RZ ;  /* 0x000000400a007824 */ /* 0x040fe200078e00ff */
[----:B------:R-:W-:Y:S01]  /*0520*/  ISETP.NE.U32.AND P6, PT, R7, 0x1, PT ;  /* 0x000000010700780c */ /* 0x000fe20003fc5070 */
[----:B------:R-:W-:Y:S01]  /*0530*/  IMAD.IADD R15, R5, 0x1, -R9 ;  /* 0x00000001050f7824 */ /* 0x000fe200078e0a09 */
[----:B------:R-:W-:Y:S02]  /*0540*/  SHF.R.S32.HI R5, RZ, 0x1f, R20 ;  /* 0x0000001fff057819 */ /* 0x000fe40000011414 */
[----:B-1----:R-:W-:Y:S02]  /*0550*/  LEA.HI R4, R10, R10, RZ, 0x1 ;  /* 0x0000000a0a047211 */ /* 0x002fe400078f08ff */
[----:B------:R-:W-:Y:S01]  /*0560*/  LOP3.LUT R7, R0, 0x1c0, RZ, 0xc0, !PT ;  /* 0x000001c000077812 */ /* 0x000fe200078ec0ff */
[----:B------:R-:W-:Y:S01]  /*0570*/  IMAD.SHL.U32 R0, R161, 0x10, RZ ;  /* 0x00000010a1007824 */ /* 0x000fe200078e00ff */
[----:B------:R-:W-:-:S02]  /*0580*/  LOP3.LUT R2, R4, 0x3fffffe, RZ, 0xc0, !PT ;  /* 0x03fffffe04027812 */ /* 0x000fc400078ec0ff */
[C---:B------:R-:W-:Y:S02]  /*0590*/  LOP3.LUT P4, RZ, R3.reuse, 0x4, RZ, 0xc0, !PT ;  /* 0x0000000403ff7812 */ /* 0x040fe4000788c0ff */
[----:B------:R-:W-:Y:S01]  /*05a0*/  SEL R216, R216, 0x10, !P6 ;  /* 0x00000010d8d87807 */ /* 0x000fe20007000000 */
[----:B------:R-:W-:Y:S01]  /*05b0*/  IMAD.IADD R8, R10, 0x1, -R2 ;  /* 0x000000010a087824 */ /* 0x000fe200078e0a02 */
[----:B------:R-:W-:Y:S01]  /*05c0*/  LEA.HI R10, R3, R3, RZ, 0x1 ;  /* 0x00000003030a7211 */ /* 0x000fe200078f08ff */
[----:B------:R-:W-:Y:S01]  /*05d0*/  IMAD R2, R12, 0x8, R11 ;  /* 0x000000080c027824 */ /* 0x000fe200078e020b */
[----:B------:R-:W-:-:S03]  /*05e0*/  SEL R217, R155, 0xffffffe0, !P5 ;  /* 0xffffffe09bd97807 */ /* 0x000fc60006800000 */
[----:B------:R-:W-:Y:S01]  /*05f0*/  IMAD R18, R2, 0x8, R8 ;  /* 0x0000000802127824 */ /* 0x000fe200078e0208 */
[----:B------:R-:W-:Y:S01]  /*0600*/  SHF.R.S32.HI R2, RZ, 0x1, R4 ;  /* 0x00000001ff027819 */ /* 0x000fe20000011404 */
[----:B------:R-:W-:Y:S01]  /*0610*/  IMAD.SHL.U32 R8, R13, 0x2, RZ ;  /* 0x000000020d087824 */ /* 0x000fe200078e00ff */
[----:B------:R-:W-:Y:S02]  /*0620*/  LEA.HI R4, R5, R20, RZ, 0x2 ;  /* 0x0000001405047211 */ /* 0x000fe400078f10ff */
[C---:B------:R-:W-:Y:S01]  /*0630*/  LOP3.LUT P0, RZ, R2.reuse, 0x2, RZ, 0xc0, !PT ;  /* 0x0000000202ff7812 */ /* 0x040fe2000780c0ff */
[----:B------:R-:W-:Y:S01]  /*0640*/  IMAD.SHL.U32 R5, R2, 0x40, RZ ;  /* 0x0000004002057824 */ /* 0x000fe200078e00ff */
[----:B------:R-:W-:Y:S01]  /*0650*/  LEA.HI.SX32 R4, R4, R0, 0x1e ;  /* 0x0000000004047211 */ /* 0x000fe200078ff2ff */
[----:B------:R-:W-:Y:S01]  /*0660*/  IMAD R6, R12, 0x2000, R8 ;  /* 0x000020000c067824 */ /* 0x000fe200078e0208 */
[----:B------:R-:W-:Y:S02]  /*0670*/  LOP3.LUT R2, R7, 0x30, R0, 0xf8, !PT ;  /* 0x0000003007027812 */ /* 0x000fe400078ef800 */
[----:B------:R-:W-:Y:S01]  /*0680*/  LOP3.LUT R0, R5, 0xc0, RZ, 0xc0, !PT ;  /* 0x000000c005007812 */ /* 0x000fe200078ec0ff */
[----:B------:R1:W-:Y:S01]  /*0690*/  STL [R1+0x64], R4 ;  /* 0x0000640401007387 */ /* 0x0003e20000100800 */
[----:B------:R-:W-:-:S02]  /*06a0*/  LOP3.LUT R13, R2, 0x8, R17, 0xf8, !PT ;  /* 0x00000008020d7812 */ /* 0x000fc400078ef811 */
[----:B------:R-:W-:Y:S02]  /*06b0*/  LOP3.LUT R5, R10, 0x3fffffe, RZ, 0xc0, !PT ;  /* 0x03fffffe0a057812 */ /* 0x000fe400078ec0ff */
[----:B------:R-:W-:Y:S02]  /*06c0*/  SHF.R.U32.HI R2, RZ, 0x3, R0 ;  /* 0x00000003ff027819 */ /* 0x000fe40000011600 */
[----:B------:R-:W-:Y:S01]  /*06d0*/  R2P PR, R16, 0x6 ;  /* 0x0000000610007804 */ /* 0x000fe20000000000 */
[----:B------:R-:W-:Y:S01]  /*06e0*/  IMAD.IADD R9, R3, 0x1, -R5 ;  /* 0x0000000103097824 */ /* 0x000fe200078e0a05 */
[----:B------:R-:W-:Y:S02]  /*06f0*/  SHF.R.U32.HI R5, RZ, 0x3, R7 ;  /* 0x00000003ff057819 */ /* 0x000fe40000011607 */
[----:B------:R-:W-:Y:S02]  /*0700*/  SEL R150, R155, 0xffffffe0, !P0 ;  /* 0xffffffe09b967807 */ /* 0x000fe40004000000 */
[----:B------:R-:W-:-:S02]  /*0710*/  LOP3.LUT R5, R13, R5, RZ, 0x3c, !PT ;  /* 0x000000050d057212 */ /* 0x000fc400078e3cff */
[----:B------:R-:W-:Y:S02]  /*0720*/  SEL R152, R152, 0xffffffc0, !P2 ;  /* 0xffffffc098987807 */ /* 0x000fe40005000000 */
[----:B------:R-:W-:-:S04]  /*0730*/  LOP3.LUT P0, RZ, R15, 0x2, RZ, 0xc0, !PT ;  /* 0x000000020fff7812 */ /* 0x000fc8000780c0ff */
[----:B------:R-:W-:Y:S02]  /*0740*/  SEL R155, R155, 0xffffffe0, !P0 ;  /* 0xffffffe09b9b7807 */ /* 0x000fe40004000000 */
[----:B-1----:R-:W-:Y:S01]  /*0750*/  LOP3.LUT R4, R0, 0x8, R17, 0xf8, !PT ;  /* 0x0000000800047812 */ /* 0x002fe200078ef811 */
[----:B------:R-:W-:-:S03]  /*0760*/  IMAD.SHL.U32 R0, R3, 0x40, RZ ;  /* 0x0000004003007824 */ /* 0x000fc600078e00ff */
[----:B------:R-:W-:Y:S02]  /*0770*/  LOP3.LUT R149, R4, R2, RZ, 0x3c, !PT ;  /* 0x0000000204957212 */ /* 0x000fe400078e3cff */
[----:B------:R-:W-:Y:S01]  /*0780*/  LOP3.LUT R3, R0, 0x1c0, RZ, 0xc0, !PT ;  /* 0x000001c000037812 */ /* 0x000fe200078ec0ff */
[----:B------:R-:W-:Y:S01]  /*0790*/  IMAD.SHL.U32 R0, R161, 0x400, RZ ;  /* 0x00000400a1007824 */ /* 0x000fe200078e00ff */
[----:B------:R-:W-:Y:S01]  /*07a0*/  SHF.R.S32.HI R2, RZ, 0x3, R14 ;  /* 0x00000003ff027819 */ /* 0x000fe2000001140e */
[----:B------:R-:W-:Y:S01]  /*07b0*/  IMAD.U32 R149, R18, 0x20, R149 ;  /* 0x0000002012957824 */ /* 0x000fe200078e0095 */
[----:B------:R-:W-:Y:S01]  /*07c0*/  LEA.HI R4, R3, R3, RZ, 0x1d ;  /* 0x0000000303047211 */ /* 0x000fe200078fe8ff */
[----:B------:R-:W-:Y:S02]  /*07d0*/  IMAD R3, R161, 0x200, R8 ;  /* 0x00000200a1037824 */ /* 0x000fe400078e0208 */
[--C-:B------:R-:W-:Y:S01]  /*07e0*/  IMAD R17, R2, 0x200, R0.reuse ;  /* 0x0000020002117824 */ /* 0x100fe200078e0200 */
[----:B------:R-:W-:Y:S01]  /*07f0*/  IADD3 R220, R4, R6, R0 ;  /* 0x0000000604dc7210 */ /* 0x000fe20007ffe000 */
[----:B------:R-:W-:Y:S01]  /*0800*/  IMAD.SHL.U32 R0, R12, 0x8, RZ ;  /* 0x000000080c007824 */ /* 0x000fe200078e00ff */
[----:B------:R-:W-:Y:S01]  /*0810*/  LEA R149, R149, UR4, 0x1 ;  /* 0x0000000495957c11 */ /* 0x000fe2000f8e08ff */
[----:B------:R-:W-:Y:S01]  /*0820*/  IMAD R14, R2, 0x8, R19 ;  /* 0x00000008020e7824 */ /* 0x000fe200078e0213 */
[----:B------:R-:W-:Y:S01]  /*0830*/  LEA R220, R220, UR4, 0x1 ;  /* 0x00000004dcdc7c11 */ /* 0x000fe2000f8e08ff */
[----:B------:R-:W-:Y:S01]  /*0840*/  IMAD.SHL.U32 R4, R16, 0x40, RZ ;  /* 0x0000004010047824 */ /* 0x000fe200078e00ff */
[----:B------:R-:W-:Y:S01]  /*0850*/  LOP3.LUT R7, R0, 0x8, RZ, 0xc0, !PT ;  /* 0x0000000800077812 */ /* 0x000fe200078ec0ff */
[----:B------:R-:W-:Y:S01]  /*0860*/  IMAD.SHL.U32 R2, R15, 0x40, RZ ;  /* 0x000000400f027824 */ /* 0x000fe200078e00ff */
[----:B------:R-:W-:Y:S01]  /*0870*/  SHF.R.S32.HI R0, RZ, 0x1, R10 ;  /* 0x00000001ff007819 */ /* 0x000fe2000001140a */
[----:B------:R-:W-:Y:S01]  /*0880*/  IMAD.SHL.U32 R6, R11, 0x8, RZ ;  /* 0x000000080b067824 */ /* 0x000fe200078e00ff */
[----:B------:R-:W-:Y:S01]  /*0890*/  LOP3.LUT R4, R4, 0x1c0, RZ, 0xc0, !PT ;  /* 0x000001c004047812 */ /* 0x000fe200078ec0ff */
[----:B------:R-:W-:Y:S01]  /*08a0*/  IMAD R13, R9, 0x20, R3 ;  /* 0x00000020090d7824 */ /* 0x000fe200078e0203 */
[C---:B------:R-:W-:Y:S01]  /*08b0*/  LOP3.LUT P3, RZ, R0.reuse, 0x2, RZ, 0xc0, !PT ;  /* 0x0000000200ff7812 */ /* 0x040fe2000786c0ff */
[----:B------:R-:W-:Y:S01]  /*08c0*/  IMAD.SHL.U32 R0, R0, 0x40, RZ ;  /* 0x0000004000007824 */ /* 0x000fe200078e00ff */
[----:B------:R-:W-:Y:S01]  /*08d0*/  LOP3.LUT R2, R2, 0xc0, RZ, 0xc0, !PT ;  /* 0x000000c002027812 */ /* 0x000fe200078ec0ff */
[C---:B------:R-:W-:Y:S01]  /*08e0*/  IMAD.SHL.U32 R9, R11.reuse, 0x10, RZ ;  /* 0x000000100b097824 */ /* 0x040fe200078e00ff */
[----:B------:R-:W-:Y:S01]  /*08f0*/  LOP3.LUT R6, R6, 0x8, RZ, 0xc0, !PT ;  /* 0x0000000806067812 */ /* 0x000fe200078ec0ff */
[----:B------:R-:W-:Y:S01]  /*0900*/  IMAD R3, R11, 0x200, R5 ;  /* 0x000002000b037824 */ /* 0x000fe200078e0205 */
[----:B------:R-:W-:Y:S01]  /*0910*/  LOP3.LUT R0, R0, 0xc0, RZ, 0xc0, !PT ;  /* 0x000000c000007812 */ /* 0x000fe200078ec0ff */
[C---:B------:R-:W-:Y:S01]  /*0920*/  VIADD R215, R220.reuse, 0x40 ;  /* 0x00000040dcd77836 */ /* 0x040fe20000000000 */
[----:B------:R-:W-:Y:S01]  /*0930*/  SHF.R.U32.HI R151, RZ, 0x3, R4 ;  /* 0x00000003ff977819 */ /* 0x000fe20000011604 */
[C---:B------:R-:W-:Y:S01]  /*0940*/  @P4 VIADD R215, R220.reuse, 0xffffffc0 ;  /* 0xffffffc0dcd74836 */ /* 0x040fe20000000000 */
[----:B------:R-:W-:Y:S01]  /*0950*/  SHF.R.U32.HI R5, RZ, 0x3, R2 ;  /* 0x00000003ff057819 */ /* 0x000fe20000011602 */
[----:B------:R-:W-:Y:S01]  /*0960*/  IMAD.IADD R221, R220, 0x1, R216 ;  /* 0x00000001dcdd7824 */ /* 0x000fe200078e02d8 */
[----:B------:R-:W-:Y:S01]  /*0970*/  SHF.R.U32.HI R8, RZ, 0x3, R0 ;  /* 0x00000003ff087819 */ /* 0x000fe20000011600 */
[----:B------:R-:W-:Y:S01]  /*0980*/  IMAD.IADD R216, R216, 0x1, R215 ;  /* 0x00000001d8d87824 */ /* 0x000fe200078e02d7 */
[----:B------:R-:W-:Y:S01]  /*0990*/  LOP3.LUT R9, R7, 0x10, R9, 0xf8, !PT ;  /* 0x0000001007097812 */ /* 0x000fe200078ef809 */
[----:B------:R-:W-:Y:S01]  /*09a0*/  IMAD.IADD R222, R220, 0x1, R217 ;  /* 0x00000001dcde7824 */ /* 0x000fe200078e02d9 */
[--C-:B------:R-:W-:Y:S01]  /*09b0*/  LOP3.LUT R151, R151, R4, R6.reuse, 0x1e, !PT ;  /* 0x0000000497977212 */ /* 0x100fe200078e1e06 */
[----:B------:R-:W-:Y:S01]  /*09c0*/  IMAD.U32 R4, RZ, RZ, UR5 ;  /* 0x00000005ff047e24 */ /* 0x000fe2000f8e00ff */
[C---:B------:R-:W-:Y:S01]  /*09d0*/  LOP3.LUT R6, R5.reuse, R2, R6, 0x1e, !PT ;  /* 0x0000000205067212 */ /* 0x040fe200078e1e06 */
[----:B------:R-:W-:Y:S01]  /*09e0*/  USHF.R.S32.HI UR5, URZ, 0x1f, UR47 ;  /* 0x0000001f3f057899 */ /* 0x000fe2000801142f */
[----:B------:R-:W-:Y:S01]  /*09f0*/  LOP3.LUT R8, R8, R0, R7, 0x1e, !PT ;  /* 0x0000000008087212 */ /* 0x000fe200078e1e07 */
[----:B------:R-:W-:Y:S01]  /*0a00*/  IMAD.SHL.U32 R0, R14, 0x20, RZ ;  /* 0x000000200e007824 */ /* 0x000fe200078e00ff */
[----:B------:R-:W-:Y:S01]  /*0a10*/  LOP3.LUT R2, R5, R9, R2, 0x1e, !PT ;  /* 0x0000000905027212 */ /* 0x000fe200078e1e02 */
[----:B------:R-:W-:-:S02]  /*0a20*/  IMAD.IADD R151, R17, 0x1, R151 ;  /* 0x0000000111977824 */ /* 0x000fc400078e0297 */
        /* <DEDUP_REMOVED lines=10> */
[----:B------:R-:W-:Y:S01]  /*0ad0*/  UIADD3 UR6, UR4, 0x6000, URZ ;  /* 0x0000600004067890 */ /* 0x000fe2000fffe03f */
[----:B------:R-:W-:Y:S01]  /*0ae0*/  IMAD.IADD R218, R217, 0x1, R215 ;  /* 0x00000001d9da7824 */ /* 0x000fe200078e02d7 */
[----:B------:R-:W-:Y:S01]  /*0af0*/  LEA R151, R151, UR5, 0x1 ;  /* 0x0000000597977c11 */ /* 0x000fe2000f8e08ff */
[----:B------:R-:W-:-:S02]  /*0b00*/  IMAD.IADD R161, R161, 0x1, R6 ;  /* 0x00000001a1a17824 */ /* 0x000fc400078e0206 */
[----:B------:R-:W-:Y:S01]  /*0b10*/  IMAD.IADD R150, R150, 0x1, R149 ;  /* 0x0000000196967824 */ /* 0x000fe200078e0295 */
[----:B------:R-:W-:Y:S01]  /*0b20*/  LEA R4, R8, UR6, 0x1 ;  /* 0x0000000608047c11 */ /* 0x000fe2000f8e08ff */
[C---:B------:R-:W-:Y:S02]  /*0b30*/  VIADD R157, R151.reuse, 0x20 ;  /* 0x00000020979d7836 */ /* 0x040fe40000000000 */
[C---:B------:R-:W-:Y:S02]  /*0b40*/  @P1 VIADD R157, R151.reuse, 0xffffffe0 ;  /* 0xffffffe0979d1836 */ /* 0x040fe40000000000 */
[C---:B------:R-:W-:Y:S01]  /*0b50*/  VIADD R0, R4.reuse, 0x20 ;  /* 0x0000002004007836 */ /* 0x040fe20000000000 */
[----:B------:R1:W-:Y:S01]  /*0b60*/  STL [R1+0x68], R4 ;  /* 0x0000680401007387 */ /* 0x0003e20000100800 */
[----:B------:R-:W-:Y:S02]  /*0b70*/  @P3 VIADD R0, R4, 0xffffffe0 ;  /* 0xffffffe004003836 */ /* 0x000fe40000000000 */
[----:B------:R-:W-:-:S02]  /*0b80*/  IMAD.IADD R153, R151, 0x1, R152 ;  /* 0x0000000197997824 */ /* 0x000fc400078e0298 */
[----:B------:R-:W-:Y:S01]  /*0b90*/  IMAD.IADD R217, R217, 0x1, R216 ;  /* 0x00000001d9d97824 */ /* 0x000fe200078e02d8 */
[----:B------:R1:W-:Y:S01]  /*0ba0*/  STL [R1+0x6c], R0 ;  /* 0x00006c0001007387 */ /* 0x0003e20000100800 */
[----:B------:R-:W-:Y:S02]  /*0bb0*/  IMAD.IADD R152, R152, 0x1, R157 ;  /* 0x0000000198987824 */ /* 0x000fe400078e029d */
[C---:B------:R-:W-:Y:S02]  /*0bc0*/  VIADD R160, R157.reuse, 0x2000 ;  /* 0x000020009da07836 */ /* 0x040fe40000000000 */
[C---:B------:R-:W-:Y:S02]  /*0bd0*/  VIADD R159, R157.reuse, 0x4000 ;  /* 0x000040009d9f7836 */ /* 0x040fe40000000000 */
[----:B------:R-:W-:-:S07]  /*0be0*/  VIADD R158, R157, 0x6000 ;  /* 0x000060009d9e7836 */ /* 0x000fce0000000000 */
.L_x_401:
        /* <DEDUP_REMOVED lines=16> */
[----:B-1-34-:R-:W-:Y:S01]  /*0cf0*/  IMAD.U32 R4, RZ, RZ, UR6 ;  /* 0x00000006ff047e24 */ /* 0x01afe2000f8e00ff */
        /* <DEDUP_REMOVED lines=13> */
[----:B--2---:R-:W2:Y:S01]  /*0dd0*/  @P1 LDG.E R8, desc[UR10][R6.64] ;  /* 0x0000000a06081981 */ /* 0x004ea2000c1e1900 */
        /* <DEDUP_REMOVED lines=36> */
.L_x_357:
        /* <DEDUP_REMOVED lines=18> */
[----:B------:R-:W-:Y:S02]  /*1140*/  USHF.R.S32.HI UR33, URZ, 0x1f, UR59 ;  /* 0x0000001f3f217899 */ /* 0x000fe4000801143b */
[----:B------:R-:W-:Y:S01]  /*1150*/  USHF.L.U32 UR14, UR47, 0x7, URZ ;  /* 0x000000072f0e7899 */ /* 0x000fe2000800063f */
[----:B------:R-:W-:Y:S01]  /*1160*/  ULDC.64 UR30, c[0x0][0x240] ;  /* 0x00009000001e7ab9 */ /* 0x000fe20000000a00 */
[----:B------:R-:W-:Y:S01]  /*1170*/  ULDC UR25, c[0x0][0x2dc] ;  /* 0x0000b70000197ab9 */ /* 0x000fe20000000800 */
[----:B------:R-:W-:Y:S01]  /*1180*/  ULDC UR61, c[0x0][0x270] ;  /* 0x00009c00003d7ab9 */ /* 0x000fe20000000800 */
[----:B------:R-:W-:Y:S01]  /*1190*/  ULDC.U8 UR24, c[0x0][0x480] ;  /* 0x0001200000187ab9 */ /* 0x000fe20000000000 */
[----:B------:R-:W-:Y:S01]  /*11a0*/  UIMAD.WIDE.U32 UR16, UR5, UR30, URZ ;  /* 0x0000001e051072a5 */ /* 0x000fe2000f8e003f */
[----:B-1----:R-:W-:Y:S01]  /*11b0*/  IABS R6, R7 ;  /* 0x0000000700067213 */ /* 0x002fe20000000000 */
[----:B------:R-:W-:Y:S01]  /*11c0*/  @!UP1 UIMAD.WIDE.U32 UR42, UR47, UR6, URZ ;  /* 0x000000062f2a92a5 */ /* 0x000fe2000f8e003f */
[----:B------:R-:W-:Y:S01]  /*11d0*/  ISETP.NE.AND P3, PT, R7, RZ, PT ;  /* 0x000000ff0700720c */ /* 0x000fe20003f65270 */
[----:B------:R-:W-:Y:S01]  /*11e0*/  USEL UR34, UR14, URZ, UP2 ;  /* 0x0000003f0e227287 */ /* 0x000fe20009000000 */
[----:B------:R-:W1:Y:S01]  /*11f0*/  I2F.RP R4, R6 ;  /* 0x0000000600047306 */ /* 0x000e620000209400 */
[----:B------:R-:W-:-:S02]  /*1200*/  @UP0 UIADD3 UR19, UR38, UR40, URZ ;  /* 0x0000002826130290 */ /* 0x000fc4000fffe03f */
[----:B------:R-:W-:Y:S02]  /*1210*/  UIMAD.WIDE.U32 UR14, UR47, UR59, URZ ;  /* 0x0000003b2f0e72a5 */ /* 0x000fe4000f8e003f */
[----:B--2---:R-:W-:Y:S02]  /*1220*/  UIMAD.WIDE.U32 UR26, UR8, UR12, URZ ;  /* 0x0000000c081a72a5 */ /* 0x004fe4000f8e003f */
[----:B------:R-:W-:Y:S02]  /*1230*/  UIMAD UR50, UR56, UR25, URZ ;  /* 0x00000019383272a4 */ /* 0x000fe4000f8e023f */
[----:B------:R-:W-:Y:S02]  /*1240*/  UIMAD UR49, UR8, UR13, UR27 ;  /* 0x0000000d083172a4 */ /* 0x000fe4000f8e021b */
[----:B------:R-:W-:Y:S02]  /*1250*/  @!UP1 UIMAD UR8, UR58, UR6, URZ ;  /* 0x000000063a0892a4 */ /* 0x000fe4000f8e023f */
[----:B------:R-:W-:Y:S01]  /*1260*/  UISETP.NE.AND UP4, UPT, UR24, URZ, UPT ;  /* 0x0000003f1800728c */ /* 0x000fe2000bf85270 */
[----:B-1----:R-:W1:Y:S01]  /*1270*/  MUFU.RCP R4, R4 ;  /* 0x0000000400047308 */ /* 0x002e620000001000 */
[----:B------:R-:W-:-:S02]  /*1280*/  @!UP1 UIMAD UR37, UR47, UR7, UR8 ;  /* 0x000000072f2592a4 */ /* 0x000fc4000f8e0208 */
[----:B------:R-:W-:Y:S02]  /*1290*/  UIADD3 UR8, UR20, 0x7f, URZ ;  /* 0x0000007f14087890 */ /* 0x000fe4000fffe03f */
[----:B------:R-:W-:Y:S02]  /*12a0*/  UIMAD.WIDE UR6, UR25, UR61, URZ ;  /* 0x0000003d190672a5 */ /* 0x000fe4000f8e023f */
[----:B------:R-:W-:Y:S01]  /*12b0*/  USHF.R.S32.HI UR21, URZ, 0x1f, UR8 ;  /* 0x0000001f3f157899 */ /* 0x000fe20008011408 */
[----:B------:R-:W-:Y:S01]  /*12c0*/  @UP0 ULDC.64 UR24, c[0x0][0x248] ;  /* 0x0000920000180ab9 */ /* 0x000fe20000000a00 */
[----:B------:R-:W-:Y:S02]  /*12d0*/  USEL UR57, UR22, UR16, !UP1 ;  /* 0x0000001016397287 */ /* 0x000fe4000c800000 */
[----:B------:R-:W-:Y:S02]  /*12e0*/  ULEA.HI UR21, UR21, UR8, URZ, 0x7 ;  /* 0x0000000815157291 */ /* 0x000fe4000f8f383f */
[----:B------:R-:W-:-:S02]  /*12f0*/  UIMAD UR8, UR33, UR47, URZ ;  /* 0x0000002f210872a4 */ /* 0x000fc4000f8e023f */
[----:B------:R-:W-:Y:S01]  /*1300*/  UIADD3 UR51, UR23, UR32, URZ ;  /* 0x0000002017337290 */ /* 0x000fe2000fffe03f */
[----:B-1----:R-:W-:Y:S01]  /*1310*/  VIADD R4, R4, 0xffffffe ;  /* 0x0ffffffe04047836 */ /* 0x002fe20000000000 */
[----:B------:R-:W-:Y:S02]  /*1320*/  UIMAD UR8, UR58, UR59, UR8 ;  /* 0x0000003b3a0872a4 */ /* 0x000fe4000f8e0208 */
[----:B------:R-:W-:Y:S01]  /*1330*/  UIMAD UR29, UR5, UR31, URZ ;  /* 0x0000001f051d72a4 */ /* 0x000fe2000f8e023f */
[----:B------:R-:W1:Y:S01]  /*1340*/  F2I.FTZ.U32.TRUNC.NTZ R5, R4 ;  /* 0x0000000400057305 */ /* 0x000e62000021f000 */
[----:B------:R-:W-:Y:S02]  /*1350*/  @UP0 UIMAD.WIDE.U32 UR22, UR19, UR24, URZ ;  /* 0x00000018131602a5 */ /* 0x000fe4000f8e003f */
[----:B------:R-:W-:Y:S02]  /*1360*/  @UP0 UIMAD UR32, UR19, UR25, URZ ;  /* 0x00000019132002a4 */ /* 0x000fe4000f8e023f */
[----:B------:R-:W-:-:S02]  /*1370*/  UIMAD UR19, UR7, UR14, URZ ;  /* 0x0000000e071372a4 */ /* 0x000fc4000f8e023f */
[----:B------:R-:W-:Y:S01]  /*1380*/  UIADD3 UR8, UR15, UR8, URZ ;  /* 0x000000080f087290 */ /* 0x000fe2000fffe03f */
[----:B------:R-:W-:Y:S01]  /*1390*/  @UP1 ULDC.64 UR12, c[0x0][0x420] ;  /* 0x00010800000c1ab9 */ /* 0x000fe20000000a00 */
[----:B------:R-:W-:Y:S02]  /*13a0*/  @UP1 UIADD3 UR51, UR17, UR29, URZ ;  /* 0x0000001d11331290 */ /* 0x000fe4000fffe03f */
[----:B------:R-:W-:Y:S02]  /*13b0*/  @UP1 UIMAD.WIDE.U32 UR44, UR5, UR12, URZ ;  /* 0x0000000c052c12a5 */ /* 0x000fe4000f8e003f */
[----:B------:R-:W-:Y:S01]  /*13c0*/  UIMAD.WIDE.U32 UR16, UR6, UR14, URZ ;  /* 0x0000000e061072a5 */ /* 0x000fe2000f8e003f */
[----:B-1----:R-:W-:Y:S01]  /*13d0*/  IMAD.MOV R0, RZ, RZ, -R5 ;  /* 0x000000ffff007224 */ /* 0x002fe200078e0a05 */
[----:B------:R-:W-:Y:S01]  /*13e0*/  UIMAD UR8, UR6, UR8, UR19 ;  /* 0x00000008060872a4 */ /* 0x000fe2000f8e0213 */
[----:B------:R-:W-:Y:S01]  /*13f0*/  IMAD.MOV.U32 R4, RZ, RZ, RZ ;  /* 0x000000ffff047224 */ /* 0x000fe200078e00ff */
[----:B------:R-:W-:Y:S01]  /*1400*/  ULOP3.LUT UR19, UR21, 0xffffff80, URZ, 0xc0, !UPT ;  /* 0xffffff8015137892 */ /* 0x000fe2000f8ec03f */
[----:B------:R-:W-:Y:S01]  /*1410*/  IMAD R0, R0, R6, RZ ;  /* 0x0000000600007224 */ /* 0x000fe200078e02ff */
[----:B------:R-:W-:-:S02]  /*1420*/  @UP1 UIMAD UR52, UR5, UR13, UR45 ;  /* 0x0000000d053412a4 */ /* 0x000fc4000f8e022d */
[----:B------:R-:W-:Y:S01]  /*1430*/  USHF.L.U64.HI UR12, UR47, 0x7, UR58 ;  /* 0x000000072f0c7899 */ /* 0x000fe2000801023a */
[----:B------:R-:W-:Y:S01]  /*1440*/  IMAD.HI.U32 R4, R5, R0, R4 ;  /* 0x0000000005047227 */ /* 0x000fe200078e0004 */
[----:B------:R-:W-:Y:S01]  /*1450*/  MOV R0, R3 ;  /* 0x0000000300007202 */ /* 0x000fe20000000f00 */
[----:B------:R-:W-:Y:S02]  /*1460*/  UIMAD.WIDE.U32 UR14, UR6, UR5, URZ ;  /* 0x00000005060e72a5 */ /* 0x000fe4000f8e003f */
[----:B------:R-:W-:Y:S02]  /*1470*/  UIADD3 UR48, UR17, UR8, URZ ;  /* 0x0000000811307290 */ /* 0x000fe4000fffe03f */
[----:B------:R-:W-:Y:S01]  /*1480*/  IMAD.HI.U32 R4, R4, R0, RZ ;  /* 0x0000000004047227 */ /* 0x000fe200078e00ff */
[----:B------:R-:W-:Y:S01]  /*1490*/  ULDC.U8 UR13, c[0x0][0x3d8] ;  /* 0x0000f600000d7ab9 */ /* 0x000fe20000000000 */
[----:B------:R-:W-:Y:S02]  /*14a0*/  UIADD3 UR8, UR19, -0x80, URZ ;  /* 0xffffff8013087890 */ /* 0x000fe4000fffe03f */
[----:B------:R-:W-:Y:S01]  /*14b0*/  IMAD.MOV R3, RZ, RZ, -R4 ;  /* 0x000000ffff037224 */ /* 0x000fe200078e0a04 */
[----:B------:R-:W-:-:S02]  /*14c0*/  UISETP.NE.AND UP3, UPT, UR13, URZ, UPT ;  /* 0x0000003f0d00728c */ /* 0x000fc4000bf65270 */
[----:B------:R-:W-:Y:S01]  /*14d0*/  USEL UR35, UR12, URZ, UP2 ;  /* 0x0000003f0c237287 */ /* 0x000fe20009000000 */
[C---:B------:R-:W-:Y:S01]  /*14e0*/  IMAD R0, R6.reuse, R3, R0 ;  /* 0x0000000306007224 */ /* 0x040fe200078e0200 */
[----:B------:R-:W-:Y:S02]  /*14f0*/  USEL UR55, UR16, UR14, !UP1 ;  /* 0x0000000e10377287 */ /* 0x000fe4000c800000 */
[----:B------:R-:W-:Y:S02]  /*1500*/  USHF.R.S32.HI UR33, URZ, 0x1f, UR8 ;  /* 0x0000001f3f217899 */ /* 0x000fe40008011408 */
[----:B------:R-:W-:Y:S01]  /*1510*/  ISETP.GT.U32.AND P1, PT, R6, R0, PT ;  /* 0x000000000600720c */ /* 0x000fe20003f24070 */
[----:B------:R-:W-:Y:S02]  /*1520*/  UIADD3 UR16, UP2, UR8, UR34, URZ ;  /* 0x0000002208107290 */ /* 0x000fe4000ff5e03f */
[----:B------:R-:W-:Y:S02]  /*1530*/  UIMAD UR14, UR7, UR5, URZ ;  /* 0x00000005070e72a4 */ /* 0x000fe4000f8e023f */
[----:B------:R-:W-:-:S02]  /*1540*/  UIADD3.X UR17, UR33, UR35, URZ, UP2, !UPT ;  /* 0x0000002321117290 */ /* 0x000fc400097fe43f */
[----:B------:R-:W-:Y:S01]  /*1550*/  UIMAD UR7, UR7, UR16, URZ ;  /* 0x00000010070772a4 */ /* 0x000fe2000f8e023f */
[----:B------:R-:W-:Y:S01]  /*1560*/  ULDC UR29, c[0x0][0x2c4] ;  /* 0x0000b100001d7ab9 */ /* 0x000fe20000000800 */
[----:B------:R-:W-:Y:S02]  /*1570*/  @UP0 UIADD3 UR27, UR38, UR40, URZ ;  /* 0x00000028261b0290 */ /* 0x000fe4000fffe03f */
[----:B------:R-:W-:Y:S02]  /*1580*/  UIMAD UR19, UR6, UR17, UR7 ;  /* 0x00000011061372a4 */ /* 0x000fe4000f8e0207 */
[----:B------:R-:W-:Y:S01]  /*1590*/  @!P1 IMAD.IADD R0, R0, 0x1, -R6 ;  /* 0x0000000100009824 */ /* 0x000fe200078e0a06 */
[----:B------:R-:W-:Y:S01]  /*15a0*/  @!P1 IADD3 R4, R4, 0x1, RZ ;  /* 0x0000000104049810 */ /* 0x000fe20007ffe0ff */
[----:B------:R-:W-:Y:S01]  /*15b0*/  @UP3 UIMAD UR17, UR47, UR29, URZ ;  /* 0x0000001d2f1132a4 */ /* 0x000fe2000f8e023f */
[----:B------:R-:W-:Y:S01]  /*15c0*/  PLOP3.LUT P1, PT, PT, PT, UP0, 0x80, 0x0 ;  /* 0x000000000000781c */ /* 0x000fe20003f2f008 */
[----:B------:R-:W-:Y:S01]  /*15d0*/  @UP0 ULDC.64 UR12, c[0x0][0x250] ;  /* 0x00009400000c0ab9 */ /* 0x000fe20000000a00 */
[----:B------:R-:W-:Y:S01]  /*15e0*/  ISETP.GE.U32.AND P0, PT, R0, R6, PT ;  /* 0x000000060000720c */ /* 0x000fe20003f06070 */
[----:B------:R-:W-:Y:S01]  /*15f0*/  @UP1 UIADD3 UR48, UR15, UR14, URZ ;  /* 0x0000000e0f301290 */ /* 0x000fe2000fffe03f */
[----:B------:R-:W-:Y:S01]  /*1600*/  LOP3.LUT R0, R7, UR56, RZ, 0x3c, !PT ;  /* 0x0000003807007c12 */ /* 0x000fe2000f8e3cff */
[----:B------:R-:W-:-:S02]  /*1610*/  @UP0 UIMAD.WIDE.U32 UR14, UR27, UR12, URZ ;  /* 0x0000000c1b0e02a5 */ /* 0x000fc4000f8e003f */
[----:B------:R-:W-:Y:S01]  /*1620*/  UIMAD.WIDE.U32 UR34, UR6, UR16, URZ ;  /* 0x00000010062272a5 */ /* 0x000fe2000f8e003f */
[----:B------:R-:W-:Y:S01]  /*1630*/  ISETP.GE.AND P2, PT, R0, RZ, PT ;  /* 0x000000ff0000720c */ /* 0x000fe20003f46270 */
[----:B------:R-:W-:Y:S02]  /*1640*/  @UP3 USEL UR16, UR17, UR5, !UP1 ;  /* 0x0000000511103287 */ /* 0x000fe4000c800000 */
[----:B------:R-:W-:Y:S02]  /*1650*/  @!UP3 UIMAD UR7, UR47, UR61, UR56 ;  /* 0x0000003d2f07b2a4 */ /* 0x000fe4000f8e0238 */
[----:B------:R-:W-:Y:S01]  /*1660*/  @UP0 UIMAD UR27, UR27, UR13, URZ ;  /* 0x0000000d1b1b02a4 */ /* 0x000fe2000f8e023f */
[----:B------:R-:W-:Y:S01]  /*1670*/  @UP3 ULDC UR6, c[0x0][0x2e4] ;  /* 0x0000b90000063ab9 */ /* 0x000fe20000000800 */
[----:B------:R-:W-:Y:S01]  /*1680*/  @P0 VIADD R4, R4, 0x1 ;  /* 0x0000000104040836 */ /* 0x000fe20000000000 */
[----:B------:R-:W-:Y:S01]  /*1690*/  @UP3 UIMAD UR39, UR56, UR6, UR16 ;  /* 0x00000006382732a4 */ /* 0x000fe2000f8e0210 */
[----:B------:R-:W-:Y:S01]  /*16a0*/  PLOP3.LUT P0, PT, PT, PT, UP3, 0x80, 0x0 ;  /* 0x000000000000781c */ /* 0x000fe20003f0f038 */
[----:B------:R-:W-:-:S02]  /*16b0*/  @!UP1 UIADD3 UR52, UR43, UR37, URZ ;  /* 0x000000252b349290 */ /* 0x000fc4000fffe03f */
[----:B------:R-:W-:Y:S01]  /*16c0*/  USHF.R.S32.HI UR41, URZ, 0x7, UR21 ;  /* 0x000000073f297899 */ /* 0x000fe20008011415 */
[----:B------:R-:W-:Y:S01]  /*16d0*/  @!P2 IADD3 R4, -R4, RZ, RZ ;  /* 0x000000ff0404a210 */ /* 0x000fe20007ffe1ff */
[----:B------:R-:W-:Y:S01]  /*16e0*/  @!UP3 UIMAD UR39, UR7, UR29, URZ ;  /* 0x0000001d0727b2a4 */ /* 0x000fe2000f8e023f */
[----:B------:R-:W-:Y:S01]  /*16f0*/  @!P3 LOP3.LUT R4, RZ, R7, RZ, 0x33, !PT ;  /* 0x00000007ff04b212 */ /* 0x000fe200078e33ff */
[----:B------:R-:W-:Y:S02]  /*1700*/  USHF.R.S32.HI UR36, URZ, 0x1f, UR28 ;  /* 0x0000001f3f247899 */ /* 0x000fe4000801141c */
[----:B------:R-:W-:Y:S02]  /*1710*/  USEL UR54, UR26, URZ, UP4 ;  /* 0x0000003f1a367287 */ /* 0x000fe4000a000000 */
[----:B------:R-:W-:Y:S02]  /*1720*/  USHF.R.S32.HI UR53, URZ, 0x1f, UR50 ;  /* 0x0000001f3f357899 */ /* 0x000fe40008011432 */
[----:B------:R-:W-:-:S02]  /*1730*/  @UP0 UIADD3 UR46, UR15, UR27, URZ ;  /* 0x0000001b0f2e0290 */ /* 0x000fc4000fffe03f */
[----:B------:R-:W-:Y:S02]  /*1740*/  USEL UR49, UR49, URZ, UP4 ;  /* 0x0000003f31317287 */ /* 0x000fe4000a000000 */
        /* <DEDUP_REMOVED lines=17> */
.L_x_359:
        /* <DEDUP_REMOVED lines=13> */
.L_x_360:
        /* <DEDUP_REMOVED lines=11> */
.L_x_361:
[----:B------:R-:W-:-:S04]  /*19e0*/  UIMAD UR5, UR47, UR61, UR56 ;  /* 0x0000003d2f0572a4 */ /* 0x000fc8000f8e0238 */
[----:B------:R-:W-:-:S12]  /*19f0*/  UIMAD UR5, UR5, UR59, URZ ;  /* 0x0000003b050572a4 */ /* 0x000fd8000f8e023f */
.L_x_362:
[----:B------:R-:W2:Y:S01]  /*1a00*/  LDL.64 R6, [R1+0x30] ;  /* 0x0000300001067983 */ /* 0x000ea20000100a00 */
[----:B------:R-:W1:Y:S01]  /*1a10*/  LDC.64 R14, c[0x0][0x420] ;  /* 0x00010800ff0e7b82 */ /* 0x000e620000000a00 */
[----:B------:R-:W-:Y:S02]  /*1a20*/  ULDC UR7, c[0x0][0x2dc] ;  /* 0x0000b70000077ab9 */ /* 0x000fe40000000800 */
[----:B------:R3:W2:Y:S04]  /*1a30*/  LDL.64 R20, [R1+0x30] ;  /* 0x0000300001147983 */ /* 0x0006a80000100a00 */
[----:B------:R-:W4:Y:S01]  /*1a40*/  LDL R10, [R1+0x70] ;  /* 0x00007000010a7983 */ /* 0x000f220000100800 */
[----:B------:R-:W5:Y:S01]  /*1a50*/  S2R R18, SR_TID.X ;  /* 0x0000000000127919 */ /* 0x000f620000002100 */
[----:B------:R-:W-:-:S02]  /*1a60*/  UIMAD UR23, UR7, UR61, URZ ;  /* 0x0000003d071772a4 */ /* 0x000fc4000f8e023f */
[----:B------:R-:W-:Y:S02]  /*1a70*/  UIADD3 UR35, UR8, UR5, URZ ;  /* 0x0000000508237290 */ /* 0x000fe4000fffe03f */
[----:B------:R-:W-:Y:S02]  /*1a80*/  UIADD3 UR5, -UR9, UR20, UR28 ;  /* 0x0000001409057290 */ /* 0x000fe4000fffe11c */
[----:B------:R-:W-:Y:S01]  /*1a90*/  USHF.L.U32 UR22, UR23, 0x7, URZ ;  /* 0x0000000717167899 */ /* 0x000fe2000800063f */
[----:B------:R-:W-:Y:S01]  /*1aa0*/  ULDC UR7, c[0x0][0x398] ;  /* 0x0000e60000077ab9 */ /* 0x000fe20000000800 */
[----:B------:R-:W-:Y:S01]  /*1ab0*/  ULDC.64 UR26, c[0x0][0x400] ;  /* 0x00010000001a7ab9 */ /* 0x000fe20000000a00 */
[----:B------:R-:W-:Y:S02]  /*1ac0*/  UIADD3 UR5, UR5, -UR7, URZ ;  /* 0x8000000705057290 */ /* 0x000fe4000fffe03f */
[----:B------:R-:W-:Y:S01]  /*1ad0*/  UIADD3 UR7, UP2, UP1, UR34, UR22, UR50 ;  /* 0x0000001622077290 */ /* 0x000fe2000f95e032 */
[----:B------:R-:W-:Y:S01]  /*1ae0*/  ULDC.64 UR14, c[0x0][0x428] ;  /* 0x00010a00000e7ab9 */ /* 0x000fe20000000a00 */
[----:B------:R-:W-:Y:S01]  /*1af0*/  ULDC.64 UR16, c[0x0][0x258] ;  /* 0x0000960000107ab9 */ /* 0x000fe20000000a00 */
[----:B-----5:R-:W-:-:S04]  /*1b00*/  SHF.R.S32.HI R17, RZ, 0x1f, R18 ;  /* 0x0000001fff117819 */ /* 0x020fc80000011412 */
[CC--:B------:R-:W-:Y:S02]  /*1b10*/  LEA.HI R3, R17.reuse, R18.reuse, RZ, 0x2 ;  /* 0x0000001211037211 */ /* 0x0c0fe400078f10ff */
[----:B------:R-:W-:Y:S02]  /*1b20*/  LEA.HI R5, R17, R18, RZ, 0x5 ;  /* 0x0000001211057211 */ /* 0x000fe400078f28ff */
[----:B------:R-:W-:Y:S02]  /*1b30*/  SHF.R.S32.HI R3, RZ, 0x2, R3 ;  /* 0x00000002ff037819 */ /* 0x000fe40000011403 */
[----:B------:R-:W-:Y:S02]  /*1b40*/  SHF.R.S32.HI R5, RZ, 0x5, R5 ;  /* 0x00000005ff057819 */ /* 0x000fe40000011405 */
[----:B------:R-:W-:Y:S01]  /*1b50*/  SHF.R.S32.HI R16, RZ, 0x1f, R3 ;  /* 0x0000001fff107819 */ /* 0x000fe20000011403 */
[----:B-1----:R-:W-:-:S04]  /*1b60*/  IMAD R8, R14, UR33, RZ ;  /* 0x000000210e087c24 */ /* 0x002fc8000f8e02ff */
[----:B------:R-:W-:Y:S01]  /*1b70*/  IMAD R11, R15, UR8, R8 ;  /* 0x000000080f0b7c24 */ /* 0x000fe2000f8e0208 */
[----:B------:R-:W-:-:S04]  /*1b80*/  USHF.R.S32.HI UR42, URZ, 0x1f, UR56 ;  /* 0x0000001f3f2a7899 */ /* 0x000fc80008011438 */
[----:B------:R-:W-:-:S04]  /*1b90*/  UIMAD UR19, UR42, UR14, URZ ;  /* 0x0000000e2a1372a4 */ /* 0x000fc8000f8e023f */
[----:B------:R-:W-:Y:S01]  /*1ba0*/  UIMAD UR15, UR56, UR15, UR19 ;  /* 0x0000000f380f72a4 */ /* 0x000fe2000f8e0213 */
[----:B------:R-:W-:Y:S01]  /*1bb0*/  BSSY B1, `(.L_x_358) ;  /* 0x00008af000017945 */ /* 0x000fe20003800000 */
[----:B--2---:R-:W-:-:S05]  /*1bc0*/  IMAD.MOV.U32 R20, RZ, RZ, R6 ;  /* 0x000000ffff147224 */ /* 0x004fca00078e0006 */
[----:B------:R-:W-:Y:S02]  /*1bd0*/  SHF.R.S32.HI R21, RZ, 0x1f, R20 ;  /* 0x0000001fff157819 */ /* 0x000fe40000011414 */
[----:B------:R-:W-:Y:S01]  /*1be0*/  IADD3 R6, P0, R20, UR6, RZ ;  /* 0x0000000614067c10 */ /* 0x000fe2000ff1e0ff */
[----:B------:R-:W-:-:S03]  /*1bf0*/  USHF.R.S32.HI UR6, URZ, 0x1f, UR22 ;  /* 0x0000001f3f067899 */ /* 0x000fc60008011416 */
[----:B------:R-:W-:Y:S02]  /*1c00*/  IADD3.X R7, R21, UR52, RZ, P0, !PT ;  /* 0x0000003415077c10 */ /* 0x000fe400087fe4ff */
[----:B------:R-:W-:Y:S01]  /*1c10*/  IADD3 R0, P0, R3, UR8, RZ ;  /* 0x0000000803007c10 */ /* 0x000fe2000ff1e0ff */
[----:B------:R-:W-:Y:S01]  /*1c20*/  UIADD3.X UR6, UR21, UR6, UR53, UP2, UP1 ;  /* 0x0000000615067290 */ /* 0x000fe200097e2435 */
[----:B----4-:R-:W-:Y:S01]  /*1c30*/  IMAD R5, R5, UR23, R10 ;  /* 0x0000001705057c24 */ /* 0x010fe2000f8e020a */
[----:B------:R-:W-:Y:S01]  /*1c40*/  UIADD3 UR7, UP2, UP1, UR54, UR7, UR55 ;  /* 0x0000000736077290 */ /* 0x000fe2000f95e037 */
[----:B------:R-:W-:-:S03]  /*1c50*/  IADD3.X R9, R16, UR33, RZ, P0, !PT ;  /* 0x0000002110097c10 */ /* 0x000fc600087fe4ff */
[----:B------:R-:W-:Y:S02]  /*1c60*/  UIADD3.X UR6, UR49, UR6, UR48, UP2, UP1 ;  /* 0x0000000631067290 */ /* 0x000fe400097e2430 */
[----:B------:R-:W-:Y:S01]  /*1c70*/  IMAD R9, R9, UR30, RZ ;  /* 0x0000001e09097c24 */ /* 0x000fe2000f8e02ff */
[----:B------:R-:W-:-:S03]  /*1c80*/  IADD3 R10, P0, R5, UR7, RZ ;  /* 0x00000007050a7c10 */ /* 0x000fc6000ff1e0ff */
[C---:B------:R-:W-:Y:S01]  /*1c90*/  IMAD R12, R0.reuse, UR31, R9 ;  /* 0x0000001f000c7c24 */ /* 0x040fe2000f8e0209 */
[----:B------:R-:W-:Y:S01]  /*1ca0*/  LEA.HI.X.SX32 R5, R5, UR6, 0x1, P0 ;  /* 0x0000000605057c11 */ /* 0x000fe200080f0eff */
[----:B------:R-:W-:Y:S01]  /*1cb0*/  IMAD.WIDE.U32 R8, R0, UR30, R20 ;  /* 0x0000001e00087c25 */ /* 0x000fe2000f8e0014 */
[----:B------:R-:W-:Y:S01]  /*1cc0*/  LEA R0, P0, R10, UR26, 0x2 ;  /* 0x0000001a0a007c11 */ /* 0x000fe2000f8010ff */
[----:B------:R-:W-:Y:S01]  /*1cd0*/  USHF.R.S32.HI UR21, URZ, 0x1f, UR5 ;  /* 0x0000001f3f157899 */ /* 0x000fe20008011405 */
[----:B------:R-:W-:Y:S01]  /*1ce0*/  STL [R1+0x34], R21 ;  /* 0x0000341501007387 */ /* 0x000fe20000100800 */
[----:B------:R-:W-:Y:S02]  /*1cf0*/  IMAD.WIDE.U32 R6, R14, UR8, R6 ;  /* 0x000000080e067c25 */ /* 0x000fe4000f8e0006 */
[----:B------:R-:W-:Y:S01]  /*1d00*/  ULEA.HI UR21, UR21, UR5, URZ, 0x7 ;  /* 0x0000000515157291 */ /* 0x000fe2000f8f383f */
[----:B------:R1:W-:Y:S01]  /*1d10*/  STL [R1+0x24], R0 ;  /* 0x0000240001007387 */ /* 0x0003e20000100800 */
[----:B------:R-:W-:-:S02]  /*1d20*/  IADD3 R8, P2, R8, UR57, RZ ;  /* 0x0000003908087c10 */ /* 0x000fc4000ff5e0ff */
[----:B------:R-:W-:Y:S01]  /*1d30*/  USHF.R.S32.HI UR21, URZ, 0x7, UR21 ;  /* 0x000000073f157899 */ /* 0x000fe20008011415 */
[----:B------:R-:W-:Y:S01]  /*1d40*/  IMAD.IADD R7, R7, 0x1, R11 ;  /* 0x0000000107077824 */ /* 0x000fe200078e020b */
[----:B------:R-:W-:Y:S01]  /*1d50*/  UIMAD UR6, UR42, UR16, URZ ;  /* 0x000000102a0672a4 */ /* 0x000fe2000f8e023f */
[----:B------:R-:W-:Y:S01]  /*1d60*/  IADD3.X R9, R9, UR51, R12, P2, !PT ;  /* 0x0000003309097c10 */ /* 0x000fe200097fe40c */
[----:B------:R-:W-:Y:S02]  /*1d70*/  UISETP.LT.AND UP1, UPT, URZ, UR21, UPT ;  /* 0x000000153f00728c */ /* 0x000fe4000bf21270 */
[----:B------:R-:W-:Y:S02]  /*1d80*/  UIMAD UR19, UR56, UR17, UR6 ;  /* 0x00000011381372a4 */ /* 0x000fe4000f8e0206 */
[----:B------:R-:W-:Y:S01]  /*1d90*/  USEL UR21, URZ, UR21, !UP1 ;  /* 0x000000153f157287 */ /* 0x000fe2000c800000 */
[----:B------:R-:W-:Y:S01]  /*1da0*/  ULDC.64 UR42, c[0x0][0x2b0] ;  /* 0x0000ac00002a7ab9 */ /* 0x000fe20000000a00 */
[----:B-1----:R-:W-:Y:S01]  /*1db0*/  LEA.HI.X R0, R10, UR27, R5, 0x2, P0 ;  /* 0x0000001b0a007c11 */ /* 0x002fe200080f1405 */
[----:B------:R-:W-:Y:S01]  /*1dc0*/  IMAD.U32 R5, RZ, RZ, UR16 ;  /* 0x00000010ff057e24 */ /* 0x000fe2000f8e00ff */
[----:B------:R-:W-:-:S02]  /*1dd0*/  UISETP.GT.AND UP1, UPT, UR41, UR21, UPT ;  /* 0x000000152900728c */ /* 0x000fc4000bf24270 */
[----:B------:R-:W-:Y:S01]  /*1de0*/  UIADD3 UR6, UR8, UR39, URZ ;  /* 0x0000002708067290 */ /* 0x000fe2000fffe03f */
[----:B------:R1:W-:Y:S01]  /*1df0*/  STL [R1+0x20], R0 ;  /* 0x0000200001007387 */ /* 0x0003e20000100800 */
[----:B------:R-:W-:Y:S01]  /*1e00*/  IMAD.WIDE.U32 R8, R5, UR56, R8 ;  /* 0x0000003805087c25 */ /* 0x000fe2000f8e0008 */
[----:B------:R-:W-:Y:S01]  /*1e10*/  ULDC.64 UR26, c[0x0][0x478] ;  /* 0x00011e00001a7ab9 */ /* 0x000fe20000000a00 */
[----:B------:R-:W-:Y:S02]  /*1e20*/  ULDC.64 UR16, c[0x0][0x3e0] ;  /* 0x0000f80000107ab9 */ /* 0x000fe40000000a00 */
[----:B------:R-:W-:Y:S02]  /*1e30*/  VIADD R5, R9, UR19 ;  /* 0x0000001309057c36 */ /* 0x000fe40008000000 */
[----:B-1----:R-:W-:-:S04]  /*1e40*/  IMAD.U32 R0, RZ, RZ, UR14 ;  /* 0x0000000eff007e24 */ /* 0x002fc8000f8e00ff */
[----:B------:R-:W-:-:S04]  /*1e50*/  IMAD.WIDE.U32 R6, R0, UR56, R6 ;  /* 0x0000003800067c25 */ /* 0x000fc8000f8e0006 */
[----:B------:R-:W-:Y:S01]  /*1e60*/  VIADD R7, R7, UR15 ;  /* 0x0000000f07077c36 */ /* 0x000fe20008000000 */
[----:B------:R-:W-:Y:S02]  /*1e70*/  ULDC.64 UR14, c[0x0][0x210] ;  /* 0x00008400000e7ab9 */ /* 0x000fe40000000a00 */
[----:B------:R-:W-:Y:S01]  /*1e80*/  LEA R244, P0, R8, UR14, 0x1 ;  /* 0x0000000e08f47c11 */ /* 0x000fe2000f8008ff */
[----:B------:R-:W-:-:S03]  /*1e90*/  IMAD R0, R16, R14, RZ ;  /* 0x0000000e10007224 */ /* 0x000fc600078e02ff */
[----:B------:R-:W-:Y:S02]  /*1ea0*/  LEA.HI.X R245, R8, UR15, R5, 0x1, P0 ;  /* 0x0000000f08f57c11 */ /* 0x000fe400080f0c05 */
        /* <DEDUP_REMOVED lines=13> */
[----:B---3--:R-:W-:Y:S05]  /*1f80*/  @P0 BRA `(.L_x_363) ;  /* 0x0000000400fc0947 */ /* 0x008fea0003800000 */
        /* <DEDUP_REMOVED lines=19> */
.L_x_364:
        /* <DEDUP_REMOVED lines=19> */
.L_x_365:
        /* <DEDUP_REMOVED lines=32> */
.L_x_367:
[----:B------:R-:W-:Y:S05]  /*23f0*/  BSYNC B0 ;  /* 0x0000000000007941 */ /* 0x000fea0003800000 */
.L_x_366:
        /* <DEDUP_REMOVED lines=14> */
.L_x_369:
[----:B------:R-:W-:Y:S05]  /*24e0*/  BSYNC B0 ;  /* 0x0000000000007941 */ /* 0x000fea0003800000 */
.L_x_368:
        /* <DEDUP_REMOVED lines=26> */
.L_x_371:
[----:B------:R-:W-:Y:S05]  /*2690*/  BSYNC B0 ;  /* 0x0000000000007941 */ /* 0x000fea0003800000 */
.L_x_370:
        /* <DEDUP_REMOVED lines=14> */
.L_x_363:
        /* <DEDUP_REMOVED lines=54> */
.L_x_374:
[----:B------:R-:W-:Y:S05]  /*2ae0*/  BSYNC B0 ;  /* 0x0000000000007941 */ /* 0x000fea0003800000 */
.L_x_373:
        /* <DEDUP_REMOVED lines=22> */
.L_x_376:
[----:B------:R-:W-:Y:S05]  /*2c50*/  BSYNC B0 ;  /* 0x0000000000007941 */ /* 0x000fea0003800000 */
.L_x_375:
        /* <DEDUP_REMOVED lines=18> */
.L_x_378:
[----:B------:R-:W-:Y:S05]  /*2d80*/  BSYNC B0 ;  /* 0x0000000000007941 */ /* 0x000fea0003800000 */
.L_x_377:
        /* <DEDUP_REMOVED lines=13> */
.L_x_380:
[----:B------:R-:W-:Y:S05]  /*2e60*/  BSYNC B0 ;  /* 0x0000000000007941 */ /* 0x000fea0003800000 */
.L_x_379:
        /* <DEDUP_REMOVED lines=17> */
.L_x_382:
[----:B------:R-:W-:Y:S05]  /*2f80*/  BSYNC B0 ;  /* 0x0000000000007941 */ /* 0x000fea0003800000 */
.L_x_381:
        /* <DEDUP_REMOVED lines=21> */
.L_x_384:
[----:B------:R-:W-:Y:S05]  /*30e0*/  BSYNC B0 ;  /* 0x0000000000007941 */ /* 0x000fea0003800000 */
.L_x_383:
[----:B------:R-:W5:Y:S01]  /*30f0*/  LDL R12, [R1+0x64] ;  /* 0x00006400010c7983 */ /* 0x000f620000100800 */
[----:B------:R-:W-:Y:S01]  /*3100*/  UIMAD UR6, UR36, UR24, URZ ;  /* 0x00000018240672a4 */ /* 0x000fe2000f8e023f */
[----:B-1----:R-:W-:Y:S01]  /*3110*/  IMAD.WIDE.U32 R6, R5, UR28, R20 ;  /* 0x0000001c05067c25 */ /* 0x002fe2000f8e0014 */
[----:B------:R-:W-:Y:S01]  /*3120*/  BSSY B0, `(.L_x_385) ;  /* 0x0000028000007945 */ /* 0x000fe20003800000 */
[----:B------:R1:W-:Y:S01]  /*3130*/  @P1 STS [R0+0x6000], RZ ;  /* 0x006000ff00001388 */ /* 0x0003e20000000800 */
[----:B------:R-:W-:Y:S01]  /*3140*/  UIMAD UR6, UR28, UR25, UR6 ;  /* 0x000000191c0672a4 */ /* 0x000fe2000f8e0206 */
[----:B------:R-:W-:Y:S02]  /*3150*/  IADD3 R6, P3, R6, UR29, RZ ;  /* 0x0000001d06067c10 */ /* 0x000fe4000ff7e0ff */
[----:B------:R1:W-:Y:S03]  /*3160*/  @P1 STS [R0+0x6004], RZ ;  /* 0x006004ff00001388 */ /* 0x0003e60000000800 */
[----:B------:R-:W-:Y:S01]  /*3170*/  IMAD.U32 R5, RZ, RZ, UR6 ;  /* 0x00000006ff057e24 */ /* 0x000fe2000f8e00ff */
[----:B------:R1:W-:Y:S01]  /*3180*/  @P1 STS.64 [R0+0x6008], RZ ;  /* 0x006008ff00001388 */ /* 0x0003e20000000a00 */
[----:B------:R-:W-:-:S03]  /*3190*/  ULDC.64 UR6, c[0x0][0x260] ;  /* 0x0000980000067ab9 */ /* 0x000fc60000000a00 */
[----:B------:R-:W-:Y:S01]  /*31a0*/  IADD3.X R7, R7, UR32, R5, P3, !PT ;  /* 0x0000002007077c10 */ /* 0x000fe20009ffe405 */
[----:B------:R-:W-:-:S04]  /*31b0*/  IMAD R5, R13, UR6, RZ ;  /* 0x000000060d057c24 */ /* 0x000fc8000f8e02ff */
[C---:B---3--:R-:W-:Y:S02]  /*31c0*/  IMAD R11, R4.reuse, UR7, R5 ;  /* 0x00000007040b7c24 */ /* 0x048fe4000f8e0205 */
        /* <DEDUP_REMOVED lines=29> */
.L_x_386:
[----:B------:R-:W-:Y:S05]  /*33a0*/  BSYNC B0 ;  /* 0x0000000000007941 */ /* 0x000fea0003800000 */
.L_x_385:
        /* <DEDUP_REMOVED lines=22> */
.L_x_388:
[----:B------:R-:W-:Y:S05]  /*3510*/  BSYNC B0 ;  /* 0x0000000000007941 */ /* 0x000fea0003800000 */
.L_x_387:
[----:B------:R-:W0:Y:S01]  /*3520*/  LDGDEPBAR ;  /* 0x00000000000079af */ /* 0x000e220000000000 */
[----:B------:R-:W-:Y:S01]  /*3530*/  ULDC.64 UR12, c[0x0][0x3c8] ;  /* 0x0000f200000c7ab9 */ /* 0x000fe20000000a00 */
[----:B-1----:R-:W-:Y:S01]  /*3540*/  IMAD.SHL.U32 R4, R12, 0x4, RZ ;  /* 0x000000040c047824 */ /* 0x002fe200078e00ff */
[----:B------:R-:W-:Y:S01]  /*3550*/  UISETP.NE.U32.AND UP1, UPT, UR12, URZ, UPT ;  /* 0x0000003f0c00728c */ /* 0x000fe2000bf25070 */
[----:B---3--:R-:W-:Y:S01]  /*3560*/  SHF.R.S32.HI R8, RZ, 0x1f, R12 ;  /* 0x0000001fff087819 */ /* 0x008fe2000001140c */
[----:B------:R-:W-:Y:S01]  /*3570*/  IMAD.MOV.U32 R9, RZ, RZ, 0x7f800000 ;  /* 0x7f800000ff097424 */ /* 0x000fe200078e00ff */
[----:B--2-4-:R-:W-:Y:S01]  /*3580*/  SHF.R.S32.HI R0, RZ, 0x1f, R10 ;  /* 0x0000001fff007819 */ /* 0x014fe2000001140a */
        /* <DEDUP_REMOVED lines=9> */
[----:B------:R-:W-:Y:S01]  /*3620*/  IADD3.X R5, R3, UR14, RZ, P2, !PT ;  /* 0x0000000e03057c10 */ /* 0x000fe200097fe4ff */
[----:B------:R-:W-:Y:S01]  /*3630*/  ULDC UR39, c[0x0][0x2d0] ;  /* 0x0000b40000277ab9 */ /* 0x000fe20000000800 */
        /* <DEDUP_REMOVED lines=14> */
[----:B------:R-:W-:Y:S01]  /*3720*/  @UP1 UIADD3 UR5, UR7, UR5, URZ ;  /* 0x0000000507051290 */ /* 0x000fe2000fffe03f */
[----:B------:R-:W-:Y:S01]  /*3730*/  LEA.HI R3, R17, R18, RZ, 0x7 ;  /* 0x0000001211037211 */ /* 0x000fe200078f38ff */
[C---:B------:R-:W-:Y:S01]  /*3740*/  VIADD R148, R161.reuse, 0x1000 ;  /* 0x00001000a1947836 */ /* 0x040fe20000000000 */
[----:B------:R-:W-:Y:S01]  /*3750*/  CS2R R94, SRZ ;  /* 0x00000000005e7805 */ /* 0x000fe2000001ff00 */
[----:B------:R-:W-:Y:S01]  /*3760*/  @UP1 ULEA.HI.X UR13, UR6, UR13, UR5, 0x2, UP0 ;  /* 0x0000000d060d1291 */ /* 0x000fe200080f1405 */
[----:B------:R-:W-:Y:S01]  /*3770*/  IMAD.SHL.U32 R154, R161, 0x2, RZ ;  /* 0x00000002a19a7824 */ /* 0x000fe200078e00ff */
[----:B------:R-:W-:Y:S01]  /*3780*/  CS2R R92, SRZ ;  /* 0x00000000005c7805 */ /* 0x000fe2000001ff00 */
[----:B------:R-:W-:Y:S01]  /*3790*/  @UP1 ULDC UR5, c[0x0][0x2e8] ;  /* 0x0000ba0000051ab9 */ /* 0x000fe20000000800 */
        /* <DEDUP_REMOVED lines=9> */
[----:B------:R-:W-:Y:S01]  /*3830*/  CS2R R80, SRZ ;  /* 0x0000000000507805 */ /* 0x000fe2000001ff00 */
[----:B-1----:R-:W-:Y:S01]  /*3840*/  IMAD.U32 R4, RZ, RZ, UR12 ;  /* 0x0000000cff047e24 */ /* 0x002fe2000f8e00ff */
[----:B------:R-:W-:Y:S01]  /*3850*/  CS2R R74, SRZ ;  /* 0x00000000004a7805 */ /* 0x000fe2000001ff00 */
[----:B------:R-:W-:Y:S01]  /*3860*/  IMAD.U32 R5, RZ, RZ, UR13 ;  /* 0x0000000dff057e24 */ /* 0x000fe2000f8e00ff */
[----:B------:R-:W1:Y:S01]  /*3870*/  LDSM.16.M88.4 R116, [R149+0x8000] ;  /* 0x008000009574783b */ /* 0x000e620000000200 */
[----:B------:R-:W-:Y:S02]  /*3880*/  CS2R R72, SRZ ;  /* 0x0000000000487805 */ /* 0x000fe4000001ff00 */
[----:B------:R-:W-:-:S02]  /*3890*/  CS2R R70, SRZ ;  /* 0x0000000000467805 */ /* 0x000fc4000001ff00 */
[----:B------:R-:W-:Y:S01]  /*38a0*/  CS2R R68, SRZ ;  /* 0x0000000000447805 */ /* 0x000fe2000001ff00 */
[----:B------:R1:W2:Y:S01]  /*38b0*/  @P1 LDG.E R4, desc[UR10][R4.64] ;  /* 0x0000000a04041981 */ /* 0x0002a2000c1e1900 */
[----:B------:R-:W2:Y:S01]  /*38c0*/  @P1 MUFU.RCP R0, UR5 ;  /* 0x0000000500001d08 */ /* 0x000ea20008001000 */
[----:B------:R-:W-:Y:S01]  /*38d0*/  SHF.R.S32.HI R3, RZ, 0x7, R3 ;  /* 0x00000007ff037819 */ /* 0x000fe20000011403 */
[----:B------:R-:W-:Y:S01]  /*38e0*/  USHF.L.U32 UR37, UR23, 0x3, URZ ;  /* 0x0000000317257899 */ /* 0x000fe2000800063f */
[----:B------:R-:W2:Y:S01]  /*38f0*/  LDSM.16.M88.4 R120, [R149+0x8400] ;  /* 0x008400009578783b */ /* 0x000ea20000000200 */
[----:B------:R-:W-:Y:S02]  /*3900*/  USHF.L.U32 UR36, UR23, 0x4, URZ ;  /* 0x0000000417247899 */ /* 0x000fe4000800063f */
[----:B------:R-:W-:Y:S01]  /*3910*/  UIMAD UR35, UR23, 0x18, URZ ;  /* 0x00000018172378a4 */ /* 0x000fe2000f8e023f */
[----:B------:R-:W2:Y:S01]  /*3920*/  LDSM.16.M88.4 R124, [R149+0x8800] ;  /* 0x00880000957c783b */ /* 0x000ea20000000200 */
[----:B------:R-:W-:-:S02]  /*3930*/  USHF.L.U32 UR34, UR23, 0x5, URZ ;  /* 0x0000000517227899 */ /* 0x000fc4000800063f */
[----:B------:R-:W-:Y:S01]  /*3940*/  UIMAD UR33, UR23, 0x28, URZ ;  /* 0x00000028172178a4 */ /* 0x000fe2000f8e023f */
[----:B------:R-:W2:Y:S01]  /*3950*/  LDSM.16.M88.4 R128, [R149+0x8c00] ;  /* 0x008c00009580783b */ /* 0x000ea20000000200 */
[----:B------:R-:W-:Y:S02]  /*3960*/  UIMAD UR32, UR23, 0x30, URZ ;  /* 0x00000030172078a4 */ /* 0x000fe4000f8e023f */
[----:B------:R-:W-:Y:S01]  /*3970*/  UIMAD UR31, UR23, 0x38, URZ ;  /* 0x00000038171f78a4 */ /* 0x000fe2000f8e023f */
[----:B------:R-:W2:Y:S01]  /*3980*/  LDSM.16.M88.4 R132, [R150+0x8000] ;  /* 0x008000009684783b */ /* 0x000ea20000000200 */
[----:B------:R-:W-:Y:S02]  /*3990*/  USHF.L.U32 UR30, UR23, 0x6, URZ ;  /* 0x00000006171e7899 */ /* 0x000fe4000800063f */
[----:B------:R-:W-:Y:S01]  /*39a0*/  UIMAD UR29, UR23, 0x48, URZ ;  /* 0x00000048171d78a4 */ /* 0x000fe2000f8e023f */
[----:B------:R-:W2:Y:S01]  /*39b0*/  LDSM.16.M88.4 R136, [R150+0x8400] ;  /* 0x008400009688783b */ /* 0x000ea20000000200 */
[----:B------:R-:W-:-:S02]  /*39c0*/  UIMAD UR28, UR23, 0x50, URZ ;  /* 0x00000050171c78a4 */ /* 0x000fc4000f8e023f */
[----:B------:R-:W-:Y:S01]  /*39d0*/  UIMAD UR27, UR23, 0x58, URZ ;  /* 0x00000058171b78a4 */ /* 0x000fe2000f8e023f */
[----:B------:R-:W2:Y:S01]  /*39e0*/  LDSM.16.M88.4 R140, [R150+0x8800] ;  /* 0x00880000968c783b */ /* 0x000ea20000000200 */
[----:B-1----:R-:W-:Y:S01]  /*39f0*/  IMAD.SHL.U32 R5, R18, 0x2, RZ ;  /* 0x0000000212057824 */ /* 0x002fe200078e00ff */
[----:B------:R-:W-:Y:S02]  /*3a00*/  UIMAD UR26, UR23, 0x60, URZ ;  /* 0x00000060171a78a4 */ /* 0x000fe4000f8e023f */
[----:B------:R-:W1:Y:S01]  /*3a10*/  LDSM.16.M88.4 R144, [R150+0x8c00] ;  /* 0x008c00009690783b */ /* 0x000e620000000200 */
[----:B------:R-:W-:Y:S01]  /*3a20*/  UIMAD UR25, UR23, 0x68, URZ ;  /* 0x00000068171978a4 */ /* 0x000fe2000f8e023f */
[----:B------:R-:W-:Y:S01]  /*3a30*/  LOP3.LUT R5, R5, 0x6, RZ, 0xc0, !PT ;  /* 0x0000000605057812 */ /* 0x000fe200078ec0ff */
[----:B------:R-:W-:Y:S02]  /*3a40*/  UIMAD UR24, UR23, 0x70, URZ ;  /* 0x00000070171878a4 */ /* 0x000fe4000f8e023f */
[----:B------:R-:W-:-:S02]  /*3a50*/  UIADD3 UR22, -UR22, URZ, URZ ;  /* 0x0000003f16167290 */ /* 0x000fc4000fffe13f */
[----:B------:R-:W-:Y:S01]  /*3a60*/  IMAD R3, R3, 0x40, R5 ;  /* 0x0000004003037824 */ /* 0x000fe200078e0205 */
[----:B------:R-:W-:Y:S01]  /*3a70*/  ULDC UR7, c[0x0][0x2ec] ;  /* 0x0000bb0000077ab9 */ /* 0x000fe20000000800 */
[----:B------:R-:W-:-:S03]  /*3a80*/  VIADD R5, R12, 0x1 ;  /* 0x000000010c057836 */ /* 0x000fc60000000000 */
[----:B------:R1:W-:Y:S04]  /*3a90*/  STL [R1+0x5c], R3 ;  /* 0x00005c0301007387 */ /* 0x0003e80000100800 */
[----:B------:R1:W-:Y:S02]  /*3aa0*/  STL [R1+0x58], R5 ;  /* 0x0000580501007387 */ /* 0x0003e40000100800 */
[----:B-1----:R-:W-:-:S05]  /*3ab0*/  IMAD.SHL.U32 R3, R12, 0x4, RZ ;  /* 0x000000040c037824 */ /* 0x002fca00078e00ff */
[----:B------:R1:W-:Y:S01]  /*3ac0*/  STL [R1+0x54], R3 ;  /* 0x0000540301007387 */ /* 0x0003e20000100800 */
[----:B------:R-:W-:Y:S02]  /*3ad0*/  SHF.L.U64.HI R5, R12, 0x2, R8 ;  /* 0x000000020c057819 */ /* 0x000fe40000010208 */
[----:B------:R-:W-:Y:S01]  /*3ae0*/  SEL R148, R148, R161, !P0 ;  /* 0x000000a194947207 */ /* 0x000fe20004000000 */
[----:B------:R-:W-:-:S03]  /*3af0*/  UMOV UR5, URZ ;  /* 0x0000003f00057c82 */ /* 0x000fc60008000000 */
[----:B------:R-:W-:Y:S01]  /*3b00*/  LEA R148, R148, UR4, 0x1 ;  /* 0x0000000494947c11 */ /* 0x000fe2000f8e08ff */
[----:B------:R-:W-:Y:S01]  /*3b10*/  UIMAD UR23, UR23, 0x78, URZ ;  /* 0x00000078171778a4 */ /* 0x000fe2000f8e023f */
[----:B---3--:R-:W-:Y:S04]  /*3b20*/  STL [R1+0x40], R14 ;  /* 0x0000400e01007387 */ /* 0x008fe80000100800 */
[----:B----4-:R-:W-:Y:S04]  /*3b30*/  STL [R1+0x44], R13 ;  /* 0x0000440d01007387 */ /* 0x010fe80000100800 */
[----:B-----5:R-:W-:Y:S04]  /*3b40*/  STL [R1+0x38], R11 ;  /* 0x0000380b01007387 */ /* 0x020fe80000100800 */
[----:B--2---:R-:W-:Y:S04]  /*3b50*/  STL [R1+0x3c], R9 ;  /* 0x00003c0901007387 */ /* 0x004fe80000100800 */
[----:B------:R-:W-:Y:S01]  /*3b60*/  STL [R1+0x50], R5 ;  /* 0x0000500501007387 */ /* 0x000fe20000100800 */
[----:B------:R-:W-:-:S05]  /*3b70*/  @P1 FMUL.FTZ R0, R4, R0 ;  /* 0x0000000004001220 */ /* 0x000fca0000410000 */
[----:B------:R-:W-:Y:S01]  /*3b80*/  @P1 R2UR UR6, R0 ;  /* 0x00000000000612ca */ /* 0x000fe200000e0000 */
[----:B------:R-:W-:-:S05]  /*3b90*/  VIADD R0, R12, 0xffffff80 ;  /* 0xffffff800c007836 */ /* 0x000fca0000000000 */
[----:B-1----:R-:W-:-:S04]  /*3ba0*/  SHF.R.S32.HI R3, RZ, 0x1f, R0 ;  /* 0x0000001fff037819 */ /* 0x002fc80000011400 */
[C---:B------:R-:W-:Y:S01]  /*3bb0*/  SHF.L.U64.HI R3, R0.reuse, 0x2, R3 ;  /* 0x0000000200037819 */ /* 0x040fe20000010203 */
[----:B------:R-:W-:-:S04]  /*3bc0*/  IMAD.SHL.U32 R0, R0, 0x4, RZ ;  /* 0x0000000400007824 */ /* 0x000fc800078e00ff */
[----:B------:R1:W-:Y:S04]  /*3bd0*/  STL [R1+0x4c], R3 ;  /* 0x00004c0301007387 */ /* 0x0003e80000100800 */
[----:B------:R2:W-:Y:S04]  /*3be0*/  STL [R1+0x48], R0 ;  /* 0x0000480001007387 */ /* 0x0005e80000100800 */
[----:B------:R2:W-:Y:S01]  /*3bf0*/  STL [R1+0x28], R162 ;  /* 0x000028a201007387 */ /* 0x0005e20000100800 */
[----:B------:R-:W-:Y:S01]  /*3c00*/  VIADD R4, R156, 0x1000 ;  /* 0x000010009c047836 */ /* 0x000fe20000000000 */
[----:B------:R-:W-:Y:S01]  /*3c10*/  @UP1 UMOV UR5, UR6 ;  /* 0x0000000600051c82 */ /* 0x000fe20008000000 */
[----:B------:R-:W-:-:S03]  /*3c20*/  ULDC UR6, c[0x0][0x39c] ;  /* 0x0000e70000067ab9 */ /* 0x000fc60000000800 */
[----:B-1----:R-:W-:-:S04]  /*3c30*/  SEL R3, R4, R156, !P0 ;  /* 0x0000009c04037207 */ /* 0x002fc80004000000 */
[----:B------:R-:W-:-:S07]  /*3c40*/  LEA R3, R3, UR4, 0x1 ;  /* 0x0000000403037c11 */ /* 0x000fce000f8e08ff */
.L_x_391:
[----:B------:R-:W0:Y:S01]  /*3c50*/  LDGDEPBAR ;  /* 0x00000000000079af */ /* 0x000e220000000000 */
[----:B------:R-:W-:Y:S01]  /*3c60*/  IADD3 R112, R155, R148, RZ ;  /* 0x000000949b707210 */ /* 0x000fe20007ffe0ff */
[----:B------:R-:W-:Y:S01]  /*3c70*/  USHF.L.U32 UR12, UR18, 0x7, URZ ;  /* 0x00000007120c7899 */ /* 0x000fe2000800063f */
[----:B--2---:R-:W-:Y:S05]  /*3c80*/  MOV R0, UR18 ;  /* 0x0000001200007c02 */ /* 0x004fea0008000f00 */
[----:B------:R-:W2:Y:S01]  /*3c90*/  LDL R170, [R1+0x58] ;  /* 0x0000580001aa7983 */ /* 0x000ea20000100800 */
[----:B------:R-:W-:Y:S02]  /*3ca0*/  USHF.L.U32 UR13, UR8, 0x7, URZ ;  /* 0x00000007080d7899 */ /* 0x000fe4000800063f */
[----:B------:R-:W-:Y:S01]  /*3cb0*/  UIADD3 UR19, UR20, 0x80, UR12 ;  /* 0x0000008014137890 */ /* 0x000fe2000fffe00c */
[----:B------:R-:W3:Y:S01]  /*3cc0*/  LDL R169, [R1+0x5c] ;  /* 0x00005c0001a97983 */ /* 0x000ee20000100800 */
[----:B------:R-:W-:Y:S02]  /*3cd0*/  UIADD3 UR12, UR12, 0x80, URZ ;  /* 0x000000800c0c7890 */ /* 0x000fe4000fffe03f */
[----:B------:R-:W-:Y:S01]  /*3ce0*/  UIADD3 UR19, UR19, -UR9, URZ ;  /* 0x8000000913137290 */ /* 0x000fe2000fffe03f */
[----:B------:R-:W4:Y:S03]  /*3cf0*/  LDL R168, [R1+0x40] ;  /* 0x0000400001a87983 */ /* 0x000f260000100800 */
[----:B------:R-:W-:Y:S01]  /*3d00*/  UISETP.GE.AND UP0, UPT, UR13, UR19, UPT ;  /* 0x000000130d00728c */ /* 0x000fe2000bf06270 */
[----:B------:R-:W2:Y:S03]  /*3d10*/  LDL R167, [R1+0x44] ;  /* 0x0000440001a77983 */ /* 0x000ea60000100800 */
[----:B------:R-:W-:Y:S01]  /*3d20*/  UISETP.LT.AND UP0, UPT, UR12, UR9, UP0 ;  /* 0x000000090c00728c */ /* 0x000fe20008701270 */
[----:B------:R-:W-:Y:S04]  /*3d30*/  STL [R1+0x100], R152 ;  /* 0x0001009801007387 */ /* 0x000fe80000100800 */
[----:B------:R-:W-:Y:S01]  /*3d40*/  STL [R1+0xfc], R151 ;  /* 0x0000fc9701007387 */ /* 0x000fe20000100800 */
[----:B------:R-:W-:Y:S01]  /*3d50*/  PLOP3.LUT P0, PT, PT, PT, UP0, 0x80, 0x0 ;  /* 0x000000000000781c */ /* 0x000fe20003f0f008 */
[----:B------:R-:W-:Y:S02]  /*3d60*/  UISETP.GT.AND UP0, UPT, UR8, UR21, UPT ;  /* 0x000000150800728c */ /* 0x000fe4000bf04270 */
        /* <DEDUP_REMOVED lines=33> */
[----:B------:R-:W-:Y:S01]  /*3f80*/  STL [R1+0x74], R2 ;  /* 0x0000740201007387 */ /* 0x000fe20000100800 */
[----:B--2---:R-:W-:Y:S01]  /*3f90*/  FSETP.NEU.FTZ.AND P1, PT, R167, -INF , PT ;  /* 0xff800000a700780b */ /* 0x004fe20003f3d000 */
[----:B------:R-:W-:Y:S04]  /*3fa0*/  DEPBAR.LE SB0, 0x0 ;  /* 0x000080000000791a */ /* 0x000fe80000000000 */
[----:B------:R-:W-:Y:S01]  /*3fb0*/  BAR.SYNC.DEFER_BLOCKING 0x0 ;  /* 0x0000000000007b1d */ /* 0x000fe20000010000 */
[----:B---3--:R-:W-:Y:S02]  /*3fc0*/  LEA R0, R0, R169, 0x7 ;  /* 0x000000a900007211 */ /* 0x008fe400078e38ff */
[----:B----4-:R-:W-:Y:S03]  /*3fd0*/  FSETP.NEU.FTZ.AND P2, PT, R168, -INF , PT ;  /* 0xff800000a800780b */ /* 0x010fe60003f5d000 */
[----:B------:R-:W-:Y:S08]  /*3fe0*/  LDSM.16.M88.4 R64, [R148] ;  /* 0x000000009440783b */ /* 0x000ff00000000200 */
[----:B------:R-:W1:Y:S08]  /*3ff0*/  LDSM.16.M88.4 R16, [R149+0x6000] ;  /* 0x006000009510783b */ /* 0x000e700000000200 */
[----:B------:R-:W2:Y:S08]  /*4000*/  LDSM.16.M88.4 R60, [R148+0x1000] ;  /* 0x00100000943c783b */ /* 0x000eb00000000200 */
[----:B------:R-:W3:Y:S08]  /*4010*/  LDSM.16.M88.4 R32, [R149+0x6400] ;  /* 0x006400009520783b */ /* 0x000ef00000000200 */
[----:B------:R-:W4:Y:S08]  /*4020*/  LDSM.16.M88.4 R48, [R149+0x6800] ;  /* 0x006800009530783b */ /* 0x000f300000000200 */
[----:B------:R-:W4:Y:S01]  /*4030*/  LDSM.16.M88.4 R100, [R149+0x6c00] ;  /* 0x006c00009564783b */ /* 0x000f220000000200 */
[-C--:B-1----:R-:W-:Y:S07]  /*4040*/  HMMA.16816.F32 R4, R64, R16.reuse, RZ ;  /* 0x000000104004723c */ /* 0x082fee00000018ff */
[----:B------:R-:W-:Y:S01]  /*4050*/  LDSM.16.M88.4 R104, [R112] ;  /* 0x000000007068783b */ /* 0x000fe20000000200 */
[C---:B--2---:R-:W-:Y:S07]  /*4060*/  HMMA.16816.F32 R8, R60.reuse, R16, RZ ;  /* 0x000000103c08723c */ /* 0x044fee00000018ff */
[----:B------:R-:W1:Y:S01]  /*4070*/  LDSM.16.M88.4 R108, [R150+0x6000] ;  /* 0x00600000966c783b */ /* 0x000e620000000200 */
[-C--:B------:R-:W-:Y:S07]  /*4080*/  HMMA.16816.F32 R12, R60, R18.reuse, RZ ;  /* 0x000000123c0c723c */ /* 0x080fee00000018ff */
[----:B------:R-:W2:Y:S01]  /*4090*/  LDSM.16.M88.4 R112, [R112+0x1000] ;  /* 0x001000007070783b */ /* 0x000ea20000000200 */
[C---:B------:R-:W-:Y:S06]  /*40a0*/  HMMA.16816.F32 R16, R64.reuse, R18, RZ ;  /* 0x000000124010723c */ /* 0x040fec00000018ff */
[-C--:B---3--:R-:W-:Y:S06]  /*40b0*/  HMMA.16816.F32 R20, R64, R32.reuse, RZ ;  /* 0x000000204014723c */ /* 0x088fec00000018ff */
[C---:B------:R-:W-:Y:S06]  /*40c0*/  HMMA.16816.F32 R24, R60.reuse, R32, RZ ;  /* 0x000000203c18723c */ /* 0x040fec00000018ff */
[-C--:B------:R-:W-:Y:S06]  /*40d0*/  HMMA.16816.F32 R28, R60, R34.reuse, RZ ;  /* 0x000000223c1c723c */ /* 0x080fec00000018ff */
[C---:B------:R-:W-:Y:S06]  /*40e0*/  HMMA.16816.F32 R32, R64.reuse, R34, RZ ;  /* 0x000000224020723c */ /* 0x040fec00000018ff */
[-C--:B----4-:R-:W-:Y:S06]  /*40f0*/  HMMA.16816.F32 R36, R64, R48.reuse, RZ ;  /* 0x000000304024723c */ /* 0x090fec00000018ff */
        /* <DEDUP_REMOVED lines=8> */
[C---:B--2---:R-:W-:Y:S06]  /*4180*/  HMMA.16816.F32 R8, R112.reuse, R108, R8 ;  /* 0x0000006c7008723c */ /* 0x044fec0000001808 */
        /* <DEDUP_REMOVED lines=11> */
[----:B------:R-:W1:Y:S01]  /*4240*/  MUFU.TANH R166, R10 ;  /* 0x0000000a00a67308 */ /* 0x000e620000002400 */
[----:B------:R-:W-:Y:S01]  /*4250*/  FMUL.FTZ R14, R14, UR6 ;  /* 0x000000060e0e7c20 */ /* 0x000fe20008410000 */
[----:B------:R-:W-:Y:S01]  /*4260*/  FMUL.FTZ R15, R15, UR6 ;  /* 0x000000060f0f7c20 */ /* 0x000fe20008410000 */
[----:B------:R-:W-:Y:S01]  /*4270*/  FMUL.FTZ R13, R13, UR6 ;  /* 0x000000060d0d7c20 */ /* 0x000fe20008410000 */
[----:B------:R-:W-:Y:S01]  /*4280*/  FMUL.FTZ R12, R12, UR6 ;  /* 0x000000060c0c7c20 */ /* 0x000fe20008410000 */
[----:B------:R-:W-:Y:S01]  /*4290*/  FMUL.FTZ R17, R17, UR6 ;  /* 0x0000000611117c20 */ /* 0x000fe20008410000 */
[----:B------:R-:W-:Y:S04]  /*42a0*/  FMUL.FTZ R18, R18, UR6 ;  /* 0x0000000612127c20 */ /* 0x000fe80008410000 */
[----:B------:R-:W-:Y:S01]  /*42b0*/  MUFU.TANH R164, R14 ;  /* 0x0000000e00a47308 */ /* 0x000fe20000002400 */
[----:B------:R-:W-:Y:S01]  /*42c0*/  FMUL.FTZ R16, R16, UR6 ;  /* 0x0000000610107c20 */ /* 0x000fe20008410000 */
[----:B------:R-:W-:Y:S08]  /*42d0*/  FMUL.FTZ R19, R19, UR6 ;  /* 0x0000000613137c20 */ /* 0x000ff00008410000 */
[----:B------:R-:W2:Y:S01]  /*42e0*/  MUFU.TANH R165, R11 ;  /* 0x0000000b00a57308 */ /* 0x000ea20000002400 */
[----:B-1----:R-:W-:Y:S01]  /*42f0*/  STL [R1+0x1c], R166 ;  /* 0x00001ca601007387 */ /* 0x002fe20000100800 */
[----:B------:R-:W-:Y:S04]  /*4300*/  MOV R10, UR9 ;  /* 0x00000009000a7c02 */ /* 0x000fe80008000f00 */
[----:B------:R-:W-:Y:S04]  /*4310*/  IADD3 R10, R10, -UR20, R170 ;  /* 0x800000140a0a7c10 */ /* 0x000fe8000fffe0aa */
[----:B------:R-:W1:Y:S01]  /*4320*/  MUFU.TANH R163, R15 ;  /* 0x0000000f00a37308 */ /* 0x000e620000002400 */
[----:B------:R-:W-:Y:S09]  /*4330*/  @!P0 IADD3 R10, R10, UR13, RZ ;  /* 0x0000000d0a0a8c10 */ /* 0x000ff2000fffe0ff */
[----:B------:R3:W-:Y:S01]  /*4340*/  MUFU.TANH R92, R17 ;  /* 0x00000011005c7308 */ /* 0x0007e20000002400 */
[----:B--2---:R-:W-:Y:S04]  /*4350*/  STL [R1+0x18], R165 ;  /* 0x000018a501007387 */ /* 0x004fe80000100800 */
[----:B------:R-:W-:Y:S05]  /*4360*/  STL [R1+0x14], R164 ;  /* 0x000014a401007387 */ /* 0x000fea0000100800 */
[----:B------:R-:W-:Y:S01]  /*4370*/  MUFU.TANH R151, R5 ;  /* 0x0000000500977308 */ /* 0x000fe20000002400 */
[----:B-1----:R-:W-:Y:S01]  /*4380*/  STL [R1+0x10], R163 ;  /* 0x000010a301007387 */ /* 0x002fe20000100800 */
[----:B------:R-:W-:Y:S04]  /*4390*/  @!P0 VIMNMX R15, R10, UR9, PT ;  /* 0x000000090a0f8c48 */ /* 0x000fe8000bfe0100 */
[----:B------:R-:W-:Y:S04]  /*43a0*/  @!P0 ISETP.GE.AND P3, PT, R0, R15, PT ;  /* 0x0000000f0000820c */ /* 0x000fe80003f66270 */
[----:B------:R1:W-:Y:S01]  /*43b0*/  MUFU.TANH R214, R18 ;  /* 0x0000001200d67308 */ /* 0x0003e20000002400 */
[----:B---3--:R-:W2:Y:S09]  /*43c0*/  LDL R17, [R1+0x38] ;  /* 0x0000380001117983 */ /* 0x008eb20000100800 */
[----:B------:R-:W3:Y:S10]  /*43d0*/  MUFU.TANH R69, R6 ;  /* 0x0000000600457308 */ /* 0x000ef40000002400 */
[----:B------:R-:W-:Y:S01]  /*43e0*/  MUFU.TANH R252, R8 ;  /* 0x0000000800fc7308 */ /* 0x000fe20000002400 */
[----:B-1----:R-:W4:Y:S09]  /*43f0*/  LDL R18, [R1+0x3c] ;  /* 0x00003c0001127983 */ /* 0x002f320000100800 */
[----:B------:R1:W3:Y:S10]  /*4400*/  MUFU.TANH R68, R7 ;  /* 0x0000000700447308 */ /* 0x0002f40000002400 */
[----:B------:R3:W-:Y:S10]  /*4410*/  MUFU.TANH R248, R12 ;  /* 0x0000000c00f87308 */ /* 0x0007f40000002400 */
[----:B------:R3:W-:Y:S01]  /*4420*/  MUFU.TANH R247, R13 ;  /* 0x0000000d00f77308 */ /* 0x0007e20000002400 */
[----:B-1----:R-:W1:Y:S09]  /*4430*/  LDSM.16.M88.4 R4, [R150+0x6400] ;  /* 0x006400009604783b */ /* 0x002e720000000200 */
[----:B------:R-:W-:Y:S01]  /*4440*/  MUFU.TANH R93, R16 ;  /* 0x00000010005d7308 */ /* 0x000fe20000002400 */
[----:B---3--:R-:W-:Y:S01]  /*4450*/  FMUL.FTZ R12, R167, 1.4426950216293334961 ;  /* 0x3fb8aa3ba70c7820 */ /* 0x008fe20000410000 */
[----:B------:R-:W-:Y:S04]  /*4460*/  MOV R167, 0x8 ;  /* 0x0000000800a77802 */ /* 0x000fe80000000f00 */
[----:B------:R-:W-:Y:S04]  /*4470*/  @!P0 VIADDMNMX R14, R10, R167, UR9, PT ;  /* 0x000000090a0e8e46 */ /* 0x000fe8000b8001a7 */
[----:B------:R-:W-:Y:S01]  /*4480*/  MUFU.TANH R251, R9 ;  /* 0x0000000900fb7308 */ /* 0x000fe20000002400 */
[----:B------:R-:W-:Y:S01]  /*4490*/  FMUL.FTZ R13, R168, 1.4426950216293334961 ;  /* 0x3fb8aa3ba80d7820 */ /* 0x000fe20000410000 */
[----:B------:R-:W-:Y:S04]  /*44a0*/  FSEL R12, R12, RZ, P1 ;  /* 0x000000ff0c0c7208 */ /* 0x000fe80000800000 */
[----:B------:R-:W-:Y:S04]  /*44b0*/  FSEL R13, R13, RZ, P2 ;  /* 0x000000ff0d0d7208 */ /* 0x000fe80001000000 */
[----:B------:R3:W-:Y:S01]  /*44c0*/  MUFU.TANH R213, R19 ;  /* 0x0000001300d57308 */ /* 0x0007e20000002400 */
[C---:B------:R-:W-:Y:S01]  /*44d0*/  @!P0 ISETP.GE.AND P2, PT, R0.reuse, R14, PT ;  /* 0x0000000e0000820c */ /* 0x040fe20003f46270 */
[-C--:B-1----:R-:W-:Y:S01]  /*44e0*/  HMMA.16816.F32 R20, R104, R4.reuse, R20 ;  /* 0x000000046814723c */ /* 0x082fe20000001814 */
[----:B---3--:R-:W-:Y:S05]  /*44f0*/  MOV R19, 0x40 ;  /* 0x0000004000137802 */ /* 0x008fea0000000f00 */
[C---:B------:R-:W-:Y:S06]  /*4500*/  HMMA.16816.F32 R24, R112.reuse, R4, R24 ;  /* 0x000000047018723c */ /* 0x040fec0000001818 */
[-C--:B------:R-:W-:Y:S05]  /*4510*/  HMMA.16816.F32 R28, R112, R6.reuse, R28 ;  /* 0x00000006701c723c */ /* 0x080fea000000181c */
[----:B------:R-:W-:Y:S01]  /*4520*/  I2FP.F32.S32 R5, R0 ;  /* 0x0000000000057245 */ /* 0x000fe20000201400 */
[C---:B------:R-:W-:Y:S05]  /*4530*/  HMMA.16816.F32 R32, R104.reuse, R6, R32 ;  /* 0x000000066820723c */ /* 0x040fea0000001820 */
[C---:B------:R-:W-:Y:S01]  /*4540*/  FFMA.FTZ R8, R5.reuse, UR5, R152 ;  /* 0x0000000505087c23 */ /* 0x040fe20008010098 */
[----:B------:R-:W-:Y:S01]  /*4550*/  IADD3 R4, R0, 0x1, RZ ;  /* 0x0000000100047810 */ /* 0x000fe20007ffe0ff */
[----:B------:R-:W-:Y:S01]  /*4560*/  FFMA.FTZ R9, R5, UR5, R69 ;  /* 0x0000000505097c23 */ /* 0x000fe20008010045 */
[----:B------:R-:W-:Y:S02]  /*4570*/  FMUL.FTZ R20, R20, UR6 ;  /* 0x0000000614147c20 */ /* 0x000fe40008410000 */
[----:B------:R-:W-:Y:S01]  /*4580*/  @!P0 ISETP.GE.AND P1, PT, R4, R15, PT ;  /* 0x0000000f0400820c */ /* 0x000fe20003f26270 */
[----:B------:R-:W-:Y:S01]  /*4590*/  FMUL.FTZ R23, R23, UR6 ;  /* 0x0000000617177c20 */ /* 0x000fe20008410000 */
[----:B------:R-:W-:Y:S01]  /*45a0*/  MUFU.TANH R91, R20 ;  /* 0x00000014005b7308 */ /* 0x000fe20000002400 */
[----:B------:R-:W-:Y:S01]  /*45b0*/  @!P0 FSEL R8, R8, -INF , !P3 ;  /* 0xff80000008088808 */ /* 0x000fe20005800000 */
[----:B------:R-:W-:Y:S01]  /*45c0*/  FMUL.FTZ R21, R21, UR6 ;  /* 0x0000000615157c20 */ /* 0x000fe20008410000 */
[----:B------:R-:W-:Y:S01]  /*45d0*/  I2FP.F32.S32 R16, R4 ;  /* 0x0000000400107245 */ /* 0x000fe20000201400 */
[----:B------:R-:W-:Y:S01]  /*45e0*/  FMUL.FTZ R22, R22, UR6 ;  /* 0x0000000616167c20 */ /* 0x000fe20008410000 */
[----:B------:R-:W-:Y:S01]  /*45f0*/  @!P0 FSEL R9, R9, -INF , !P2 ;  /* 0xff80000009098808 */ /* 0x000fe20005000000 */
[----:B------:R-:W-:Y:S01]  /*4600*/  FFMA.FTZ R8, R8, UR7, -R13 ;  /* 0x0000000708087c23 */ /* 0x000fe2000801080d */
[----:B------:R-:W-:Y:S03]  /*4610*/  FMUL.FTZ R24, R24, UR6 ;  /* 0x0000000618187c20 */ /* 0x000fe60008410000 */
[----:B------:R-:W-:Y:S01]  /*4620*/  MUFU.TANH R209, R23 ;  /* 0x0000001700d17308 */ /* 0x000fe20000002400 */
[----:B------:R-:W-:Y:S01]  /*4630*/  FFMA.FTZ R11, R16, UR5, R151 ;  /* 0x00000005100b7c23 */ /* 0x000fe20008010097 */
[----:B------:R-:W-:Y:S01]  /*4640*/  FFMA.FTZ R9, R9, UR7, -R12 ;  /* 0x0000000709097c23 */ /* 0x000fe2000801080c */
[----:B------:R-:W-:Y:S01]  /*4650*/  FMUL.FTZ R26, R26, UR6 ;  /* 0x000000061a1a7c20 */ /* 0x000fe20008410000 */
[----:B------:R-:W-:Y:S01]  /*4660*/  FMUL.FTZ R25, R25, UR6 ;  /* 0x0000000619197c20 */ /* 0x000fe20008410000 */
[----:B------:R-:W-:Y:S01]  /*4670*/  FMUL.FTZ R27, R27, UR6 ;  /* 0x000000061b1b7c20 */ /* 0x000fe20008410000 */
[----:B------:R-:W-:Y:S01]  /*4680*/  @!P0 FSEL R11, R11, -INF , !P1 ;  /* 0xff8000000b0b8808 */ /* 0x000fe20004800000 */
[----:B------:R-:W-:Y:S03]  /*4690*/  FMUL.FTZ R31, R31, UR6 ;  /* 0x000000061f1f7c20 */ /* 0x000fe60008410000 */
[----:B------:R1:W-:Y:S01]  /*46a0*/  MUFU.EX2 R99, R8 ;  /* 0x0000000800637308 */ /* 0x0003e20000000800 */
[----:B------:R-:W-:Y:S01]  /*46b0*/  @!P0 ISETP.GE.AND P1, PT, R4, R14, PT ;  /* 0x0000000e0400820c */ /* 0x000fe20003f26270 */
[----:B------:R-:W-:Y:S01]  /*46c0*/  FMUL.FTZ R30, R30, UR6 ;  /* 0x000000061e1e7c20 */ /* 0x000fe20008410000 */
[----:B------:R-:W-:Y:S01]  /*46d0*/  FFMA.FTZ R11, R11, UR7, -R13 ;  /* 0x000000070b0b7c23 */ /* 0x000fe2000801080d */
[----:B------:R-:W-:Y:S01]  /*46e0*/  FMUL.FTZ R32, R32, UR6 ;  /* 0x0000000620207c20 */ /* 0x000fe20008410000 */
[----:B------:R-:W-:Y:S01]  /*46f0*/  FMUL.FTZ R33, R33, UR6 ;  /* 0x0000000621217c20 */ /* 0x000fe20008410000 */
[----:B------:R-:W-:Y:S01]  /*4700*/  FMUL.FTZ R28, R28, UR6 ;  /* 0x000000061c1c7c20 */ /* 0x000fe20008410000 */
[----:B------:R-:W-:Y:S03]  /*4710*/  FMUL.FTZ R29, R29, UR6 ;  /* 0x000000061d1d7c20 */ /* 0x000fe60008410000 */
[----:B------:R3:W-:Y:S01]  /*4720*/  MUFU.EX2 R98, R11 ;  /* 0x0000000b00627308 */ /* 0x0007e20000000800 */
[----:B------:R-:W-:Y:S01]  /*4730*/  FMUL.FTZ R34, R34, UR6 ;  /* 0x0000000622227c20 */ /* 0x000fe20008410000 */
[----:B------:R-:W-:Y:S08]  /*4740*/  FMUL.FTZ R35, R35, UR6 ;  /* 0x0000000623237c20 */ /* 0x000ff00008410000 */
[----:B------:R-:W-:Y:S01]  /*4750*/  MUFU.EX2 R3, R9 ;  /* 0x0000000900037308 */ /* 0x000fe20000000800 */
[----:B-1----:R-:W-:Y:S05]  /*4760*/  FFMA.FTZ R8, R16, UR5, R68 ;  /* 0x0000000510087c23 */ /* 0x002fea0008010044 */
[----:B------:R-:W-:Y:S04]  /*4770*/  @!P0 FSEL R8, R8, -INF , !P1 ;  /* 0xff80000008088808 */ /* 0x000fe80004800000 */
[----:B------:R-:W-:Y:S01]  /*4780*/  MUFU.TANH R238, R24 ;  /* 0x0000001800ee7308 */ /* 0x000fe20000002400 */
[----:B---3--:R-:W-:Y:S01]  /*4790*/  @!P0 VIADDMNMX R11, R10, R19, UR9, PT ;  /* 0x000000090a0b8e46 */ /* 0x008fe2000b800113 */
[----:B------:R-:W-:Y:S03]  /*47a0*/  FFMA.FTZ R8, R8, UR7, -R12 ;  /* 0x0000000708087c23 */ /* 0x000fe6000801080c */
[-C--:B------:R-:W-:Y:S02]  /*47b0*/  @!P0 ISETP.GE.AND P1, PT, R0, R11.reuse, PT ;  /* 0x0000000b0000820c */ /* 0x080fe40003f26270 */
[----:B------:R-:W-:Y:S03]  /*47c0*/  @!P0 ISETP.GE.AND P3, PT, R4, R11, PT ;  /* 0x0000000b0400820c */ /* 0x000fe60003f66270 */
[----:B------:R1:W-:Y:S10]  /*47d0*/  MUFU.EX2 R2, R8 ;  /* 0x0000000800027308 */ /* 0x0003f40000000800 */
[----:B------:R-:W-:Y:S10]  /*47e0*/  MUFU.TANH R237, R25 ;  /* 0x0000001900ed7308 */ /* 0x000ff40000002400 */
[----:B------:R-:W-:Y:S01]  /*47f0*/  MUFU.TANH R90, R21 ;  /* 0x00000015005a7308 */ /* 0x000fe20000002400 */
[C---:B-1----:R-:W-:Y:S01]  /*4800*/  FFMA.FTZ R8, R5.reuse, UR5, R252 ;  /* 0x0000000505087c23 */ /* 0x042fe200080100fc */
[----:B------:R-:W-:Y:S04]  /*4810*/  FFMA.FTZ R5, R5, UR5, R166 ;  /* 0x0000000505057c23 */ /* 0x000fe800080100a6 */
[----:B------:R-:W-:Y:S04]  /*4820*/  @!P0 FSEL R8, R8, -INF , !P1 ;  /* 0xff80000008088808 */ /* 0x000fe80004800000 */
[----:B------:R-:W1:Y:S10]  /*4830*/  MUFU.TANH R26, R26 ;  /* 0x0000001a001a7308 */ /* 0x000e740000002400 */
[----:B------:R-:W-:Y:S10]  /*4840*/  MUFU.TANH R210, R22 ;  /* 0x0000001600d27308 */ /* 0x000ff40000002400 */
[----:B------:R-:W3:Y:S01]  /*4850*/  MUFU.TANH R25, R27 ;  /* 0x0000001b00197308 */ /* 0x000ee20000002400 */
[----:B-1----:R-:W-:Y:S09]  /*4860*/  STL [R1+0xc], R26 ;  /* 0x00000c1a01007387 */ /* 0x002ff20000100800 */
[----:B------:R-:W-:Y:S10]  /*4870*/  MUFU.TANH R234, R28 ;  /* 0x0000001c00ea7308 */ /* 0x000ff40000002400 */
[----:B------:R-:W-:Y:S01]  /*4880*/  MUFU.TANH R233, R29 ;  /* 0x0000001d00e97308 */ /* 0x000fe20000002400 */
[----:B---3--:R-:W-:Y:S09]  /*4890*/  STL [R1+0x8], R25 ;  /* 0x0000081901007387 */ /* 0x008ff20000100800 */
[----:B------:R-:W-:Y:S10]  /*48a0*/  MUFU.TANH R23, R31 ;  /* 0x0000001f00177308 */ /* 0x000ff40000002400 */
[----:B------:R-:W1:Y:S10]  /*48b0*/  MUFU.TANH R24, R30 ;  /* 0x0000001e00187308 */ /* 0x000e740000002400 */
[----:B------:R-:W-:Y:S10]  /*48c0*/  MUFU.TANH R87, R32 ;  /* 0x0000002000577308 */ /* 0x000ff40000002400 */
[----:B------:R-:W-:Y:S01]  /*48d0*/  MUFU.TANH R198, R34 ;  /* 0x0000002200c67308 */ /* 0x000fe20000002400 */
[----:B-1----:R-:W-:Y:S04]  /*48e0*/  STL [R1+0x4], R24 ;  /* 0x0000041801007387 */ /* 0x002fe80000100800 */
[----:B------:R-:W-:Y:S05]  /*48f0*/  STL [R1], R23 ;  /* 0x0000001701007387 */ /* 0x000fea0000100800 */
[----:B------:R-:W1:Y:S01]  /*4900*/  MUFU.TANH R86, R33 ;  /* 0x0000002100567308 */ /* 0x000e620000002400 */
[----:B------:R-:W3:Y:S09]  /*4910*/  LDL R108, [R1+0x54] ;  /* 0x00005400016c7983 */ /* 0x000ef20000100800 */
[----:B------:R-:W1:Y:S01]  /*4920*/  MUFU.TANH R197, R35 ;  /* 0x0000002300c57308 */ /* 0x000e620000002400 */
[C---:B--2---:R-:W-:Y:S01]  /*4930*/  FMUL.FTZ R9, R17.reuse, 1.4426950216293334961 ;  /* 0x3fb8aa3b11097820 */ /* 0x044fe20000410000 */
[----:B------:R-:W-:Y:S02]  /*4940*/  FSETP.NEU.FTZ.AND P2, PT, R17, -INF , PT ;  /* 0xff8000001100780b */ /* 0x000fe40003f5d000 */
[----:B------:R-:W-:Y:S02]  /*4950*/  MOV R17, 0x48 ;  /* 0x0000004800117802 */ /* 0x000fe40000000f00 */
[----:B------:R-:W-:Y:S02]  /*4960*/  FSEL R9, R9, RZ, P2 ;  /* 0x000000ff09097208 */ /* 0x000fe40001000000 */
[----:B------:R-:W-:Y:S03]  /*4970*/  @!P0 VIADDMNMX R10, R10, R17, UR9, PT ;  /* 0x000000090a0a8e46 */ /* 0x000fe6000b800111 */
[----:B------:R-:W-:Y:S01]  /*4980*/  FFMA.FTZ R17, R8, UR7, -R9 ;  /* 0x0000000708117c23 */ /* 0x000fe20008010809 */
[-C--:B------:R-:W-:Y:S01]  /*4990*/  @!P0 ISETP.GE.AND P2, PT, R4, R10.reuse, PT ;  /* 0x0000000a0400820c */ /* 0x080fe20003f46270 */
[C---:B------:R-:W-:Y:S01]  /*49a0*/  FFMA.FTZ R4, R16.reuse, UR5, R251 ;  /* 0x0000000510047c23 */ /* 0x040fe200080100fb */
[----:B------:R-:W-:Y:S01]  /*49b0*/  FFMA.FTZ R16, R16, UR5, R165 ;  /* 0x0000000510107c23 */ /* 0x000fe200080100a5 */
[----:B------:R2:W-:Y:S01]  /*49c0*/  MUFU.EX2 R230, R17 ;  /* 0x0000001100e67308 */ /* 0x0005e20000000800 */
[C---:B----4-:R-:W-:Y:S01]  /*49d0*/  FMUL.FTZ R8, R18.reuse, 1.4426950216293334961 ;  /* 0x3fb8aa3b12087820 */ /* 0x050fe20000410000 */
[----:B------:R-:W-:Y:S02]  /*49e0*/  FSETP.NEU.FTZ.AND P1, PT, R18, -INF , PT ;  /* 0xff8000001200780b */ /* 0x000fe40003f3d000 */
[----:B------:R-:W-:Y:S02]  /*49f0*/  @!P0 FSEL R4, R4, -INF , !P3 ;  /* 0xff80000004048808 */ /* 0x000fe40005800000 */
[-C--:B------:R-:W-:Y:S02]  /*4a00*/  @!P0 ISETP.GE.AND P3, PT, R0, R10.reuse, PT ;  /* 0x0000000a0000820c */ /* 0x080fe40003f66270 */
[----:B------:R-:W-:Y:S01]  /*4a10*/  @!P0 FSEL R16, R16, -INF , !P2 ;  /* 0xff80000010108808 */ /* 0x000fe20005000000 */
[----:B------:R-:W-:Y:S01]  /*4a20*/  FFMA.FTZ R4, R4, UR7, -R9 ;  /* 0x0000000704047c23 */ /* 0x000fe20008010809 */
[----:B------:R-:W-:Y:S02]  /*4a30*/  FSEL R8, R8, RZ, P1 ;  /* 0x000000ff08087208 */ /* 0x000fe40000800000 */
[----:B------:R-:W-:Y:S01]  /*4a40*/  @!P0 FSEL R5, R5, -INF , !P3 ;  /* 0xff80000005058808 */ /* 0x000fe20005800000 */
[----:B------:R-:W-:Y:S02]  /*4a50*/  MUFU.EX2 R229, R4 ;  /* 0x0000000400e57308 */ /* 0x000fe40000000800 */
[--C-:B------:R-:W-:Y:S01]  /*4a60*/  FFMA.FTZ R16, R16, UR7, -R8.reuse ;  /* 0x0000000710107c23 */ /* 0x100fe20008010808 */
[C---:B--2---:R-:W-:Y:S01]  /*4a70*/  IADD3 R17, R0.reuse, 0x8, RZ ;  /* 0x0000000800117810 */ /* 0x044fe20007ffe0ff */
[----:B------:R-:W-:Y:S03]  /*4a80*/  FFMA.FTZ R5, R5, UR7, -R8 ;  /* 0x0000000705057c23 */ /* 0x000fe60008010808 */
[----:B------:R-:W-:Y:S03]  /*4a90*/  I2FP.F32.S32 R19, R17 ;  /* 0x0000001100137245 */ /* 0x000fe60000201400 */
[----:B------:R2:W-:Y:S01]  /*4aa0*/  MUFU.EX2 R249, R16 ;  /* 0x0000001000f97308 */ /* 0x0005e20000000800 */
[CC--:B------:R-:W-:Y:S02]  /*4ab0*/  @!P0 ISETP.GE.AND P1, PT, R17.reuse, R11.reuse, PT ;  /* 0x0000000b1100820c */ /* 0x0c0fe40003f26270 */
[----:B------:R-:W-:Y:S01]  /*4ac0*/  @!P0 ISETP.GE.AND P2, PT, R17, R10, PT ;  /* 0x0000000a1100820c */ /* 0x000fe20003f46270 */
[----:B------:R-:W-:Y:S06]  /*4ad0*/  FFMA.FTZ R21, R19, UR5, R164 ;  /* 0x0000000513157c23 */ /* 0x000fec00080100a4 */
[----:B------:R4:W-:Y:S01]  /*4ae0*/  MUFU.EX2 R250, R5 ;  /* 0x0000000500fa7308 */ /* 0x0009e20000000800 */
[----:B------:R-:W-:Y:S02]  /*4af0*/  @!P0 FSEL R21, R21, -INF , !P2 ;  /* 0xff80000015158808 */ /* 0x000fe40005000000 */
[----:B------:R-:W-:Y:S03]  /*4b00*/  @!P0 ISETP.GE.AND P2, PT, R17, R14, PT ;  /* 0x0000000e1100820c */ /* 0x000fe60003f46270 */
[----:B------:R-:W-:Y:S01]  /*4b10*/  FFMA.FTZ R21, R21, UR7, -R8 ;  /* 0x0000000715157c23 */ /* 0x000fe20008010808 */
[----:B--2---:R-:W-:Y:S03]  /*4b20*/  IADD3 R16, R0, 0x9, RZ ;  /* 0x0000000900107810 */ /* 0x004fe60007ffe0ff */
[----:B------:R2:W-:Y:S01]  /*4b30*/  MUFU.EX2 R246, R21 ;  /* 0x0000001500f67308 */ /* 0x0005e20000000800 */
[----:B------:R-:W-:Y:S01]  /*4b40*/  I2FP.F32.S32 R18, R16 ;  /* 0x0000001000127245 */ /* 0x000fe20000201400 */
[----:B----4-:R-:W-:Y:S04]  /*4b50*/  FFMA.FTZ R5, R19, UR5, R248 ;  /* 0x0000000513057c23 */ /* 0x010fe800080100f8 */
[C---:B------:R-:W-:Y:S01]  /*4b60*/  FFMA.FTZ R4, R18.reuse, UR5, R247 ;  /* 0x0000000512047c23 */ /* 0x040fe200080100f7 */
[----:B------:R-:W-:Y:S01]  /*4b70*/  FFMA.FTZ R20, R18, UR5, R163 ;  /* 0x0000000512147c23 */ /* 0x000fe200080100a3 */
[----:B------:R-:W-:Y:S02]  /*4b80*/  @!P0 FSEL R5, R5, -INF , !P1 ;  /* 0xff80000005058808 */ /* 0x000fe40004800000 */
[----:B------:R-:W-:Y:S03]  /*4b90*/  @!P0 ISETP.GE.AND P1, PT, R16, R11, PT ;  /* 0x0000000b1000820c */ /* 0x000fe60003f26270 */
[----:B------:R-:W-:Y:S01]  /*4ba0*/  FFMA.FTZ R5, R5, UR7, -R9 ;  /* 0x0000000705057c23 */ /* 0x000fe20008010809 */
[----:B------:R-:W-:Y:S01]  /*4bb0*/  @!P0 FSEL R4, R4, -INF , !P1 ;  /* 0xff80000004048808 */ /* 0x000fe20004800000 */
[----:B--2---:R-:W-:Y:S01]  /*4bc0*/  FFMA.FTZ R21, R18, UR5, R92 ;  /* 0x0000000512157c23 */ /* 0x004fe2000801005c */
[----:B------:R-:W-:Y:S01]  /*4bd0*/  @!P0 ISETP.GE.AND P1, PT, R16, R10, PT ;  /* 0x0000000a1000820c */ /* 0x000fe20003f26270 */
[----:B------:R2:W-:Y:S01]  /*4be0*/  MUFU.EX2 R224, R5 ;  /* 0x0000000500e07308 */ /* 0x0005e20000000800 */
[----:B------:R-:W-:Y:S01]  /*4bf0*/  FFMA.FTZ R18, R18, UR5, R213 ;  /* 0x0000000512127c23 */ /* 0x000fe200080100d5 */
[----:B------:R-:W-:Y:S01]  /*4c00*/  FFMA.FTZ R22, R4, UR7, -R9 ;  /* 0x0000000704167c23 */ /* 0x000fe20008010809 */
[----:B------:R-:W-:Y:S02]  /*4c10*/  @!P0 FSEL R20, R20, -INF , !P1 ;  /* 0xff80000014148808 */ /* 0x000fe40004800000 */
[-C--:B------:R-:W-:Y:S02]  /*4c20*/  @!P0 ISETP.GE.AND P1, PT, R17, R15.reuse, PT ;  /* 0x0000000f1100820c */ /* 0x080fe40003f26270 */
[----:B------:R-:W-:Y:S03]  /*4c30*/  IADD3 R17, R0, 0x10, RZ ;  /* 0x0000001000117810 */ /* 0x000fe60007ffe0ff */
[----:B------:R-:W-:Y:S01]  /*4c40*/  MUFU.EX2 R223, R22 ;  /* 0x0000001600df7308 */ /* 0x000fe20000000800 */
[----:B------:R-:W-:Y:S09]  /*4c50*/  FFMA.FTZ R20, R20, UR7, -R8 ;  /* 0x0000000714147c23 */ /* 0x000ff20008010808 */
[----:B------:R4:W-:Y:S01]  /*4c60*/  MUFU.EX2 R241, R20 ;  /* 0x0000001400f17308 */ /* 0x0009e20000000800 */
[----:B--2---:R-:W2:Y:S01]  /*4c70*/  LDSM.16.M88.4 R4, [R150+0x6800] ;  /* 0x006800009604783b */ /* 0x004ea20000000200 */
[C---:B----4-:R-:W-:Y:S01]  /*4c80*/  FFMA.FTZ R20, R19.reuse, UR5, R93 ;  /* 0x0000000513147c23 */ /* 0x050fe2000801005d */
[----:B------:R-:W-:Y:S04]  /*4c90*/  FFMA.FTZ R19, R19, UR5, R214 ;  /* 0x0000000513137c23 */ /* 0x000fe800080100d6 */
[----:B------:R-:W-:Y:S02]  /*4ca0*/  @!P0 FSEL R20, R20, -INF , !P1 ;  /* 0xff80000014148808 */ /* 0x000fe40004800000 */
[----:B------:R-:W-:Y:S02]  /*4cb0*/  @!P0 FSEL R19, R19, -INF , !P2 ;  /* 0xff80000013138808 */ /* 0x000fe40005000000 */
[-C--:B------:R-:W-:Y:S01]  /*4cc0*/  @!P0 ISETP.GE.AND P1, PT, R16, R15.reuse, PT ;  /* 0x0000000f1000820c */ /* 0x080fe20003f26270 */
[--C-:B------:R-:W-:Y:S01]  /*4cd0*/  FFMA.FTZ R20, R20, UR7, -R13.reuse ;  /* 0x0000000714147c23 */ /* 0x100fe2000801080d */
[-C--:B------:R-:W-:Y:S01]  /*4ce0*/  @!P0 ISETP.GE.AND P2, PT, R17, R14.reuse, PT ;  /* 0x0000000e1100820c */ /* 0x080fe20003f46270 */
[--C-:B------:R-:W-:Y:S01]  /*4cf0*/  FFMA.FTZ R19, R19, UR7, -R12.reuse ;  /* 0x0000000713137c23 */ /* 0x100fe2000801080c */
[----:B------:R-:W-:Y:S01]  /*4d00*/  @!P0 FSEL R21, R21, -INF , !P1 ;  /* 0xff80000015158808 */ /* 0x000fe20004800000 */
[----:B------:R-:W-:Y:S01]  /*4d10*/  MUFU.EX2 R97, R20 ;  /* 0x0000001400617308 */ /* 0x000fe20000000800 */
[----:B------:R-:W-:Y:S02]  /*4d20*/  @!P0 ISETP.GE.AND P1, PT, R16, R14, PT ;  /* 0x0000000e1000820c */ /* 0x000fe40003f26270 */
[----:B------:R-:W-:Y:S01]  /*4d30*/  IADD3 R16, R0, 0x11, RZ ;  /* 0x0000001100107810 */ /* 0x000fe20007ffe0ff */
[----:B------:R-:W-:Y:S01]  /*4d40*/  FFMA.FTZ R21, R21, UR7, -R13 ;  /* 0x0000000715157c23 */ /* 0x000fe2000801080d */
[----:B------:R-:W-:Y:S02]  /*4d50*/  @!P0 FSEL R18, R18, -INF , !P1 ;  /* 0xff80000012128808 */ /* 0x000fe40004800000 */
[----:B------:R-:W-:Y:S03]  /*4d60*/  @!P0 ISETP.GE.AND P1, PT, R17, R15, PT ;  /* 0x0000000f1100820c */ /* 0x000fe60003f26270 */
[----:B------:R4:W-:Y:S01]  /*4d70*/  MUFU.EX2 R186, R19 ;  /* 0x0000001300ba7308 */ /* 0x0009e20000000800 */
[-C--:B--2---:R-:W-:Y:S03]  /*4d80*/  HMMA.16816.F32 R36, R104, R4.reuse, R36 ;  /* 0x000000046824723c */ /* 0x084fe60000001824 */
[----:B------:R-:W-:Y:S06]  /*4d90*/  FFMA.FTZ R18, R18, UR7, -R12 ;  /* 0x0000000712127c23 */ /* 0x000fec000801080c */
[----:B------:R-:W-:Y:S01]  /*4da0*/  MUFU.EX2 R96, R21 ;  /* 0x0000001500607308 */ /* 0x000fe20000000800 */
[C---:B------:R-:W-:Y:S06]  /*4db0*/  HMMA.16816.F32 R40, R112.reuse, R4, R40 ;  /* 0x000000047028723c */ /* 0x040fec0000001828 */
[-C--:B------:R-:W-:Y:S03]  /*4dc0*/  HMMA.16816.F32 R44, R112, R6.reuse, R44 ;  /* 0x00000006702c723c */ /* 0x080fe6000000182c */
[----:B------:R2:W-:Y:S02]  /*4dd0*/  MUFU.EX2 R185, R18 ;  /* 0x0000001200b97308 */ /* 0x0005e40000000800 */
[----:B----4-:R-:W-:Y:S01]  /*4de0*/  I2FP.F32.S32 R19, R17 ;  /* 0x0000001100137245 */ /* 0x010fe20000201400 */
[C---:B------:R-:W-:Y:S05]  /*4df0*/  HMMA.16816.F32 R48, R104.reuse, R6, R48 ;  /* 0x000000066830723c */ /* 0x040fea0000001830 */
[----:B------:R-:W-:Y:S01]  /*4e00*/  FFMA.FTZ R20, R19, UR5, R91 ;  /* 0x0000000513147c23 */ /* 0x000fe2000801005b */
[----:B------:R-:W-:Y:S01]  /*4e10*/  FMUL.FTZ R36, R36, UR6 ;  /* 0x0000000624247c20 */ /* 0x000fe20008410000 */
[----:B------:R-:W-:Y:S01]  /*4e20*/  FMUL.FTZ R37, R37, UR6 ;  /* 0x0000000625257c20 */ /* 0x000fe20008410000 */
[----:B------:R-:W-:Y:S02]  /*4e30*/  FMUL.FTZ R39, R39, UR6 ;  /* 0x0000000627277c20 */ /* 0x000fe40008410000 */
[----:B------:R-:W4:Y:S01]  /*4e40*/  MUFU.TANH R83, R36 ;  /* 0x0000002400537308 */ /* 0x000f220000002400 */
[----:B------:R-:W-:Y:S01]  /*4e50*/  @!P0 FSEL R20, R20, -INF , !P1 ;  /* 0xff80000014148808 */ /* 0x000fe20004800000 */
[----:B------:R-:W-:Y:S01]  /*4e60*/  FMUL.FTZ R40, R40, UR6 ;  /* 0x0000000628287c20 */ /* 0x000fe20008410000 */
[----:B--2---:R-:W-:Y:S01]  /*4e70*/  I2FP.F32.S32 R18, R16 ;  /* 0x0000001000127245 */ /* 0x004fe20000201400 */
[----:B------:R-:W-:Y:S01]  /*4e80*/  FMUL.FTZ R41, R41, UR6 ;  /* 0x0000000629297c20 */ /* 0x000fe20008410000 */
[----:B------:R-:W-:Y:S01]  /*4e90*/  @!P0 ISETP.GE.AND P1, PT, R16, R15, PT ;  /* 0x0000000f1000820c */ /* 0x000fe20003f26270 */
[--C-:B------:R-:W-:Y:S01]  /*4ea0*/  FFMA.FTZ R4, R20, UR7, -R13.reuse ;  /* 0x0000000714047c23 */ /* 0x100fe2000801080d */
[----:B------:R-:W-:Y:S03]  /*4eb0*/  FFMA.FTZ R20, R19, UR5, R210 ;  /* 0x0000000513147c23 */ /* 0x000fe600080100d2 */
[----:B------:R-:W-:Y:S01]  /*4ec0*/  MUFU.TANH R82, R37 ;  /* 0x0000002500527308 */ /* 0x000fe20000002400 */
[----:B------:R-:W-:Y:S01]  /*4ed0*/  FFMA.FTZ R5, R18, UR5, R90 ;  /* 0x0000000512057c23 */ /* 0x000fe2000801005a */
[----:B------:R-:W-:Y:S01]  /*4ee0*/  FMUL.FTZ R43, R43, UR6 ;  /* 0x000000062b2b7c20 */ /* 0x000fe20008410000 */
[----:B------:R-:W-:Y:S01]  /*4ef0*/  FMUL.FTZ R44, R44, UR6 ;  /* 0x000000062c2c7c20 */ /* 0x000fe20008410000 */
[----:B------:R-:W-:Y:S01]  /*4f00*/  @!P0 FSEL R20, R20, -INF , !P2 ;  /* 0xff80000014148808 */ /* 0x000fe20005000000 */
[----:B------:R-:W-:Y:S01]  /*4f10*/  FMUL.FTZ R45, R45, UR6 ;  /* 0x000000062d2d7c20 */ /* 0x000fe20008410000 */
[----:B------:R-:W-:Y:S01]  /*4f20*/  @!P0 FSEL R5, R5, -INF , !P1 ;  /* 0xff80000005058808 */ /* 0x000fe20004800000 */
[----:B------:R-:W-:Y:S03]  /*4f30*/  FMUL.FTZ R48, R48, UR6 ;  /* 0x0000000630307c20 */ /* 0x000fe60008410000 */
[----:B------:R2:W-:Y:S01]  /*4f40*/  MUFU.EX2 R95, R4 ;  /* 0x00000004005f7308 */ /* 0x0005e20000000800 */
[----:B------:R-:W-:Y:S01]  /*4f50*/  @!P0 ISETP.GE.AND P1, PT, R16, R14, PT ;  /* 0x0000000e1000820c */ /* 0x000fe20003f26270 */
[--C-:B------:R-:W-:Y:S01]  /*4f60*/  FFMA.FTZ R20, R20, UR7, -R12.reuse ;  /* 0x0000000714147c23 */ /* 0x100fe2000801080c */
[----:B------:R-:W-:Y:S01]  /*4f70*/  FFMA.FTZ R5, R5, UR7, -R13 ;  /* 0x0000000705057c23 */ /* 0x000fe2000801080d */
[-C--:B------:R-:W-:Y:S01]  /*4f80*/  @!P0 ISETP.GE.AND P2, PT, R17, R10.reuse, PT ;  /* 0x0000000a1100820c */ /* 0x080fe20003f46270 */
[----:B------:R-:W-:Y:S01]  /*4f90*/  FMUL.FTZ R49, R49, UR6 ;  /* 0x0000000631317c20 */ /* 0x000fe20008410000 */
[----:B------:R-:W-:Y:S01]  /*4fa0*/  FMUL.FTZ R47, R47, UR6 ;  /* 0x000000062f2f7c20 */ /* 0x000fe20008410000 */
[----:B------:R-:W-:Y:S03]  /*4fb0*/  FMUL.FTZ R42, R42, UR6 ;  /* 0x000000062a2a7c20 */ /* 0x000fe60008410000 */
[----:B------:R-:W-:Y:S01]  /*4fc0*/  MUFU.TANH R191, R39 ;  /* 0x0000002700bf7308 */ /* 0x000fe20000002400 */
[----:B------:R-:W-:Y:S01]  /*4fd0*/  FMUL.FTZ R46, R46, UR6 ;  /* 0x000000062e2e7c20 */ /* 0x000fe20008410000 */
[----:B------:R-:W-:Y:S01]  /*4fe0*/  FMUL.FTZ R38, R38, UR6 ;  /* 0x0000000626267c20 */ /* 0x000fe20008410000 */
[----:B------:R-:W-:Y:S01]  /*4ff0*/  FMUL.FTZ R50, R50, UR6 ;  /* 0x0000000632327c20 */ /* 0x000fe20008410000 */
[----:B------:R-:W-:Y:S06]  /*5000*/  FMUL.FTZ R51, R51, UR6 ;  /* 0x0000000633337c20 */ /* 0x000fec0008410000 */
[----:B------:R1:W-:Y:S01]  /*5010*/  MUFU.EX2 R94, R5 ;  /* 0x00000005005e7308 */ /* 0x0003e20000000800 */
[----:B--2---:R-:W-:Y:S05]  /*5020*/  FFMA.FTZ R4, R18, UR5, R209 ;  /* 0x0000000512047c23 */ /* 0x004fea00080100d1 */
[----:B------:R-:W-:Y:S04]  /*5030*/  @!P0 FSEL R4, R4, -INF , !P1 ;  /* 0xff80000004048808 */ /* 0x000fe80004800000 */
[----:B------:R-:W-:Y:S01]  /*5040*/  MUFU.TANH R212, R40 ;  /* 0x0000002800d47308 */ /* 0x000fe20000002400 */
[-C--:B------:R-:W-:Y:S01]  /*5050*/  @!P0 ISETP.GE.AND P1, PT, R17, R11.reuse, PT ;  /* 0x0000000b1100820c */ /* 0x080fe20003f26270 */
[----:B------:R-:W-:Y:S01]  /*5060*/  FFMA.FTZ R4, R4, UR7, -R12 ;  /* 0x0000000704047c23 */ /* 0x000fe2000801080c */
[----:B------:R-:W-:Y:S07]  /*5070*/  IADD3 R17, R0, 0x18, RZ ;  /* 0x0000001800117810 */ /* 0x000fee0007ffe0ff */
[----:B------:R2:W-:Y:S01]  /*5080*/  MUFU.EX2 R180, R4 ;  /* 0x0000000400b47308 */ /* 0x0005e20000000800 */
[C---:B-1----:R-:W-:Y:S01]  /*5090*/  FFMA.FTZ R5, R18.reuse, UR5, R237 ;  /* 0x0000000512057c23 */ /* 0x042fe200080100ed */
[----:B------:R-:W-:Y:S08]  /*50a0*/  FFMA.FTZ R18, R18, UR5, R25 ;  /* 0x0000000512127c23 */ /* 0x000ff00008010019 */
[----:B------:R-:W-:Y:S10]  /*50b0*/  MUFU.TANH R211, R41 ;  /* 0x0000002900d37308 */ /* 0x000ff40000002400 */
[----:B------:R-:W-:Y:S01]  /*50c0*/  MUFU.EX2 R181, R20 ;  /* 0x0000001400b57308 */ /* 0x000fe20000000800 */
[C---:B--2---:R-:W-:Y:S01]  /*50d0*/  FFMA.FTZ R4, R19.reuse, UR5, R238 ;  /* 0x0000000513047c23 */ /* 0x044fe200080100ee */
[----:B------:R-:W-:Y:S04]  /*50e0*/  FFMA.FTZ R19, R19, UR5, R26 ;  /* 0x0000000513137c23 */ /* 0x000fe8000801001a */
[----:B------:R-:W-:Y:S04]  /*50f0*/  @!P0 FSEL R4, R4, -INF , !P1 ;  /* 0xff80000004048808 */ /* 0x000fe80004800000 */
[----:B------:R-:W-:Y:S01]  /*5100*/  MUFU.TANH R239, R43 ;  /* 0x0000002b00ef7308 */ /* 0x000fe20000002400 */
[-C--:B------:R-:W-:Y:S02]  /*5110*/  @!P0 ISETP.GE.AND P1, PT, R16, R11.reuse, PT ;  /* 0x0000000b1000820c */ /* 0x080fe40003f26270 */
[----:B------:R-:W-:Y:S01]  /*5120*/  @!P0 FSEL R19, R19, -INF , !P2 ;  /* 0xff80000013138808 */ /* 0x000fe20005000000 */
[--C-:B------:R-:W-:Y:S01]  /*5130*/  FFMA.FTZ R4, R4, UR7, -R9.reuse ;  /* 0x0000000704047c23 */ /* 0x100fe20008010809 */
[----:B------:R-:W-:Y:S02]  /*5140*/  @!P0 FSEL R5, R5, -INF , !P1 ;  /* 0xff80000005058808 */ /* 0x000fe40004800000 */
[-C--:B------:R-:W-:Y:S03]  /*5150*/  @!P0 ISETP.GE.AND P1, PT, R16, R10.reuse, PT ;  /* 0x0000000a1000820c */ /* 0x080fe60003f26270 */
[----:B------:R-:W-:Y:S01]  /*5160*/  MUFU.EX2 R202, R4 ;  /* 0x0000000400ca7308 */ /* 0x000fe20000000800 */
[--C-:B------:R-:W-:Y:S01]  /*5170*/  FFMA.FTZ R19, R19, UR7, -R8.reuse ;  /* 0x0000000713137c23 */ /* 0x100fe20008010808 */
[----:B------:R-:W-:Y:S01]  /*5180*/  @!P0 ISETP.GE.AND P2, PT, R17, R10, PT ;  /* 0x0000000a1100820c */ /* 0x000fe20003f46270 */
[--C-:B------:R-:W-:Y:S01]  /*5190*/  FFMA.FTZ R5, R5, UR7, -R9.reuse ;  /* 0x0000000705057c23 */ /* 0x100fe20008010809 */
[----:B------:R-:W-:Y:S02]  /*51a0*/  @!P0 FSEL R18, R18, -INF , !P1 ;  /* 0xff80000012128808 */ /* 0x000fe40004800000 */
[----:B------:R-:W-:Y:S04]  /*51b0*/  @!P0 ISETP.GE.AND P1, PT, R17, R11, PT ;  /* 0x0000000b1100820c */ /* 0x000fe80003f26270 */
[----:B------:R-:W-:Y:S01]  /*51c0*/  MUFU.TANH R206, R44 ;  /* 0x0000002c00ce7308 */ /* 0x000fe20000002400 */
[----:B------:R-:W-:Y:S01]  /*51d0*/  FFMA.FTZ R18, R18, UR7, -R8 ;  /* 0x0000000712127c23 */ /* 0x000fe20008010808 */
[----:B------:R-:W-:Y:S08]  /*51e0*/  IADD3 R16, R0, 0x19, RZ ;  /* 0x0000001900107810 */ /* 0x000ff00007ffe0ff */
[----:B------:R1:W-:Y:S10]  /*51f0*/  MUFU.EX2 R232, R19 ;  /* 0x0000001300e87308 */ /* 0x0003f40000000800 */
[----:B------:R-:W2:Y:S10]  /*5200*/  MUFU.TANH R192, R38 ;  /* 0x0000002600c07308 */ /* 0x000eb40000002400 */
[----:B------:R4:W-:Y:S01]  /*5210*/  MUFU.EX2 R201, R5 ;  /* 0x0000000500c97308 */ /* 0x0009e20000000800 */
[----:B-1----:R-:W-:Y:S05]  /*5220*/  I2FP.F32.S32 R19, R17 ;  /* 0x0000001100137245 */ /* 0x002fea0000201400 */
[----:B------:R-:W-:Y:S04]  /*5230*/  FFMA.FTZ R21, R19, UR5, R24 ;  /* 0x0000000513157c23 */ /* 0x000fe80008010018 */
[----:B------:R-:W-:Y:S01]  /*5240*/  MUFU.TANH R205, R45 ;  /* 0x0000002d00cd7308 */ /* 0x000fe20000002400 */
[----:B------:R-:W-:Y:S02]  /*5250*/  @!P0 FSEL R21, R21, -INF , !P2 ;  /* 0xff80000015158808 */ /* 0x000fe40005000000 */
[----:B------:R-:W-:Y:S07]  /*5260*/  @!P0 ISETP.GE.AND P2, PT, R17, R14, PT ;  /* 0x0000000e1100820c */ /* 0x000fee0003f46270 */
[----:B------:R1:W-:Y:S01]  /*5270*/  MUFU.EX2 R231, R18 ;  /* 0x0000001200e77308 */ /* 0x0003e20000000800 */
[----:B----4-:R-:W-:Y:S01]  /*5280*/  FFMA.FTZ R5, R19, UR5, R234 ;  /* 0x0000000513057c23 */ /* 0x010fe200080100ea */
[--C-:B------:R-:W-:Y:S04]  /*5290*/  FFMA.FTZ R21, R21, UR7, -R8.reuse ;  /* 0x0000000715157c23 */ /* 0x100fe80008010808 */
[----:B------:R-:W-:Y:S04]  /*52a0*/  @!P0 FSEL R5, R5, -INF , !P1 ;  /* 0xff80000005058808 */ /* 0x000fe80004800000 */
[----:B------:R-:W-:Y:S01]  /*52b0*/  MUFU.TANH R235, R47 ;  /* 0x0000002f00eb7308 */ /* 0x000fe20000002400 */
[----:B------:R-:W-:Y:S01]  /*52c0*/  @!P0 ISETP.GE.AND P1, PT, R16, R11, PT ;  /* 0x0000000b1000820c */ /* 0x000fe20003f26270 */
[----:B------:R-:W-:Y:S08]  /*52d0*/  FFMA.FTZ R5, R5, UR7, -R9 ;  /* 0x0000000705057c23 */ /* 0x000ff00008010809 */
[----:B------:R4:W-:Y:S01]  /*52e0*/  MUFU.EX2 R196, R5 ;  /* 0x0000000500c47308 */ /* 0x0009e20000000800 */
[----:B-1----:R-:W-:Y:S05]  /*52f0*/  I2FP.F32.S32 R18, R16 ;  /* 0x0000001000127245 */ /* 0x002fea0000201400 */
[C---:B------:R-:W-:Y:S01]  /*5300*/  FFMA.FTZ R4, R18.reuse, UR5, R233 ;  /* 0x0000000512047c23 */ /* 0x040fe200080100e9 */
[----:B------:R-:W-:Y:S03]  /*5310*/  FFMA.FTZ R20, R18, UR5, R23 ;  /* 0x0000000512147c23 */ /* 0x000fe60008010017 */
[----:B------:R-:W-:Y:S01]  /*5320*/  MUFU.TANH R79, R48 ;  /* 0x00000030004f7308 */ /* 0x000fe20000002400 */
[----:B------:R-:W-:Y:S02]  /*5330*/  @!P0 FSEL R4, R4, -INF , !P1 ;  /* 0xff80000004048808 */ /* 0x000fe40004800000 */
[----:B------:R-:W-:Y:S07]  /*5340*/  @!P0 ISETP.GE.AND P1, PT, R16, R10, PT ;  /* 0x0000000a1000820c */ /* 0x000fee0003f26270 */
[----:B------:R1:W-:Y:S01]  /*5350*/  MUFU.EX2 R228, R21 ;  /* 0x0000001500e47308 */ /* 0x0003e20000000800 */
[----:B------:R-:W-:Y:S01]  /*5360*/  @!P0 FSEL R20, R20, -INF , !P1 ;  /* 0xff80000014148808 */ /* 0x000fe20004800000 */
[----:B------:R-:W-:Y:S01]  /*5370*/  FFMA.FTZ R22, R4, UR7, -R9 ;  /* 0x0000000704167c23 */ /* 0x000fe20008010809 */
[-C--:B------:R-:W-:Y:S01]  /*5380*/  @!P0 ISETP.GE.AND P1, PT, R17, R15.reuse, PT ;  /* 0x0000000f1100820c */ /* 0x080fe20003f26270 */
[----:B----4-:R-:W4:Y:S01]  /*5390*/  LDSM.16.M88.4 R4, [R150+0x6c00] ;  /* 0x006c00009604783b */ /* 0x010f220000000200 */
[----:B------:R-:W-:Y:S01]  /*53a0*/  IADD3 R17, R0, 0x20, RZ ;  /* 0x0000002000117810 */ /* 0x000fe20007ffe0ff */
[----:B------:R-:W-:Y:S04]  /*53b0*/  FFMA.FTZ R20, R20, UR7, -R8 ;  /* 0x0000000714147c23 */ /* 0x000fe80008010808 */
[----:B------:R-:W3:Y:S10]  /*53c0*/  MUFU.TANH R240, R42 ;  /* 0x0000002a00f07308 */ /* 0x000ef40000002400 */
        /* <DEDUP_REMOVED lines=8> */
[----:B------:R-:W1:Y:S01]  /*5450*/  MUFU.TANH R236, R46 ;  /* 0x0000002e00ec7308 */ /* 0x000e620000002400 */
[----:B------:R-:W-:Y:S01]  /*5460*/  @!P0 FSEL R19, R19, -INF , !P2 ;  /* 0xff80000013138808 */ /* 0x000fe20005000000 */
[--C-:B------:R-:W-:Y:S01]  /*5470*/  FFMA.FTZ R20, R20, UR7, -R13.reuse ;  /* 0x0000000714147c23 */ /* 0x100fe2000801080d */
[-C--:B----4-:R-:W-:Y:S03]  /*5480*/  HMMA.16816.F32 R52, R104, R4.reuse, R52 ;  /* 0x000000046834723c */ /* 0x090fe60000001834 */
[--C-:B------:R-:W-:Y:S04]  /*5490*/  FFMA.FTZ R19, R19, UR7, -R12.reuse ;  /* 0x0000000713137c23 */ /* 0x100fe8000801080c */
[----:B------:R-:W-:Y:S01]  /*54a0*/  MUFU.EX2 R89, R20 ;  /* 0x0000001400597308 */ /* 0x000fe20000000800 */
[CC--:B------:R-:W-:Y:S01]  /*54b0*/  @!P0 ISETP.GE.AND P1, PT, R16.reuse, R15.reuse, PT ;  /* 0x0000000f1000820c */ /* 0x0c0fe20003f26270 */
[C---:B------:R-:W-:Y:S04]  /*54c0*/  HMMA.16816.F32 R56, R112.reuse, R4, R56 ;  /* 0x000000047038723c */ /* 0x040fe80000001838 */
[-C--:B------:R-:W-:Y:S04]  /*54d0*/  @!P0 ISETP.GE.AND P2, PT, R17, R14.reuse, PT ;  /* 0x0000000e1100820c */ /* 0x080fe80003f46270 */
[----:B------:R-:W2:Y:S03]  /*54e0*/  MUFU.TANH R178, R50 ;  /* 0x0000003200b27308 */ /* 0x000ea60000002400 */
[----:B------:R-:W-:Y:S01]  /*54f0*/  @!P0 FSEL R21, R21, -INF , !P1 ;  /* 0xff80000015158808 */ /* 0x000fe20004800000 */
[-C--:B------:R-:W-:Y:S03]  /*5500*/  HMMA.16816.F32 R60, R112, R6.reuse, R60 ;  /* 0x00000006703c723c */ /* 0x080fe6000000183c */
[----:B------:R-:W-:Y:S01]  /*5510*/  @!P0 ISETP.GE.AND P1, PT, R16, R14, PT ;  /* 0x0000000e1000820c */ /* 0x000fe20003f26270 */
[----:B------:R-:W-:Y:S01]  /*5520*/  FFMA.FTZ R21, R21, UR7, -R13 ;  /* 0x0000000715157c23 */ /* 0x000fe2000801080d */
[----:B------:R-:W-:Y:S01]  /*5530*/  IADD3 R16, R0, 0x21, RZ ;  /* 0x0000002100107810 */ /* 0x000fe20007ffe0ff */
[----:B------:R4:W-:Y:S01]  /*5540*/  MUFU.EX2 R170, R19 ;  /* 0x0000001300aa7308 */ /* 0x0009e20000000800 */
[----:B------:R-:W-:Y:S01]  /*5550*/  @!P0 FSEL R18, R18, -INF , !P1 ;  /* 0xff80000012128808 */ /* 0x000fe20004800000 */
[----:B------:R-:W-:Y:S04]  /*5560*/  HMMA.16816.F32 R64, R104, R6, R64 ;  /* 0x000000066840723c */ /* 0x000fe80000001840 */
[----:B------:R-:W-:Y:S01]  /*5570*/  FFMA.FTZ R18, R18, UR7, -R12 ;  /* 0x0000000712127c23 */ /* 0x000fe2000801080c */
[----:B------:R-:W-:Y:S03]  /*5580*/  @!P0 ISETP.GE.AND P1, PT, R17, R15, PT ;  /* 0x0000000f1100820c */ /* 0x000fe60003f26270 */
[----:B------:R-:W2:Y:S03]  /*5590*/  MUFU.TANH R177, R51 ;  /* 0x0000003300b17308 */ /* 0x000ea60000002400 */
[----:B------:R-:W-:Y:S01]  /*55a0*/  FMUL.FTZ R52, R52, UR6 ;  /* 0x0000000634347c20 */ /* 0x000fe20008410000 */
[----:B------:R-:W-:Y:S01]  /*55b0*/  FMUL.FTZ R53, R53, UR6 ;  /* 0x0000000635357c20 */ /* 0x000fe20008410000 */
[----:B------:R-:W-:Y:S01]  /*55c0*/  MOV R104, UR4 ;  /* 0x0000000400687c02 */ /* 0x000fe20008000f00 */
[----:B------:R-:W-:Y:S01]  /*55d0*/  FMUL.FTZ R56, R56, UR6 ;  /* 0x0000000638387c20 */ /* 0x000fe20008410000 */
[----:B------:R-:W-:Y:S03]  /*55e0*/  FMUL.FTZ R57, R57, UR6 ;  /* 0x0000000639397c20 */ /* 0x000fe60008410000 */
[----:B------:R3:W-:Y:S01]  /*55f0*/  MUFU.EX2 R169, R18 ;  /* 0x0000001200a97308 */ /* 0x0007e20000000800 */
[----:B----4-:R-:W-:Y:S01]  /*5600*/  I2FP.F32.S32 R19, R17 ;  /* 0x0000001100137245 */ /* 0x010fe20000201400 */
[----:B------:R-:W-:Y:S01]  /*5610*/  FMUL.FTZ R60, R60, UR6 ;  /* 0x000000063c3c7c20 */ /* 0x000fe20008410000 */
[----:B------:R-:W-:Y:S01]  /*5620*/  FMUL.FTZ R61, R61, UR6 ;  /* 0x000000063d3d7c20 */ /* 0x000fe20008410000 */
[----:B------:R-:W-:Y:S01]  /*5630*/  FMUL.FTZ R62, R62, UR6 ;  /* 0x000000063e3e7c20 */ /* 0x000fe20008410000 */
[----:B------:R-:W-:Y:S01]  /*5640*/  FMUL.FTZ R63, R63, UR6 ;  /* 0x000000063f3f7c20 */ /* 0x000fe20008410000 */
[----:B------:R-:W-:Y:S01]  /*5650*/  FFMA.FTZ R20, R19, UR5, R83 ;  /* 0x0000000513147c23 */ /* 0x000fe20008010053 */
[----:B------:R-:W-:Y:S03]  /*5660*/  IADD3 R104, R154, 0x4000, R104 ;  /* 0x000040009a687810 */ /* 0x000fe60007ffe068 */
[----:B------:R-:W-:Y:S01]  /*5670*/  MUFU.TANH R73, R52 ;  /* 0x0000003400497308 */ /* 0x000fe20000002400 */
[----:B------:R-:W-:Y:S01]  /*5680*/  FMUL.FTZ R58, R58, UR6 ;  /* 0x000000063a3a7c20 */ /* 0x000fe20008410000 */
[----:B------:R-:W-:Y:S01]  /*5690*/  FMUL.FTZ R64, R64, UR6 ;  /* 0x0000000640407c20 */ /* 0x000fe20008410000 */
[----:B------:R-:W-:Y:S01]  /*56a0*/  @!P0 FSEL R20, R20, -INF , !P1 ;  /* 0xff80000014148808 */ /* 0x000fe20004800000 */
[----:B------:R-:W-:Y:S01]  /*56b0*/  FMUL.FTZ R65, R65, UR6 ;  /* 0x0000000641417c20 */ /* 0x000fe20008410000 */
[----:B------:R-:W-:Y:S01]  /*56c0*/  @!P0 ISETP.GE.AND P1, PT, R16, R15, PT ;  /* 0x0000000f1000820c */ /* 0x000fe20003f26270 */
[----:B------:R-:W-:Y:S01]  /*56d0*/  FMUL.FTZ R66, R66, UR6 ;  /* 0x0000000642427c20 */ /* 0x000fe20008410000 */
[----:B------:R-:W-:Y:S03]  /*56e0*/  IADD3 R104, R104, R155, RZ ;  /* 0x0000009b68687210 */ /* 0x000fe60007ffe0ff */
[----:B------:R-:W-:Y:S01]  /*56f0*/  MUFU.TANH R188, R60 ;  /* 0x0000003c00bc7308 */ /* 0x000fe20000002400 */
[--C-:B------:R-:W-:Y:S01]  /*5700*/  FFMA.FTZ R4, R20, UR7, -R13.reuse ;  /* 0x0000000714047c23 */ /* 0x100fe2000801080d */
[----:B------:R-:W-:Y:S01]  /*5710*/  FMUL.FTZ R67, R67, UR6 ;  /* 0x0000000643437c20 */ /* 0x000fe20008410000 */
[----:B---3--:R-:W-:Y:S01]  /*5720*/  I2FP.F32.S32 R18, R16 ;  /* 0x0000001000127245 */ /* 0x008fe20000201400 */
[----:B------:R-:W-:Y:S01]  /*5730*/  FFMA.FTZ R20, R19, UR5, R192 ;  /* 0x0000000513147c23 */ /* 0x000fe200080100c0 */
[----:B------:R-:W-:Y:S01]  /*5740*/  FMUL.FTZ R59, R59, UR6 ;  /* 0x000000063b3b7c20 */ /* 0x000fe20008410000 */
[----:B------:R-:W-:Y:S01]  /*5750*/  FMUL.FTZ R54, R54, UR6 ;  /* 0x0000000636367c20 */ /* 0x000fe20008410000 */
[----:B------:R-:W-:Y:S03]  /*5760*/  FMUL.FTZ R55, R55, UR6 ;  /* 0x0000000637377c20 */ /* 0x000fe60008410000 */
[----:B------:R-:W3:Y:S01]  /*5770*/  MUFU.TANH R72, R53 ;  /* 0x0000003500487308 */ /* 0x000ee20000002400 */
[----:B------:R-:W-:Y:S01]  /*5780*/  FFMA.FTZ R5, R18, UR5, R82 ;  /* 0x0000000512057c23 */ /* 0x000fe20008010052 */
[----:B------:R-:W-:Y:S02]  /*5790*/  @!P0 FSEL R20, R20, -INF , !P2 ;  /* 0xff80000014148808 */ /* 0x000fe40005000000 */
[----:B------:R-:W-:Y:S02]  /*57a0*/  @!P0 ISETP.GE.AND P2, PT, R17, R10, PT ;  /* 0x0000000a1100820c */ /* 0x000fe40003f46270 */
[----:B------:R-:W-:Y:S01]  /*57b0*/  @!P0 FSEL R5, R5, -INF , !P1 ;  /* 0xff80000005058808 */ /* 0x000fe20004800000 */
[--C-:B------:R-:W-:Y:S03]  /*57c0*/  FFMA.FTZ R20, R20, UR7, -R12.reuse ;  /* 0x0000000714147c23 */ /* 0x100fe6000801080c */
[----:B------:R4:W-:Y:S01]  /*57d0*/  MUFU.EX2 R85, R4 ;  /* 0x0000000400557308 */ /* 0x0009e20000000800 */
[----:B------:R-:W-:Y:S01]  /*57e0*/  @!P0 ISETP.GE.AND P1, PT, R16, R14, PT ;  /* 0x0000000e1000820c */ /* 0x000fe20003f26270 */
[----:B------:R-:W-:Y:S08]  /*57f0*/  FFMA.FTZ R5, R5, UR7, -R13 ;  /* 0x0000000705057c23 */ /* 0x000ff0000801080d */
[----:B------:R-:W3:Y:S10]  /*5800*/  MUFU.TANH R174, R54 ;  /* 0x0000003600ae7308 */ /* 0x000ef40000002400 */
[----:B------:R1:W-:Y:S01]  /*5810*/  MUFU.EX2 R84, R5 ;  /* 0x0000000500547308 */ /* 0x0003e20000000800 */
[----:B----4-:R-:W-:Y:S05]  /*5820*/  FFMA.FTZ R4, R18, UR5, R191 ;  /* 0x0000000512047c23 */ /* 0x010fea00080100bf */
[----:B------:R-:W-:Y:S04]  /*5830*/  @!P0 FSEL R4, R4, -INF , !P1 ;  /* 0xff80000004048808 */ /* 0x000fe80004800000 */
[----:B------:R-:W-:Y:S01]  /*5840*/  MUFU.TANH R173, R55 ;  /* 0x0000003700ad7308 */ /* 0x000fe20000002400 */
[-C--:B------:R-:W-:Y:S01]  /*5850*/  @!P0 ISETP.GE.AND P1, PT, R17, R11.reuse, PT ;  /* 0x0000000b1100820c */ /* 0x080fe20003f26270 */
[----:B------:R-:W-:Y:S08]  /*5860*/  FFMA.FTZ R4, R4, UR7, -R12 ;  /* 0x0000000704047c23 */ /* 0x000ff0000801080c */
[----:B------:R4:W-:Y:S01]  /*5870*/  MUFU.EX2 R165, R4 ;  /* 0x0000000400a57308 */ /* 0x0009e20000000800 */
[C---:B-1----:R-:W-:Y:S01]  /*5880*/  FFMA.FTZ R5, R19.reuse, UR5, R212 ;  /* 0x0000000513057c23 */ /* 0x042fe200080100d4 */
[----:B------:R-:W-:Y:S04]  /*5890*/  FFMA.FTZ R19, R19, UR5, R240 ;  /* 0x0000000513137c23 */ /* 0x000fe800080100f0 */
[----:B------:R-:W-:Y:S02]  /*58a0*/  @!P0 FSEL R5, R5, -INF , !P1 ;  /* 0xff80000005058808 */ /* 0x000fe40004800000 */
[----:B------:R-:W-:Y:S02]  /*58b0*/  @!P0 ISETP.GE.AND P1, PT, R16, R11, PT ;  /* 0x0000000b1000820c */ /* 0x000fe40003f26270 */
[----:B------:R-:W1:Y:S01]  /*58c0*/  MUFU.TANH R193, R56 ;  /* 0x0000003800c17308 */ /* 0x000e620000002400 */
[----:B------:R-:W-:Y:S01]  /*58d0*/  @!P0 FSEL R19, R19, -INF , !P2 ;  /* 0xff80000013138808 */ /* 0x000fe20005000000 */
[----:B------:R-:W-:Y:S04]  /*58e0*/  FFMA.FTZ R5, R5, UR7, -R9 ;  /* 0x0000000705057c23 */ /* 0x000fe80008010809 */
[--C-:B------:R-:W-:Y:S01]  /*58f0*/  FFMA.FTZ R19, R19, UR7, -R8.reuse ;  /* 0x0000000713137c23 */ /* 0x100fe20008010808 */
[C---:B----4-:R-:W-:Y:S01]  /*5900*/  FFMA.FTZ R4, R18.reuse, UR5, R211 ;  /* 0x0000000512047c23 */ /* 0x050fe200080100d3 */
[----:B------:R-:W-:Y:S02]  /*5910*/  FFMA.FTZ R18, R18, UR5, R239 ;  /* 0x0000000512127c23 */ /* 0x000fe400080100ef */
[----:B------:R4:W-:Y:S02]  /*5920*/  MUFU.EX2 R183, R5 ;  /* 0x0000000500b77308 */ /* 0x0009e40000000800 */
[----:B------:R-:W-:Y:S02]  /*5930*/  @!P0 FSEL R4, R4, -INF , !P1 ;  /* 0xff80000004048808 */ /* 0x000fe40004800000 */
[-C--:B------:R-:W-:Y:S03]  /*5940*/  @!P0 ISETP.GE.AND P1, PT, R16, R10.reuse, PT ;  /* 0x0000000a1000820c */ /* 0x080fe60003f26270 */
[--C-:B------:R-:W-:Y:S01]  /*5950*/  FFMA.FTZ R4, R4, UR7, -R9.reuse ;  /* 0x0000000704047c23 */ /* 0x100fe20008010809 */
[----:B------:R-:W-:Y:S02]  /*5960*/  @!P0 FSEL R18, R18, -INF , !P1 ;  /* 0xff80000012128808 */ /* 0x000fe40004800000 */
[----:B------:R-:W1:Y:S03]  /*5970*/  MUFU.TANH R194, R57 ;  /* 0x0000003900c27308 */ /* 0x000e660000002400 */
[----:B------:R-:W-:Y:S01]  /*5980*/  FFMA.FTZ R18, R18, UR7, -R8 ;  /* 0x0000000712127c23 */ /* 0x000fe20008010808 */
[----:B----4-:R-:W-:Y:S06]  /*5990*/  IADD3 R5, R0, 0x28, RZ ;  /* 0x0000002800057810 */ /* 0x010fec0007ffe0ff */
[----:B------:R4:W-:Y:S01]  /*59a0*/  MUFU.EX2 R203, R18 ;  /* 0x0000001200cb7308 */ /* 0x0009e20000000800 */
[----:B------:R-:W-:Y:S02]  /*59b0*/  I2FP.F32.S32 R16, R5 ;  /* 0x0000000500107245 */ /* 0x000fe40000201400 */
[CC--:B------:R-:W-:Y:S02]  /*59c0*/  @!P0 ISETP.GE.AND P1, PT, R5.reuse, R11.reuse, PT ;  /* 0x0000000b0500820c */ /* 0x0c0fe40003f26270 */
[----:B------:R-:W-:Y:S05]  /*59d0*/  @!P0 ISETP.GE.AND P2, PT, R5, R10, PT ;  /* 0x0000000a0500820c */ /* 0x000fea0003f46270 */
[----:B------:R2:W-:Y:S10]  /*59e0*/  MUFU.EX2 R182, R4 ;  /* 0x0000000400b67308 */ /* 0x0005f40000000800 */
[----:B------:R-:W1:Y:S01]  /*59f0*/  MUFU.TANH R226, R58 ;  /* 0x0000003a00e27308 */ /* 0x000e620000002400 */
[----:B----4-:R-:W-:Y:S05]  /*5a00*/  FFMA.FTZ R18, R16, UR5, R206 ;  /* 0x0000000510127c23 */ /* 0x010fea00080100ce */
[----:B------:R-:W-:Y:S04]  /*5a10*/  @!P0 FSEL R18, R18, -INF , !P1 ;  /* 0xff80000012128808 */ /* 0x000fe80004800000 */
[----:B------:R-:W4:Y:S01]  /*5a20*/  MUFU.TANH R225, R59 ;  /* 0x0000003b00e17308 */ /* 0x000f220000002400 */
[----:B--2---:R-:W-:Y:S01]  /*5a30*/  IADD3 R4, R0, 0x29, RZ ;  /* 0x0000002900047810 */ /* 0x004fe20007ffe0ff */
[----:B------:R-:W-:Y:S01]  /*5a40*/  FFMA.FTZ R6, R18, UR7, -R9 ;  /* 0x0000000712067c23 */ /* 0x000fe20008010809 */
[----:B------:R-:W-:Y:S02]  /*5a50*/  FFMA.FTZ R18, R16, UR5, R236 ;  /* 0x0000000510127c23 */ /* 0x000fe400080100ec */
[----:B------:R-:W-:Y:S02]  /*5a60*/  I2FP.F32.S32 R17, R4 ;  /* 0x0000000400117245 */ /* 0x000fe40000201400 */
[----:B------:R-:W-:Y:S03]  /*5a70*/  @!P0 ISETP.GE.AND P1, PT, R4, R11, PT ;  /* 0x0000000b0400820c */ /* 0x000fe60003f26270 */
[----:B------:R2:W-:Y:S01]  /*5a80*/  MUFU.EX2 R176, R6 ;  /* 0x0000000600b07308 */ /* 0x0005e20000000800 */
[----:B------:R-:W-:Y:S01]  /*5a90*/  @!P0 FSEL R18, R18, -INF , !P2 ;  /* 0xff80000012128808 */ /* 0x000fe20005000000 */
[----:B------:R-:W-:Y:S01]  /*5aa0*/  FFMA.FTZ R7, R17, UR5, R205 ;  /* 0x0000000511077c23 */ /* 0x000fe200080100cd */
[----:B------:R-:W-:Y:S03]  /*5ab0*/  @!P0 ISETP.GE.AND P2, PT, R5, R14, PT ;  /* 0x0000000e0500820c */ /* 0x000fe60003f46270 */
[--C-:B------:R-:W-:Y:S01]  /*5ac0*/  FFMA.FTZ R18, R18, UR7, -R8.reuse ;  /* 0x0000000712127c23 */ /* 0x100fe20008010808 */
[----:B------:R-:W-:Y:S03]  /*5ad0*/  @!P0 FSEL R7, R7, -INF , !P1 ;  /* 0xff80000007078808 */ /* 0x000fe60004800000 */
[----:B------:R-:W4:Y:S01]  /*5ae0*/  MUFU.TANH R187, R61 ;  /* 0x0000003d00bb7308 */ /* 0x000f220000002400 */
[----:B------:R-:W-:Y:S01]  /*5af0*/  @!P0 ISETP.GE.AND P1, PT, R4, R10, PT ;  /* 0x0000000a0400820c */ /* 0x000fe20003f26270 */
[----:B------:R-:W-:Y:S08]  /*5b00*/  FFMA.FTZ R7, R7, UR7, -R9 ;  /* 0x0000000707077c23 */ /* 0x000ff00008010809 */
[----:B------:R3:W-:Y:S01]  /*5b10*/  MUFU.EX2 R175, R7 ;  /* 0x0000000700af7308 */ /* 0x0007e20000000800 */
[----:B--2---:R-:W-:Y:S05]  /*5b20*/  FFMA.FTZ R6, R17, UR5, R235 ;  /* 0x0000000511067c23 */ /* 0x004fea00080100eb */
[----:B------:R-:W-:Y:S02]  /*5b30*/  @!P0 FSEL R6, R6, -INF , !P1 ;  /* 0xff80000006068808 */ /* 0x000fe40004800000 */
[----:B------:R-:W-:Y:S02]  /*5b40*/  @!P0 ISETP.GE.AND P1, PT, R5, R15, PT ;  /* 0x0000000f0500820c */ /* 0x000fe40003f26270 */
[----:B------:R-:W-:Y:S01]  /*5b50*/  MUFU.EX2 R200, R18 ;  /* 0x0000001200c87308 */ /* 0x000fe20000000800 */
[----:B------:R-:W-:Y:S01]  /*5b60*/  IADD3 R5, R0, 0x31, RZ ;  /* 0x0000003100057810 */ /* 0x000fe20007ffe0ff */
[----:B------:R-:W-:Y:S03]  /*5b70*/  FFMA.FTZ R6, R6, UR7, -R8 ;  /* 0x0000000706067c23 */ /* 0x000fe60008010808 */
[C---:B------:R-:W-:Y:S02]  /*5b80*/  @!P0 ISETP.GE.AND P3, PT, R5.reuse, R14, PT ;  /* 0x0000000e0500820c */ /* 0x040fe40003f66270 */
[C---:B------:R-:W-:Y:S03]  /*5b90*/  @!P0 ISETP.GE.AND P5, PT, R5.reuse, R11, PT ;  /* 0x0000000b0500820c */ /* 0x040fe60003fa6270 */
[----:B------:R2:W-:Y:S01]  /*5ba0*/  MUFU.EX2 R199, R6 ;  /* 0x0000000600c77308 */ /* 0x0005e20000000800 */
[C---:B---3--:R-:W-:Y:S01]  /*5bb0*/  FFMA.FTZ R7, R16.reuse, UR5, R79 ;  /* 0x0000000510077c23 */ /* 0x048fe2000801004f */
[----:B------:R-:W-:Y:S01]  /*5bc0*/  FFMA.FTZ R16, R16, UR5, R178 ;  /* 0x0000000510107c23 */ /* 0x000fe200080100b2 */
[----:B------:R-:W-:Y:S03]  /*5bd0*/  @!P0 ISETP.GE.AND P4, PT, R5, R10, PT ;  /* 0x0000000a0500820c */ /* 0x000fe60003f86270 */
[----:B------:R-:W-:Y:S02]  /*5be0*/  @!P0 FSEL R7, R7, -INF , !P1 ;  /* 0xff80000007078808 */ /* 0x000fe40004800000 */
[----:B------:R-:W-:Y:S02]  /*5bf0*/  @!P0 ISETP.GE.AND P1, PT, R4, R15, PT ;  /* 0x0000000f0400820c */ /* 0x000fe40003f26270 */
[----:B------:R-:W3:Y:S01]  /*5c00*/  MUFU.TANH R208, R62 ;  /* 0x0000003e00d07308 */ /* 0x000ee20000002400 */
[----:B------:R-:W-:Y:S01]  /*5c10*/  @!P0 FSEL R16, R16, -INF , !P2 ;  /* 0xff80000010108808 */ /* 0x000fe20005000000 */
[----:B------:R-:W-:Y:S04]  /*5c20*/  FFMA.FTZ R7, R7, UR7, -R13 ;  /* 0x0000000707077c23 */ /* 0x000fe8000801080d */
[----:B------:R-:W-:Y:S01]  /*5c30*/  FFMA.FTZ R16, R16, UR7, -R12 ;  /* 0x0000000710107c23 */ /* 0x000fe2000801080c */
[C---:B--2---:R-:W-:Y:S03]  /*5c40*/  FFMA.FTZ R6, R17.reuse, UR5, R78 ;  /* 0x0000000511067c23 */ /* 0x044fe6000801004e */
[----:B------:R2:W-:Y:S01]  /*5c50*/  MUFU.EX2 R81, R7 ;  /* 0x0000000700517308 */ /* 0x0005e20000000800 */
[----:B------:R-:W-:Y:S01]  /*5c60*/  FFMA.FTZ R17, R17, UR5, R177 ;  /* 0x0000000511117c23 */ /* 0x000fe200080100b1 */
[----:B------:R-:W-:Y:S02]  /*5c70*/  @!P0 FSEL R6, R6, -INF , !P1 ;  /* 0xff80000006068808 */ /* 0x000fe40004800000 */
[-C--:B------:R-:W-:Y:S06]  /*5c80*/  @!P0 ISETP.GE.AND P1, PT, R4, R14.reuse, PT ;  /* 0x0000000e0400820c */ /* 0x080fec0003f26270 */
[----:B------:R1:W-:Y:S01]  /*5c90*/  MUFU.EX2 R115, R16 ;  /* 0x0000001000737308 */ /* 0x0003e20000000800 */
[----:B------:R-:W-:Y:S01]  /*5ca0*/  FFMA.FTZ R6, R6, UR7, -R13 ;  /* 0x0000000706067c23 */ /* 0x000fe2000801080d */
[----:B------:R-:W-:Y:S02]  /*5cb0*/  @!P0 FSEL R17, R17, -INF , !P1 ;  /* 0xff80000011118808 */ /* 0x000fe40004800000 */
[----:B------:R-:W-:Y:S03]  /*5cc0*/  IADD3 R4, R0, 0x30, RZ ;  /* 0x0000003000047810 */ /* 0x000fe60007ffe0ff */
[----:B------:R-:W-:Y:S03]  /*5cd0*/  FFMA.FTZ R17, R17, UR7, -R12 ;  /* 0x0000000711117c23 */ /* 0x000fe6000801080c */
[----:B------:R4:W-:Y:S01]  /*5ce0*/  MUFU.EX2 R80, R6 ;  /* 0x0000000600507308 */ /* 0x0009e20000000800 */
[----:B--2---:R-:W-:Y:S02]  /*5cf0*/  I2FP.F32.S32 R7, R5 ;  /* 0x0000000500077245 */ /* 0x004fe40000201400 */
[CC--:B------:R-:W-:Y:S02]  /*5d00*/  @!P0 ISETP.GE.AND P1, PT, R4.reuse, R15.reuse, PT ;  /* 0x0000000f0400820c */ /* 0x0c0fe40003f26270 */
[----:B------:R-:W-:Y:S05]  /*5d10*/  @!P0 ISETP.GE.AND P2, PT, R4, R14, PT ;  /* 0x0000000e0400820c */ /* 0x000fea0003f46270 */
[----:B------:R2:W-:Y:S01]  /*5d20*/  MUFU.EX2 R114, R17 ;  /* 0x0000001100727308 */ /* 0x0005e20000000800 */
[----:B-1----:R-:W-:Y:S09]  /*5d30*/  FFMA.FTZ R16, R7, UR5, R72 ;  /* 0x0000000507107c23 */ /* 0x002ff20008010048 */
[----:B------:R-:W-:Y:S01]  /*5d40*/  MUFU.TANH R71, R64 ;  /* 0x0000004000477308 */ /* 0x000fe20000002400 */
[----:B----4-:R-:W-:Y:S05]  /*5d50*/  I2FP.F32.S32 R6, R4 ;  /* 0x0000000400067245 */ /* 0x010fea0000201400 */
[C---:B------:R-:W-:Y:S04]  /*5d60*/  FFMA.FTZ R18, R6.reuse, UR5, R73 ;  /* 0x0000000506127c23 */ /* 0x040fe80008010049 */
[----:B------:R-:W1:Y:S01]  /*5d70*/  MUFU.EX2 R88, R21 ;  /* 0x0000001500587308 */ /* 0x000e620000000800 */
[----:B--2---:R-:W-:Y:S01]  /*5d80*/  FFMA.FTZ R17, R6, UR5, R174 ;  /* 0x0000000506117c23 */ /* 0x004fe200080100ae */
[----:B------:R-:W-:Y:S02]  /*5d90*/  @!P0 FSEL R18, R18, -INF , !P1 ;  /* 0xff80000012128808 */ /* 0x000fe40004800000 */
[----:B------:R-:W-:Y:S01]  /*5da0*/  @!P0 ISETP.GE.AND P1, PT, R5, R15, PT ;  /* 0x0000000f0500820c */ /* 0x000fe20003f26270 */
[----:B------:R-:W-:Y:S01]  /*5db0*/  FFMA.FTZ R5, R6, UR5, R193 ;  /* 0x0000000506057c23 */ /* 0x000fe200080100c1 */
[----:B------:R-:W-:Y:S04]  /*5dc0*/  @!P0 FSEL R17, R17, -INF , !P2 ;  /* 0xff80000011118808 */ /* 0x000fe80005000000 */
[----:B------:R-:W-:Y:S01]  /*5dd0*/  MUFU.TANH R70, R65 ;  /* 0x0000004100467308 */ /* 0x000fe20000002400 */
[----:B------:R-:W-:Y:S01]  /*5de0*/  @!P0 FSEL R16, R16, -INF , !P1 ;  /* 0xff80000010108808 */ /* 0x000fe20004800000 */
[--C-:B------:R-:W-:Y:S01]  /*5df0*/  FFMA.FTZ R18, R18, UR7, -R13.reuse ;  /* 0x0000000712127c23 */ /* 0x100fe2000801080d */
[CC--:B------:R-:W-:Y:S01]  /*5e00*/  @!P0 ISETP.GE.AND P1, PT, R4.reuse, R11.reuse, PT ;  /* 0x0000000b0400820c */ /* 0x0c0fe20003f26270 */
[--C-:B------:R-:W-:Y:S01]  /*5e10*/  FFMA.FTZ R17, R17, UR7, -R12.reuse ;  /* 0x0000000711117c23 */ /* 0x100fe2000801080c */
[----:B------:R-:W-:Y:S01]  /*5e20*/  @!P0 ISETP.GE.AND P2, PT, R4, R10, PT ;  /* 0x0000000a0400820c */ /* 0x000fe20003f46270 */
[----:B------:R-:W-:Y:S01]  /*5e30*/  FFMA.FTZ R16, R16, UR7, -R13 ;  /* 0x0000000710107c23 */ /* 0x000fe2000801080d */
[C---:B------:R-:W-:Y:S03]  /*5e40*/  IADD3 R4, R0.reuse, 0x38, RZ ;  /* 0x0000003800047810 */ /* 0x040fe60007ffe0ff */
[----:B------:R-:W-:Y:S01]  /*5e50*/  MUFU.EX2 R113, R17 ;  /* 0x0000001100717308 */ /* 0x000fe20000000800 */
[----:B------:R-:W-:Y:S02]  /*5e60*/  IADD3 R0, R0, 0x39, RZ ;  /* 0x0000003900007810 */ /* 0x000fe40007ffe0ff */
[----:B------:R-:W-:Y:S02]  /*5e70*/  @!P0 FSEL R5, R5, -INF , !P1 ;  /* 0xff80000005058808 */ /* 0x000fe40004800000 */
[----:B------:R-:W-:Y:S02]  /*5e80*/  @!P0 ISETP.GE.AND P1, PT, R0, R11, PT ;  /* 0x0000000b0000820c */ /* 0x000fe40003f26270 */
[----:B------:R-:W-:Y:S03]  /*5e90*/  @!P0 ISETP.GE.AND P6, PT, R4, R15, PT ;  /* 0x0000000f0400820c */ /* 0x000fe60003fc6270 */
[----:B------:R2:W-:Y:S10]  /*5ea0*/  MUFU.EX2 R76, R16 ;  /* 0x00000010004c7308 */ /* 0x0005f40000000800 */
[----:B------:R-:W4:Y:S10]  /*5eb0*/  MUFU.TANH R164, R66 ;  /* 0x0000004200a47308 */ /* 0x000f340000002400 */
[----:B------:R-:W-:Y:S01]  /*5ec0*/  MUFU.EX2 R166, R20 ;  /* 0x0000001400a67308 */ /* 0x000fe20000000800 */
[----:B--2---:R-:W-:Y:S05]  /*5ed0*/  FFMA.FTZ R16, R7, UR5, R173 ;  /* 0x0000000507107c23 */ /* 0x004fea00080100ad */
[----:B------:R-:W-:Y:S02]  /*5ee0*/  @!P0 FSEL R16, R16, -INF , !P3 ;  /* 0xff80000010108808 */ /* 0x000fe40005800000 */
[----:B------:R-:W-:Y:S01]  /*5ef0*/  @!P0 ISETP.GE.AND P3, PT, R4, R11, PT ;  /* 0x0000000b0400820c */ /* 0x000fe20003f66270 */
[--C-:B------:R-:W-:Y:S01]  /*5f00*/  FFMA.FTZ R11, R5, UR7, -R9.reuse ;  /* 0x00000007050b7c23 */ /* 0x100fe20008010809 */
[----:B------:R-:W-:Y:S01]  /*5f10*/  I2FP.F32.S32 R5, R4 ;  /* 0x0000000400057245 */ /* 0x000fe20000201400 */
[----:B------:R-:W-:Y:S01]  /*5f20*/  FFMA.FTZ R17, R16, UR7, -R12 ;  /* 0x0000000710117c23 */ /* 0x000fe2000801080c */
[----:B------:R-:W-:Y:S01]  /*5f30*/  FFMA.FTZ R16, R7, UR5, R194 ;  /* 0x0000000507107c23 */ /* 0x000fe200080100c2 */
[----:B------:R2:W-:Y:S04]  /*5f40*/  MUFU.EX2 R172, R11 ;  /* 0x0000000b00ac7308 */ /* 0x0005e80000000800 */
[----:B------:R-:W-:Y:S02]  /*5f50*/  @!P0 FSEL R16, R16, -INF , !P5 ;  /* 0xff80000010108808 */ /* 0x000fe40006800000 */
[----:B------:R-:W-:Y:S01]  /*5f60*/  @!P0 ISETP.GE.AND P5, PT, R0, R15, PT ;  /* 0x0000000f0000820c */ /* 0x000fe20003fa6270 */
[----:B------:R-:W-:Y:S01]  /*5f70*/  FFMA.FTZ R15, R6, UR5, R226 ;  /* 0x00000005060f7c23 */ /* 0x000fe200080100e2 */
[----:B------:R-:W-:Y:S01]  /*5f80*/  I2FP.F32.S32 R6, R0 ;  /* 0x0000000000067245 */ /* 0x000fe20000201400 */
[----:B------:R-:W-:Y:S01]  /*5f90*/  FFMA.FTZ R16, R16, UR7, -R9 ;  /* 0x0000000710107c23 */ /* 0x000fe20008010809 */
[----:B------:R-:W4:Y:S02]  /*5fa0*/  MUFU.TANH R163, R67 ;  /* 0x0000004300a37308 */ /* 0x000f240000002400 */
[----:B------:R-:W-:Y:S02]  /*5fb0*/  @!P0 FSEL R15, R15, -INF , !P2 ;  /* 0xff8000000f0f8808 */ /* 0x000fe40005000000 */
[C---:B------:R-:W-:Y:S01]  /*5fc0*/  @!P0 ISETP.GE.AND P2, PT, R4.reuse, R10, PT ;  /* 0x0000000a0400820c */ /* 0x040fe20003f46270 */
[----:B--2---:R-:W-:Y:S05]  /*5fd0*/  FFMA.FTZ R11, R7, UR5, R225 ;  /* 0x00000005070b7c23 */ /* 0x004fea00080100e1 */
[----:B------:R2:W-:Y:S01]  /*5fe0*/  MUFU.EX2 R171, R16 ;  /* 0x0000001000ab7308 */ /* 0x0005e20000000800 */
[----:B------:R-:W-:Y:S01]  /*5ff0*/  FFMA.FTZ R7, R5, UR5, R188 ;  /* 0x0000000505077c23 */ /* 0x000fe200080100bc */
[----:B------:R-:W-:Y:S02]  /*6000*/  @!P0 FSEL R11, R11, -INF , !P4 ;  /* 0xff8000000b0b8808 */ /* 0x000fe40006000000 */
[-C--:B------:R-:W-:Y:S01]  /*6010*/  @!P0 ISETP.GE.AND P4, PT, R4, R14.reuse, PT ;  /* 0x0000000e0400820c */ /* 0x080fe20003f86270 */
[----:B------:R-:W-:Y:S01]  /*6020*/  FFMA.FTZ R4, R6, UR5, R187 ;  /* 0x0000000506047c23 */ /* 0x000fe200080100bb */
[----:B------:R-:W-:Y:S01]  /*6030*/  @!P0 FSEL R7, R7, -INF , !P3 ;  /* 0xff80000007078808 */ /* 0x000fe20005800000 */
[--C-:B------:R-:W-:Y:S01]  /*6040*/  FFMA.FTZ R11, R11, UR7, -R8.reuse ;  /* 0x000000070b0b7c23 */ /* 0x100fe20008010808 */
[----:B------:R-:W-:Y:S02]  /*6050*/  @!P0 ISETP.GE.AND P3, PT, R0, R14, PT ;  /* 0x0000000e0000820c */ /* 0x000fe40003f66270 */
[----:B------:R-:W-:Y:S01]  /*6060*/  MUFU.EX2 R204, R19 ;  /* 0x0000001300cc7308 */ /* 0x000fe20000000800 */
[----:B------:R-:W-:Y:S02]  /*6070*/  F2FP.F16.F32.PACK_AB R14, R98, R99 ;  /* 0x00000063620e723e */ /* 0x000fe400000000ff */
[----:B------:R-:W-:Y:S02]  /*6080*/  @!P0 FSEL R4, R4, -INF , !P1 ;  /* 0xff80000004048808 */ /* 0x000fe40004800000 */
[----:B------:R-:W-:Y:S01]  /*6090*/  @!P0 ISETP.GE.AND P1, PT, R0, R10, PT ;  /* 0x0000000a0000820c */ /* 0x000fe20003f26270 */
[----:B------:R3:W-:Y:S01]  /*60a0*/  STS [R220+0x10000], R14 ;  /* 0x0100000edc007388 */ /* 0x0007e20000000800 */
[----:B--2---:R-:W-:Y:S01]  /*60b0*/  FFMA.FTZ R16, R15, UR7, -R8 ;  /* 0x000000070f107c23 */ /* 0x004fe20008010808 */
[----:B------:R-:W-:Y:S02]  /*60c0*/  F2FP.F16.F32.PACK_AB R15, R2, R3 ;  /* 0x00000003020f723e */ /* 0x000fe400000000ff */
[----:B------:R-:W2:Y:S01]  /*60d0*/  MUFU.TANH R207, R63 ;  /* 0x0000003f00cf7308 */ /* 0x000ea20000002400 */
[----:B------:R-:W-:Y:S02]  /*60e0*/  F2FP.F16.F32.PACK_AB R10, R96, R97 ;  /* 0x00000061600a723e */ /* 0x000fe400000000ff */
[----:B------:R-:W-:Y:S01]  /*60f0*/  F2FP.F16.F32.PACK_AB R0, R185, R186 ;  /* 0x000000bab900723e */ /* 0x000fe200000000ff */
[----:B------:R-:W-:Y:S04]  /*6100*/  STS [R220+0x10400], R15 ;  /* 0x0104000fdc007388 */ /* 0x000fe80000000800 */
[----:B------:R1:W-:Y:S02]  /*6110*/  STS [R221+0x10000], R10 ;  /* 0x0100000add007388 */ /* 0x0003e40000000800 */
[----:B------:R4:W-:Y:S02]  /*6120*/  MUFU.EX2 R189, R11 ;  /* 0x0000000b00bd7308 */ /* 0x0009e40000000800 */
[----:B------:R2:W-:Y:S08]  /*6130*/  STS [R221+0x10400], R0 ;  /* 0x01040000dd007388 */ /* 0x0005f00000000800 */
[----:B------:R-:W2:Y:S01]  /*6140*/  MUFU.EX2 R77, R18 ;  /* 0x00000012004d7308 */ /* 0x000ea20000000800 */
[--C-:B---3--:R-:W-:Y:S01]  /*6150*/  FFMA.FTZ R14, R7, UR7, -R9.reuse ;  /* 0x00000007070e7c23 */ /* 0x108fe20008010809 */
[----:B------:R-:W-:Y:S01]  /*6160*/  F2FP.F16.F32.PACK_AB R7, R223, R224 ;  /* 0x000000e0df07723e */ /* 0x000fe200000000ff */
[----:B------:R-:W-:Y:S01]  /*6170*/  FFMA.FTZ R9, R4, UR7, -R9 ;  /* 0x0000000704097c23 */ /* 0x000fe20008010809 */
[----:B------:R-:W-:Y:S06]  /*6180*/  F2FP.F16.F32.PACK_AB R4, R241, R246 ;  /* 0x000000f6f104723e */ /* 0x000fec00000000ff */
[----:B------:R-:W-:Y:S01]  /*6190*/  MUFU.EX2 R112, R17 ;  /* 0x0000001100707308 */ /* 0x000fe20000000800 */
[----:B----4-:R-:W-:Y:S05]  /*61a0*/  F2FP.F16.F32.PACK_AB R11, R229, R230 ;  /* 0x000000e6e50b723e */ /* 0x010fea00000000ff */
[----:B------:R-:W-:Y:S01]  /*61b0*/  STS [R220+0x12000], R11 ;  /* 0x0120000bdc007388 */ /* 0x000fe20000000800 */
[----:B-1----:R-:W-:Y:S03]  /*61c0*/  F2FP.F16.F32.PACK_AB R10, R249, R250 ;  /* 0x000000faf90a723e */ /* 0x002fe600000000ff */
[----:B------:R-:W-:Y:S01]  /*61d0*/  MUFU.EX2 R168, R14 ;  /* 0x0000000e00a87308 */ /* 0x000fe20000000800 */
[C---:B--2---:R-:W-:Y:S01]  /*61e0*/  FFMA.FTZ R0, R5.reuse, UR5, R208 ;  /* 0x0000000505007c23 */ /* 0x044fe200080100d0 */
[----:B------:R-:W-:Y:S04]  /*61f0*/  STS [R220+0x12400], R10 ;  /* 0x0124000adc007388 */ /* 0x000fe80000000800 */
[----:B------:R1:W-:Y:S04]  /*6200*/  STS [R221+0x12000], R7 ;  /* 0x01200007dd007388 */ /* 0x0003e80000000800 */
[----:B------:R2:W-:Y:S01]  /*6210*/  MUFU.EX2 R167, R9 ;  /* 0x0000000900a77308 */ /* 0x0005e20000000800 */
[----:B------:R-:W-:Y:S01]  /*6220*/  @!P0 FSEL R0, R0, -INF , !P2 ;  /* 0xff80000000008808 */ /* 0x000fe20005000000 */
[----:B------:R3:W-:Y:S04]  /*6230*/  STS [R221+0x12400], R4 ;  /* 0x01240004dd007388 */ /* 0x0007e80000000800 */
[----:B------:R-:W-:Y:S04]  /*6240*/  FFMA.FTZ R0, R0, UR7, -R8 ;  /* 0x0000000700007c23 */ /* 0x000fe80008010808 */
[----:B------:R-:W-:Y:S10]  /*6250*/  MUFU.EX2 R190, R16 ;  /* 0x0000001000be7308 */ /* 0x000ff40000000800 */
[----:B------:R4:W-:Y:S01]  /*6260*/  MUFU.EX2 R184, R0 ;  /* 0x0000000000b87308 */ /* 0x0009e20000000800 */
[----:B--2---:R-:W-:Y:S02]  /*6270*/  F2FP.F16.F32.PACK_AB R9, R88, R89 ;  /* 0x000000595809723e */ /* 0x004fe400000000ff */
[----:B-1----:R-:W-:Y:S01]  /*6280*/  F2FP.F16.F32.PACK_AB R7, R94, R95 ;  /* 0x0000005f5e07723e */ /* 0x002fe200000000ff */
[C---:B---3--:R-:W-:Y:S04]  /*6290*/  FFMA.FTZ R4, R5.reuse, UR5, R71 ;  /* 0x0000000505047c23 */ /* 0x048fe80008010047 */
[----:B------:R1:W-:Y:S01]  /*62a0*/  STS [R222+0x10000], R7 ;  /* 0x01000007de007388 */ /* 0x0003e20000000800 */
[----:B------:R-:W-:Y:S01]  /*62b0*/  FFMA.FTZ R5, R5, UR5, R164 ;  /* 0x0000000505057c23 */ /* 0x000fe200080100a4 */
[----:B------:R-:W-:Y:S01]  /*62c0*/  @!P0 FSEL R4, R4, -INF , !P6 ;  /* 0xff80000004048808 */ /* 0x000fe20007000000 */
[----:B----4-:R-:W-:Y:S03]  /*62d0*/  FFMA.FTZ R0, R6, UR5, R70 ;  /* 0x0000000506007c23 */ /* 0x010fe60008010046 */
[----:B------:R-:W-:Y:S01]  /*62e0*/  @!P0 FSEL R5, R5, -INF , !P4 ;  /* 0xff80000005058808 */ /* 0x000fe20006000000 */
[--C-:B------:R-:W-:Y:S01]  /*62f0*/  FFMA.FTZ R10, R4, UR7, -R13.reuse ;  /* 0x00000007040a7c23 */ /* 0x100fe2000801080d */
[----:B------:R-:W-:Y:S02]  /*6300*/  F2FP.F16.F32.PACK_AB R4, R201, R202 ;  /* 0x000000cac904723e */ /* 0x000fe400000000ff */
[----:B------:R-:W-:Y:S01]  /*6310*/  @!P0 FSEL R0, R0, -INF , !P5 ;  /* 0xff80000000008808 */ /* 0x000fe20006800000 */
[----:B------:R-:W-:Y:S04]  /*6320*/  MUFU.EX2 R75, R10 ;  /* 0x0000000a004b7308 */ /* 0x000fe80000000800 */
[----:B------:R-:W-:Y:S01]  /*6330*/  FFMA.FTZ R13, R0, UR7, -R13 ;  /* 0x00000007000d7c23 */ /* 0x000fe2000801080d */
[----:B------:R-:W-:Y:S05]  /*6340*/  F2FP.F16.F32.PACK_AB R0, R231, R232 ;  /* 0x000000e8e700723e */ /* 0x000fea00000000ff */
[----:B------:R-:W2:Y:S01]  /*6350*/  MUFU.EX2 R74, R13 ;  /* 0x0000000d004a7308 */ /* 0x000ea20000000800 */
[----:B-1----:R-:W-:Y:S05]  /*6360*/  F2FP.F16.F32.PACK_AB R7, R180, R181 ;  /* 0x000000b5b407723e */ /* 0x002fea00000000ff */
[----:B------:R1:W-:Y:S04]  /*6370*/  STS [R222+0x10400], R7 ;  /* 0x01040007de007388 */ /* 0x0003e80000000800 */
[----:B------:R-:W-:Y:S01]  /*6380*/  STS [R219+0x10000], R9 ;  /* 0x01000009db007388 */ /* 0x000fe20000000800 */
[----:B-1----:R-:W-:Y:S05]  /*6390*/  F2FP.F16.F32.PACK_AB R7, R169, R170 ;  /* 0x000000aaa907723e */ /* 0x002fea00000000ff */
[----:B------:R1:W-:Y:S04]  /*63a0*/  STS [R219+0x10400], R7 ;  /* 0x01040007db007388 */ /* 0x0003e80000000800 */
[----:B------:R3:W-:Y:S04]  /*63b0*/  STS [R222+0x12000], R4 ;  /* 0x01200004de007388 */ /* 0x0007e80000000800 */
[----:B------:R4:W-:Y:S01]  /*63c0*/  STS [R222+0x12400], R0 ;  /* 0x01240000de007388 */ /* 0x0009e20000000800 */
[----:B-1----:R-:W-:Y:S02]  /*63d0*/  F2FP.F16.F32.PACK_AB R7, R227, R228 ;  /* 0x000000e4e307723e */ /* 0x002fe400000000ff */
[----:B---3--:R-:W-:Y:S03]  /*63e0*/  F2FP.F16.F32.PACK_AB R4, R195, R196 ;  /* 0x000000c4c304723e */ /* 0x008fe600000000ff */
[----:B------:R1:W-:Y:S01]  /*63f0*/  STS [R219+0x12400], R7 ;  /* 0x01240007db007388 */ /* 0x0003e20000000800 */
[C---:B----4-:R-:W-:Y:S03]  /*6400*/  FFMA.FTZ R0, R6.reuse, UR5, R163 ;  /* 0x0000000506007c23 */ /* 0x050fe600080100a3 */
[----:B------:R3:W-:Y:S01]  /*6410*/  STS [R219+0x12000], R4 ;  /* 0x01200004db007388 */ /* 0x0007e20000000800 */
[----:B------:R-:W-:Y:S01]  /*6420*/  FFMA.FTZ R6, R6, UR5, R207 ;  /* 0x0000000506067c23 */ /* 0x000fe200080100cf */
[----:B------:R-:W-:Y:S04]  /*6430*/  @!P0 FSEL R0, R0, -INF , !P3 ;  /* 0xff80000000008808 */ /* 0x000fe80005800000 */
[----:B------:R-:W-:Y:S02]  /*6440*/  @!P0 FSEL R6, R6, -INF , !P1 ;  /* 0xff80000006068808 */ /* 0x000fe40004800000 */
[----:B------:R-:W-:Y:S02]  /*6450*/  IADD3 R108, P0, R108, UR17, RZ ;  /* 0x000000116c6c7c10 */ /* 0x000fe4000ff1e0ff */
[----:B------:R-:W-:Y:S01]  /*6460*/  PLOP3.LUT P1, PT, PT, PT, UP0, 0x80, 0x0 ;  /* 0x000000000000781c */ /* 0x000fe20003f2f008 */
[----:B------:R-:W-:Y:S01]  /*6470*/  FFMA.FTZ R8, R6, UR7, -R8 ;  /* 0x0000000706087c23 */ /* 0x000fe20008010808 */
[----:B------:R-:W-:Y:S03]  /*6480*/  F2FP.F16.F32.PACK_AB R6, R199, R200 ;  /* 0x000000c8c706723e */ /* 0x000fe600000000ff */
[----:B------:R-:W-:Y:S01]  /*6490*/  MUFU.EX2 R179, R8 ;  /* 0x0000000800b37308 */ /* 0x000fe20000000800 */
[----:B-1----:R-:W-:Y:S01]  /*64a0*/  F2FP.F16.F32.PACK_AB R7, R80, R81 ;  /* 0x000000515007723e */ /* 0x002fe200000000ff */
[--C-:B---3--:R-:W-:Y:S01]  /*64b0*/  FFMA.FTZ R4, R5, UR7, -R12.reuse ;  /* 0x0000000705047c23 */ /* 0x108fe2000801080c */
[----:B------:R-:W-:Y:S01]  /*64c0*/  F2FP.F16.F32.PACK_AB R5, R84, R85 ;  /* 0x000000555405723e */ /* 0x000fe200000000ff */
[----:B------:R-:W-:Y:S01]  /*64d0*/  FFMA.FTZ R12, R0, UR7, -R12 ;  /* 0x00000007000c7c23 */ /* 0x000fe2000801080c */
[----:B------:R-:W-:Y:S05]  /*64e0*/  F2FP.F16.F32.PACK_AB R0, R203, R204 ;  /* 0x000000cccb00723e */ /* 0x000fea00000000ff */
[----:B------:R1:W-:Y:S01]  /*64f0*/  MUFU.EX2 R111, R4 ;  /* 0x00000004006f7308 */ /* 0x0003e20000000800 */
[----:B------:R3:W-:Y:S09]  /*6500*/  STS [R215+0x10000], R5 ;  /* 0x01000005d7007388 */ /* 0x0007f20000000800 */
[----:B------:R-:W4:Y:S01]  /*6510*/  MUFU.EX2 R110, R12 ;  /* 0x0000000c006e7308 */ /* 0x000f220000000800 */
[----:B-1----:R-:W-:Y:S05]  /*6520*/  F2FP.F16.F32.PACK_AB R4, R165, R166 ;  /* 0x000000a6a504723e */ /* 0x002fea00000000ff */
[----:B------:R1:W-:Y:S04]  /*6530*/  STS [R215+0x10400], R4 ;  /* 0x01040004d7007388 */ /* 0x0003e80000000800 */
[----:B------:R2:W-:Y:S01]  /*6540*/  STS [R216+0x10000], R7 ;  /* 0x01000007d8007388 */ /* 0x0005e20000000800 */
[----:B---3--:R-:W-:Y:S05]  /*6550*/  F2FP.F16.F32.PACK_AB R5, R114, R115 ;  /* 0x000000737205723e */ /* 0x008fea00000000ff */
[----:B------:R3:W-:Y:S04]  /*6560*/  STS [R216+0x10400], R5 ;  /* 0x01040005d8007388 */ /* 0x0007e80000000800 */
[----:B------:R4:W-:Y:S01]  /*6570*/  STS [R215+0x12400], R0 ;  /* 0x01240000d7007388 */ /* 0x0009e20000000800 */
[----:B-1----:R-:W-:Y:S02]  /*6580*/  F2FP.F16.F32.PACK_AB R4, R182, R183 ;  /* 0x000000b7b604723e */ /* 0x002fe400000000ff */
[----:B--2---:R-:W-:Y:S03]  /*6590*/  F2FP.F16.F32.PACK_AB R7, R175, R176 ;  /* 0x000000b0af07723e */ /* 0x004fe600000000ff */
[----:B------:R1:W-:Y:S04]  /*65a0*/  STS [R215+0x12000], R4 ;  /* 0x01200004d7007388 */ /* 0x0003e80000000800 */
[----:B------:R2:W-:Y:S01]  /*65b0*/  STS [R216+0x12000], R7 ;  /* 0x01200007d8007388 */ /* 0x0005e20000000800 */
[----:B---3--:R-:W-:Y:S03]  /*65c0*/  F2FP.F16.F32.PACK_AB R5, R76, R77 ;  /* 0x0000004d4c05723e */ /* 0x008fe600000000ff */
[----:B------:R3:W-:Y:S01]  /*65d0*/  STS [R216+0x12400], R6 ;  /* 0x01240006d8007388 */ /* 0x0007e20000000800 */
[----:B----4-:R-:W-:Y:S03]  /*65e0*/  F2FP.F16.F32.PACK_AB R0, R74, R75 ;  /* 0x0000004b4a00723e */ /* 0x010fe600000000ff */
[----:B------:R4:W-:Y:S01]  /*65f0*/  STS [R218+0x10000], R5 ;  /* 0x01000005da007388 */ /* 0x0009e20000000800 */
[----:B-1----:R-:W-:Y:S02]  /*6600*/  F2FP.F16.F32.PACK_AB R4, R112, R113 ;  /* 0x000000717004723e */ /* 0x002fe400000000ff */
[----:B--2---:R-:W-:Y:S03]  /*6610*/  F2FP.F16.F32.PACK_AB R7, R171, R172 ;  /* 0x000000acab07723e */ /* 0x004fe600000000ff */
[----:B------:R1:W-:Y:S01]  /*6620*/  STS [R218+0x10400], R4 ;  /* 0x01040004da007388 */ /* 0x0003e20000000800 */
[----:B---3--:R-:W-:Y:S03]  /*6630*/  F2FP.F16.F32.PACK_AB R6, R189, R190 ;  /* 0x000000bebd06723e */ /* 0x008fe600000000ff */
[----:B------:R2:W-:Y:S01]  /*6640*/  STS [R217+0x10000], R0 ;  /* 0x01000000d9007388 */ /* 0x0005e20000000800 */
[----:B----4-:R-:W-:Y:S05]  /*6650*/  F2FP.F16.F32.PACK_AB R5, R110, R111 ;  /* 0x0000006f6e05723e */ /* 0x010fea00000000ff */
[----:B------:R-:W-:Y:S04]  /*6660*/  STS [R217+0x10400], R5 ;  /* 0x01040005d9007388 */ /* 0x000fe80000000800 */
[----:B------:R-:W-:Y:S04]  /*6670*/  STS [R218+0x12000], R7 ;  /* 0x01200007da007388 */ /* 0x000fe80000000800 */
[----:B------:R-:W-:Y:S01]  /*6680*/  STS [R218+0x12400], R6 ;  /* 0x01240006da007388 */ /* 0x000fe20000000800 */
[----:B-1----:R-:W-:Y:S02]  /*6690*/  F2FP.F16.F32.PACK_AB R4, R167, R168 ;  /* 0x000000a8a704723e */ /* 0x002fe400000000ff */
[----:B--2---:R-:W-:Y:S03]  /*66a0*/  F2FP.F16.F32.PACK_AB R0, R179, R184 ;  /* 0x000000b8b300723e */ /* 0x004fe600000000ff */
[----:B------:R-:W-:Y:S04]  /*66b0*/  STS [R217+0x12000], R4 ;  /* 0x01200004d9007388 */ /* 0x000fe80000000800 */
[----:B------:R1:W-:Y:S04]  /*66c0*/  STS [R217+0x12400], R0 ;  /* 0x01240000d9007388 */ /* 0x0003e80000000800 */
[----:B------:R-:W2:Y:S08]  /*66d0*/  LDSM.16.M88.4 R64, [R154+UR4+0x4000] ;  /* 0x004000049a40783b */ /* 0x000eb00008000200 */
[----:B------:R-:W3:Y:S08]  /*66e0*/  LDSM.16.M88.4 R60, [R154+UR4+0x5000] ;  /* 0x005000049a3c783b */ /* 0x000ef00008000200 */
[----:B------:R-:W4:Y:S08]  /*66f0*/  LDSM.16.M88.4 R100, [R104] ;  /* 0x000000006864783b */ /* 0x000f300000000200 */
[----:B-1----:R-:W4:Y:S04]  /*6700*/  LDL R0, [R1+0x50] ;  /* 0x0000500001007983 */ /* 0x002f280000100800 */
[----:B------:R-:W1:Y:S01]  /*6710*/  LDSM.16.M88.4 R104, [R104+0x1000] ;  /* 0x001000006868783b */ /* 0x000e620000000200 */
        /* <DEDUP_REMOVED lines=31> */
[----:B------:R-:W-:Y:S05]  /*6910*/  HMMA.16816.F32 R64, R100, R146, R64 ;  /* 0x000000926440723c */ /* 0x000fea0000001840 */
[----:B------:R-:W-:Y:S05]  /*6920*/  IADD3.X R109, R0, UR16, RZ, P0, !PT ;  /* 0x00000010006d7c10 */ /* 0x000fea00087fe4ff */
[----:B------:R-:W2:Y:S04]  /*6930*/  LDG.E R106, desc[UR10][R108.64] ;  /* 0x0000000a6c6a7981 */ /* 0x000ea8000c1e1900 */
[----:B------:R-:W3:Y:S04]  /*6940*/  LDG.E R105, desc[UR10][R108.64+0x20] ;  /* 0x0000200a6c697981 */ /* 0x000ee8000c1e1900 */
[----:B------:R-:W5:Y:S04]  /*6950*/  LDG.E R104, desc[UR10][R108.64+0x100] ;  /* 0x0001000a6c687981 */ /* 0x000f68000c1e1900 */
[----:B------:R1:W5:Y:S01]  /*6960*/  LDG.E R0, desc[UR10][R108.64+0x120] ;  /* 0x0001200a6c007981 */ /* 0x000362000c1e1900 */
[----:B--2---:R-:W-:Y:S01]  /*6970*/  FADD.FTZ R107, -R106, R4 ;  /* 0x000000046a6b7221 */ /* 0x004fe20000010100 */
[----:B------:R-:W-:Y:S01]  /*6980*/  FFMA.FTZ R4, -R152, R152, 1 ;  /* 0x3f80000098047423 */ /* 0x000fe20000010198 */
[----:B-1----:R-:W-:Y:S01]  /*6990*/  FADD.FTZ R108, -R106, R5 ;  /* 0x000000056a6c7221 */ /* 0x002fe20000010100 */
[----:B------:R1:W5:Y:S01]  /*69a0*/  LDL.LU R152, [R1+0x100] ;  /* 0x0001000001987983 */ /* 0x0003620000300800 */
[----:B------:R-:W-:Y:S01]  /*69b0*/  FFMA.FTZ R5, -R151, R151, 1 ;  /* 0x3f80000097057423 */ /* 0x000fe20000010197 */
[----:B------:R-:W-:Y:S01]  /*69c0*/  FMUL.FTZ R107, R99, R107 ;  /* 0x0000006b636b7220 */ /* 0x000fe20000410000 */
[----:B------:R-:W-:Y:S01]  /*69d0*/  FMUL.FTZ R108, R98, R108 ;  /* 0x0000006c626c7220 */ /* 0x000fe20000410000 */
[----:B------:R1:W5:Y:S01]  /*69e0*/  LDL.LU R151, [R1+0xfc] ;  /* 0x0000fc0001977983 */ /* 0x0003620000300800 */
[C---:B------:R-:W-:Y:S01]  /*69f0*/  FADD.FTZ R16, -R106.reuse, R16 ;  /* 0x000000106a107221 */ /* 0x040fe20000010100 */
[C---:B------:R-:W-:Y:S01]  /*6a00*/  FADD.FTZ R103, -R106.reuse, R21 ;  /* 0x000000156a677221 */ /* 0x040fe20000010100 */
[----:B------:R-:W-:Y:S01]  /*6a10*/  FADD.FTZ R20, -R106, R20 ;  /* 0x000000146a147221 */ /* 0x000fe20000010100 */
[----:B------:R1:W5:Y:S01]  /*6a20*/  LDL.LU R99, [R1+0xf8] ;  /* 0x0000f80001637983 */ /* 0x0003620000300800 */
[----:B------:R-:W-:Y:S01]  /*6a30*/  FMUL.FTZ R4, R4, UR6 ;  /* 0x0000000604047c20 */ /* 0x000fe20008410000 */
[----:B------:R-:W-:Y:S01]  /*6a40*/  FMUL.FTZ R103, R94, R103 ;  /* 0x000000675e677220 */ /* 0x000fe20000410000 */
[----:B------:R-:W-:Y:S01]  /*6a50*/  FMUL.FTZ R102, R95, R20 ;  /* 0x000000145f667220 */ /* 0x000fe20000410000 */
[----:B------:R1:W5:Y:S01]  /*6a60*/  LDL.LU R98, [R1+0xf4] ;  /* 0x0000f40001627983 */ /* 0x0003620000300800 */
[----:B------:R-:W-:Y:S01]  /*6a70*/  FMUL.FTZ R101, R4, R107 ;  /* 0x0000006b04657220 */ /* 0x000fe20000410000 */
[----:B------:R-:W-:Y:S01]  /*6a80*/  FADD.FTZ R4, -R106, R17 ;  /* 0x000000116a047221 */ /* 0x000fe20000010100 */
[----:B------:R-:W-:Y:S01]  /*6a90*/  FMUL.FTZ R17, R97, R16 ;  /* 0x0000001061117220 */ /* 0x000fe20000410000 */
[----:B------:R-:W-:Y:S01]  /*6aa0*/  FFMA.FTZ R16, -R92, R92, 1 ;  /* 0x3f8000005c107423 */ /* 0x000fe2000001015c */
[----:B------:R1:W5:Y:S01]  /*6ab0*/  LDL.LU R97, [R1+0xf0] ;  /* 0x0000f00001617983 */ /* 0x0003620000300800 */
[----:B------:R-:W-:Y:S01]  /*6ac0*/  FMUL.FTZ R21, R96, R4 ;  /* 0x0000000460157220 */ /* 0x000fe20000410000 */
[----:B------:R-:W-:Y:S01]  /*6ad0*/  FFMA.FTZ R4, -R93, R93, 1 ;  /* 0x3f8000005d047423 */ /* 0x000fe2000001015d */
[----:B------:R-:W-:Y:S01]  /*6ae0*/  FFMA.FTZ R20, -R91, R91, 1 ;  /* 0x3f8000005b147423 */ /* 0x000fe2000001015b */
[----:B------:R1:W5:Y:S01]  /*6af0*/  LDL.LU R96, [R1+0xec] ;  /* 0x0000ec0001607983 */ /* 0x0003620000300800 */
[----:B------:R-:W-:Y:S01]  /*6b00*/  FMUL.FTZ R5, R5, UR6 ;  /* 0x0000000605057c20 */ /* 0x000fe20008410000 */
[C---:B------:R-:W-:Y:S01]  /*6b10*/  FADD.FTZ R32, -R106.reuse, R32 ;  /* 0x000000206a207221 */ /* 0x040fe20000010100 */
[----:B------:R-:W-:Y:S01]  /*6b20*/  FADD.FTZ R33, -R106, R33 ;  /* 0x000000216a217221 */ /* 0x000fe20000010100 */
[----:B------:R1:W5:Y:S01]  /*6b30*/  LDL.LU R95, [R1+0xe8] ;  /* 0x0000e800015f7983 */ /* 0x0003620000300800 */
[----:B------:R-:W-:Y:S01]  /*6b40*/  FMUL.FTZ R100, R5, R108 ;  /* 0x0000006c05647220 */ /* 0x000fe20000410000 */
[----:B------:R-:W-:Y:S01]  /*6b50*/  FFMA.FTZ R5, -R90, R90, 1 ;  /* 0x3f8000005a057423 */ /* 0x000fe2000001015a */
[C---:B------:R-:W-:Y:S01]  /*6b60*/  FADD.FTZ R52, -R106.reuse, R52 ;  /* 0x000000346a347221 */ /* 0x040fe20000010100 */
[----:B------:R1:W5:Y:S01]  /*6b70*/  LDL.LU R94, [R1+0xe4] ;  /* 0x0000e400015e7983 */ /* 0x0003620000300800 */
[----:B------:R-:W-:Y:S01]  /*6b80*/  FADD.FTZ R53, -R106, R53 ;  /* 0x000000356a357221 */ /* 0x000fe20000010100 */
[----:B---3--:R-:W-:Y:S01]  /*6b90*/  FADD.FTZ R6, -R105, R6 ;  /* 0x0000000669067221 */ /* 0x008fe20000010100 */
[----:B------:R-:W-:Y:S01]  /*6ba0*/  FMUL.FTZ R52, R77, R52 ;  /* 0x000000344d347220 */ /* 0x000fe20000410000 */
[----:B------:R1:W5:Y:S01]  /*6bb0*/  LDL.LU R93, [R1+0xe0] ;  /* 0x0000e000015d7983 */ /* 0x0003620000300800 */
[----:B------:R-:W-:Y:S01]  /*6bc0*/  FMUL.FTZ R53, R76, R53 ;  /* 0x000000354c357220 */ /* 0x000fe20000410000 */
[----:B------:R-:W-:Y:S01]  /*6bd0*/  FADD.FTZ R7, -R105, R7 ;  /* 0x0000000769077221 */ /* 0x000fe20000010100 */
[----:B------:R-:W-:Y:S01]  /*6be0*/  FMUL.FTZ R4, R4, UR6 ;  /* 0x0000000604047c20 */ /* 0x000fe20008410000 */
[----:B------:R1:W5:Y:S01]  /*6bf0*/  LDL.LU R92, [R1+0xdc] ;  /* 0x0000dc00015c7983 */ /* 0x0003620000300800 */
[----:B------:R-:W-:Y:S01]  /*6c00*/  FMUL.FTZ R16, R16, UR6 ;  /* 0x0000000610107c20 */ /* 0x000fe20008410000 */
[----:B------:R-:W-:Y:S01]  /*6c10*/  FMUL.FTZ R5, R5, UR6 ;  /* 0x0000000605057c20 */ /* 0x000fe20008410000 */
[----:B------:R-:W-:Y:S01]  /*6c20*/  FMUL.FTZ R4, R4, R17 ;  /* 0x0000001104047220 */ /* 0x000fe20000410000 */
[----:B------:R1:W5:Y:S01]  /*6c30*/  LDL.LU R91, [R1+0xd8] ;  /* 0x0000d800015b7983 */ /* 0x0003620000300800 */
[----:B------:R-:W-:Y:S01]  /*6c40*/  FMUL.FTZ R16, R16, R21 ;  /* 0x0000001510107220 */ /* 0x000fe20000410000 */
[----:B------:R-:W-:Y:S01]  /*6c50*/  FMUL.FTZ R20, R20, UR6 ;  /* 0x0000000614147c20 */ /* 0x000fe20008410000 */
[----:B------:R-:W-:Y:S01]  /*6c60*/  FMUL.FTZ R5, R5, R103 ;  /* 0x0000006705057220 */ /* 0x000fe20000410000 */
[----:B------:R1:W5:Y:S01]  /*6c70*/  LDL.LU R90, [R1+0xd4] ;  /* 0x0000d400015a7983 */ /* 0x0003620000300800 */
[----:B------:R-:W-:Y:S01]  /*6c80*/  F2FP.F16.F32.PACK_AB R17, R100, R101 ;  /* 0x000000656411723e */ /* 0x000fe200000000ff */
        /* <DEDUP_REMOVED lines=9> */
[----:B------:R-:W-:Y:S01]  /*6d20*/  FFMA.FTZ R33, -R79, R79, 1 ;  /* 0x3f8000004f217423 */ /* 0x000fe2000001014f */
[----:B------:R-:W-:Y:S01]  /*6d30*/  FFMA.FTZ R32, -R78, R78, 1 ;  /* 0x3f8000004e207423 */ /* 0x000fe2000001014e */
[----:B------:R-:W-:Y:S01]  /*6d40*/  FADD.FTZ R20, -R106, R36 ;  /* 0x000000246a147221 */ /* 0x000fe20000010100 */
[----:B------:R1:W5:Y:S01]  /*6d50*/  LDL.LU R87, [R1+0xc8] ;  /* 0x0000c80001577983 */ /* 0x0003620000300800 */
[----:B------:R-:W-:Y:S01]  /*6d60*/  FFMA.FTZ R36, -R82, R82, 1 ;  /* 0x3f80000052247423 */ /* 0x000fe20000010152 */
[----:B------:R-:W-:Y:S01]  /*6d70*/  FADD.FTZ R21, -R106, R37 ;  /* 0x000000256a157221 */ /* 0x000fe20000010100 */
[----:B------:R-:W-:Y:S01]  /*6d80*/  FMUL.FTZ R20, R85, R20 ;  /* 0x0000001455147220 */ /* 0x000fe20000410000 */
[----:B------:R1:W5:Y:S01]  /*6d90*/  LDL.LU R86, [R1+0xc4] ;  /* 0x0000c40001567983 */ /* 0x0003620000300800 */
[----:B------:R-:W-:Y:S01]  /*6da0*/  FFMA.FTZ R37, -R83, R83, 1 ;  /* 0x3f80000053257423 */ /* 0x000fe20000010153 */
[----:B------:R-:W-:Y:S01]  /*6db0*/  FMUL.FTZ R21, R84, R21 ;  /* 0x0000001554157220 */ /* 0x000fe20000410000 */
[----:B------:R-:W-:Y:S01]  /*6dc0*/  FMUL.FTZ R36, R36, UR6 ;  /* 0x0000000624247c20 */ /* 0x000fe20008410000 */
[----:B------:R1:W5:Y:S01]  /*6dd0*/  LDL.LU R85, [R1+0xc0] ;  /* 0x0000c00001557983 */ /* 0x0003620000300800 */
[----:B------:R-:W-:Y:S01]  /*6de0*/  FMUL.FTZ R37, R37, UR6 ;  /* 0x0000000625257c20 */ /* 0x000fe20008410000 */
[----:B------:R-:W-:Y:S01]  /*6df0*/  FMUL.FTZ R33, R33, UR6 ;  /* 0x0000000621217c20 */ /* 0x000fe20008410000 */
[----:B------:R-:W-:Y:S01]  /*6e00*/  FMUL.FTZ R36, R36, R21 ;  /* 0x0000001524247220 */ /* 0x000fe20000410000 */
[----:B------:R1:W5:Y:S01]  /*6e10*/  LDL.LU R84, [R1+0xbc] ;  /* 0x0000bc0001547983 */ /* 0x0003620000300800 */
[----:B------:R-:W-:Y:S01]  /*6e20*/  FMUL.FTZ R101, R101, UR6 ;  /* 0x0000000665657c20 */ /* 0x000fe20008410000 */
[----:B------:R-:W-:Y:S01]  /*6e30*/  FFMA.FTZ R21, -R73, R73, 1 ;  /* 0x3f80000049157423 */ /* 0x000fe20000010149 */
[----:B------:R-:W-:Y:S01]  /*6e40*/  FMUL.FTZ R37, R37, R20 ;  /* 0x0000001425257220 */ /* 0x000fe20000410000 */
        /* <DEDUP_REMOVED lines=13> */
[----:B------:R-:W-:Y:S01]  /*6f20*/  FFMA.FTZ R20, -R72, R72, 1 ;  /* 0x3f80000048147423 */ /* 0x000fe20000010148 */
[----:B------:R1:W5:Y:S01]  /*6f30*/  LDL.LU R80, [R1+0xac] ;  /* 0x0000ac0001507983 */ /* 0x0003620000300800 */
[----:B------:R-:W-:Y:S01]  /*6f40*/  FMUL.FTZ R49, R74, R49 ;  /* 0x000000314a317220 */ /* 0x000fe20000410000 */
[----:B------:R-:W-:Y:S01]  /*6f50*/  FMUL.FTZ R33, R33, R4 ;  /* 0x0000000421217220 */ /* 0x000fe20000410000 */
[----:B------:R-:W-:Y:S01]  /*6f60*/  FFMA.FTZ R4, -R70, R70, 1 ;  /* 0x3f80000046047423 */ /* 0x000fe20000010146 */
        /* <DEDUP_REMOVED lines=9> */
[----:B------:R-:W-:Y:S01]  /*7000*/  FMUL.FTZ R21, R21, R52 ;  /* 0x0000003415157220 */ /* 0x000fe20000410000 */
[----:B------:R-:W-:Y:S01]  /*7010*/  FMUL.FTZ R5, R5, UR6 ;  /* 0x0000000605057c20 */ /* 0x000fe20008410000 */
[----:B------:R-:W-:Y:S01]  /*7020*/  FMUL.FTZ R20, R20, UR6 ;  /* 0x0000000614147c20 */ /* 0x000fe20008410000 */
[----:B------:R1:W5:Y:S01]  /*7030*/  LDL.LU R76, [R1+0x9c] ;  /* 0x00009c00014c7983 */ /* 0x0003620000300800 */
[----:B------:R-:W-:Y:S01]  /*7040*/  F2FP.F16.F32.PACK_AB R49, R36, R37 ;  /* 0x000000252431723e */ /* 0x000fe200000000ff */
[----:B------:R-:W-:Y:S01]  /*7050*/  FMUL.FTZ R5, R5, R48 ;  /* 0x0000003005057220 */ /* 0x000fe20000410000 */
[----:B------:R-:W-:Y:S01]  /*7060*/  FMUL.FTZ R20, R20, R53 ;  /* 0x0000003514147220 */ /* 0x000fe20000410000 */
[----:B------:R1:W5:Y:S01]  /*7070*/  LDL.LU R75, [R1+0x98] ;  /* 0x00009800014b7983 */ /* 0x0003620000300800 */
[----:B------:R-:W-:Y:S02]  /*7080*/  F2FP.F16.F32.PACK_AB R100, R100, R101 ;  /* 0x000000656464723e */ /* 0x000fe400000000ff */
[----:B------:R-:W-:Y:S01]  /*7090*/  F2FP.F16.F32.PACK_AB R36, R4, R5 ;  /* 0x000000050424723e */ /* 0x000fe200000000ff */
[----:B------:R1:W5:Y:S01]  /*70a0*/  LDL.LU R74, [R1+0x94] ;  /* 0x00009400014a7983 */ /* 0x0003620000300800 */
[----:B------:R-:W-:Y:S01]  /*70b0*/  FFMA.FTZ R4, -R69, R69, 1 ;  /* 0x3f80000045047423 */ /* 0x000fe20000010145 */
[----:B------:R-:W-:Y:S01]  /*70c0*/  FFMA.FTZ R5, -R68, R68, 1 ;  /* 0x3f80000044057423 */ /* 0x000fe20000010144 */
[----:B------:R-:W-:Y:S01]  /*70d0*/  F2FP.F16.F32.PACK_AB R37, R20, R21 ;  /* 0x000000151425723e */ /* 0x000fe200000000ff */
[----:B------:R1:W5:Y:S01]  /*70e0*/  LDL.LU R73, [R1+0x90] ;  /* 0x0000900001497983 */ /* 0x0003620000300800 */
[----:B------:R-:W-:Y:S01]  /*70f0*/  FMUL.FTZ R21, R3, R6 ;  /* 0x0000000603157220 */ /* 0x000fe20000410000 */
[----:B------:R-:W-:Y:S01]  /*7100*/  FMUL.FTZ R20, R2, R7 ;  /* 0x0000000702147220 */ /* 0x000fe20000410000 */
[----:B------:R-:W-:Y:S01]  /*7110*/  F2FP.F16.F32.PACK_AB R48, R32, R33 ;  /* 0x000000212030723e */ /* 0x000fe200000000ff */
[----:B------:R1:W5:Y:S01]  /*7120*/  LDL.LU R72, [R1+0x8c] ;  /* 0x00008c0001487983 */ /* 0x0003620000300800 */
[----:B------:R-:W-:Y:S01]  /*7130*/  FMUL.FTZ R7, R4, UR6 ;  /* 0x0000000604077c20 */ /* 0x000fe20008410000 */
[----:B------:R-:W-:Y:S02]  /*7140*/  FMUL.FTZ R6, R5, UR6 ;  /* 0x0000000605067c20 */ /* 0x000fe40008410000 */
        /* <DEDUP_REMOVED lines=22> */
[C---:B---3--:R-:W-:Y:S03]  /*72b0*/  IMAD.U32 R4, R33.reuse, -0x80, RZ ;  /* 0xffffff8021047824 */ /* 0x048fe600078e00ff */
        /* <DEDUP_REMOVED lines=20> */
.L_x_389:
[----:B------:R-:W2:Y:S01]  /*7400*/  LDL.LU R109, [R1+0x1c] ;  /* 0x00001c00016d7983 */ /* 0x000ea20000300800 */
[----:B------:R-:W-:Y:S01]  /*7410*/  FMUL.FTZ R20, R6, R20 ;  /* 0x0000001406147220 */ /* 0x000fe20000410000 */
[----:B------:R-:W-:Y:S01]  /*7420*/  FMUL.FTZ R21, R7, R21 ;  /* 0x0000001507157220 */ /* 0x000fe20000410000 */
[C---:B-----5:R-:W-:Y:S01]  /*7430*/  FADD.FTZ R28, -R104.reuse, R28 ;  /* 0x0000001c681c7221 */ /* 0x060fe20000010100 */
[----:B------:R-:W3:Y:S01]  /*7440*/  LDL.LU R108, [R1+0x18] ;  /* 0x00001800016c7983 */ /* 0x000ee20000300800 */
[----:B------:R-:W-:Y:S01]  /*7450*/  FADD.FTZ R25, -R104, R25 ;  /* 0x0000001968197221 */ /* 0x000fe20000010100 */
[----:B------:R-:W-:Y:S01]  /*7460*/  FADD.FTZ R15, -R0, R15 ;  /* 0x0000000f000f7221 */ /* 0x000fe20000010100 */
[----:B------:R-:W-:Y:S01]  /*7470*/  FMUL.FTZ R28, R196, R28 ;  /* 0x0000001cc41c7220 */ /* 0x000fe20000410000 */
[----:B------:R-:W4:Y:S01]  /*7480*/  LDL.LU R107, [R1+0x14] ;  /* 0x00001400016b7983 */ /* 0x000f220000300800 */
[----:B------:R-:W-:Y:S01]  /*7490*/  FMUL.FTZ R25, R201, R25 ;  /* 0x00000019c9197220 */ /* 0x000fe20000410000 */
[----:B------:R-:W-:Y:S01]  /*74a0*/  FMUL.FTZ R15, R241, R15 ;  /* 0x0000000ff10f7220 */ /* 0x000fe20000410000 */
[----:B------:R-:W-:Y:S01]  /*74b0*/  FADD.FTZ R27, -R0, R27 ;  /* 0x0000001b001b7221 */ /* 0x000fe20000010100 */
[----:B------:R-:W4:Y:S01]  /*74c0*/  LDL.LU R106, [R1+0x10] ;  /* 0x00001000016a7983 */ /* 0x000f220000300800 */
[----:B-1----:R-:W-:Y:S01]  /*74d0*/  FADD.FTZ R4, -R105, R23 ;  /* 0x0000001769047221 */ /* 0x002fe20000010100 */
[----:B------:R-:W-:Y:S01]  /*74e0*/  FFMA.FTZ R5, -R209, R209, 1 ;  /* 0x3f800000d1057423 */ /* 0x000fe200000101d1 */
[----:B------:R-:W-:Y:S01]  /*74f0*/  FMUL.FTZ R27, R231, R27 ;  /* 0x0000001be71b7220 */ /* 0x000fe20000410000 */
[----:B------:R-:W4:Y:S01]  /*7500*/  LDL.LU R103, [R1+0xc] ;  /* 0x00000c0001677983 */ /* 0x000f220000300800 */
[----:B------:R-:W-:Y:S01]  /*7510*/  FMUL.FTZ R4, R180, R4 ;  /* 0x00000004b4047220 */ /* 0x000fe20000410000 */
[----:B------:R-:W-:Y:S01]  /*7520*/  FMUL.FTZ R5, R5, UR6 ;  /* 0x0000000605057c20 */ /* 0x000fe20008410000 */
[C---:B------:R-:W-:Y:S01]  /*7530*/  FADD.FTZ R34, -R105.reuse, R34 ;  /* 0x0000002269227221 */ /* 0x040fe20000010100 */
[----:B------:R-:W4:Y:S01]  /*7540*/  LDL.LU R101, [R1+0x8] ;  /* 0x0000080001657983 */ /* 0x000f220000300800 */
[----:B------:R-:W-:Y:S01]  /*7550*/  FADD.FTZ R24, -R104, R24 ;  /* 0x0000001868187221 */ /* 0x000fe20000010100 */
[----:B------:R-:W-:Y:S01]  /*7560*/  FADD.FTZ R26, -R0, R26 ;  /* 0x0000001a001a7221 */ /* 0x000fe20000010100 */
[----:B------:R-:W-:Y:S01]  /*7570*/  FMUL.FTZ R34, R170, R34 ;  /* 0x00000022aa227220 */ /* 0x000fe20000410000 */
[----:B------:R-:W4:Y:S01]  /*7580*/  LDL.LU R53, [R1+0x4] ;  /* 0x0000040001357983 */ /* 0x000f220000300800 */
[----:B------:R-:W-:Y:S01]  /*7590*/  FMUL.FTZ R24, R202, R24 ;  /* 0x00000018ca187220 */ /* 0x000fe20000410000 */
[----:B------:R-:W-:Y:S01]  /*75a0*/  FMUL.FTZ R26, R232, R26 ;  /* 0x0000001ae81a7220 */ /* 0x000fe20000410000 */
[C---:B------:R-:W-:Y:S01]  /*75b0*/  FADD.FTZ R22, -R105.reuse, R22 ;  /* 0x0000001669167221 */ /* 0x040fe20000010100 */
[----:B------:R-:W4:Y:S01]  /*75c0*/  LDL.LU R52, [R1] ;  /* 0x0000000001347983 */ /* 0x000f220000300800 */
[----:B------:R-:W-:Y:S01]  /*75d0*/  FFMA.FTZ R6, -R210, R210, 1 ;  /* 0x3f800000d2067423 */ /* 0x000fe200000101d2 */
[----:B------:R-:W-:Y:S01]  /*75e0*/  FADD.FTZ R18, -R105, R18 ;  /* 0x0000001269127221 */ /* 0x000fe20000010100 */
[----:B------:R-:W-:Y:S01]  /*75f0*/  FMUL.FTZ R22, R181, R22 ;  /* 0x00000016b5167220 */ /* 0x000fe20000410000 */
[----:B------:R1:W-:Y:S01]  /*7600*/  STS [R220+0x8000], R17 ;  /* 0x00800011dc007388 */ /* 0x0003e20000000800 */
[----:B------:R-:W-:Y:S01]  /*7610*/  FADD.FTZ R19, -R105, R19 ;  /* 0x0000001369137221 */ /* 0x000fe20000010100 */
[----:B------:R-:W-:Y:S01]  /*7620*/  FFMA.FTZ R7, -R213, R213, 1 ;  /* 0x3f800000d5077423 */ /* 0x000fe200000101d5 */
[----:B------:R-:W-:Y:S01]  /*7630*/  FMUL.FTZ R6, R6, UR6 ;  /* 0x0000000606067c20 */ /* 0x000fe20008410000 */
[----:B------:R-:W-:Y:S01]  /*7640*/  FMUL.FTZ R18, R186, R18 ;  /* 0x00000012ba127220 */ /* 0x000fe20000410000 */
[----:B------:R-:W-:Y:S01]  /*7650*/  FMUL.FTZ R19, R185, R19 ;  /* 0x00000013b9137220 */ /* 0x000fe20000410000 */
[----:B------:R-:W-:Y:S01]  /*7660*/  FMUL.FTZ R7, R7, UR6 ;  /* 0x0000000607077c20 */ /* 0x000fe20008410000 */
[----:B------:R-:W-:Y:S01]  /*7670*/  FMUL.FTZ R22, R6, R22 ;  /* 0x0000001606167220 */ /* 0x000fe20000410000 */
[----:B------:R-:W-:Y:S01]  /*7680*/  FMUL.FTZ R6, R5, R4 ;  /* 0x0000000405067220 */ /* 0x000fe20000410000 */
[----:B------:R-:W-:Y:S01]  /*7690*/  FADD.FTZ R38, -R105, R38 ;  /* 0x0000002669267221 */ /* 0x000fe20000010100 */
[----:B------:R-:W-:Y:S01]  /*76a0*/  FMUL.FTZ R19, R7, R19 ;  /* 0x0000001307137220 */ /* 0x000fe20000410000 */
[----:B------:R-:W-:Y:S01]  /*76b0*/  FFMA.FTZ R7, -R198, R198, 1 ;  /* 0x3f800000c6077423 */ /* 0x000fe200000101c6 */
[----:B------:R-:W-:Y:S01]  /*76c0*/  F2FP.F16.F32.PACK_AB R5, R20, R21 ;  /* 0x000000151405723e */ /* 0x000fe200000000ff */
[----:B------:R-:W-:Y:S01]  /*76d0*/  FMUL.FTZ R38, R166, R38 ;  /* 0x00000026a6267220 */ /* 0x000fe20000410000 */
[----:B------:R-:W-:Y:S01]  /*76e0*/  F2FP.F16.F32.PACK_AB R33, R6, R22 ;  /* 0x000000160621723e */ /* 0x000fe200000000ff */
[----:B------:R-:W-:Y:S01]  /*76f0*/  FFMA.FTZ R6, -R197, R197, 1 ;  /* 0x3f800000c5067423 */ /* 0x000fe200000101c5 */
[C---:B------:R-:W-:Y:S01]  /*7700*/  FADD.FTZ R39, -R105.reuse, R39 ;  /* 0x0000002769277221 */ /* 0x040fe20000010100 */
[----:B------:R1:W-:Y:S01]  /*7710*/  STS [R220+0x8400], R5 ;  /* 0x00840005dc007388 */ /* 0x0003e20000000800 */
[C---:B------:R-:W-:Y:S01]  /*7720*/  FADD.FTZ R35, -R105.reuse, R35 ;  /* 0x0000002369237221 */ /* 0x040fe20000010100 */
[----:B------:R-:W-:Y:S01]  /*7730*/  FADD.FTZ R50, -R105, R50 ;  /* 0x0000003269327221 */ /* 0x000fe20000010100 */
[----:B------:R-:W-:Y:S01]  /*7740*/  FMUL.FTZ R39, R165, R39 ;  /* 0x00000027a5277220 */ /* 0x000fe20000410000 */
[----:B------:R1:W-:Y:S01]  /*7750*/  STS [R221+0x8000], R16 ;  /* 0x00800010dd007388 */ /* 0x0003e20000000800 */
[----:B------:R-:W-:Y:S01]  /*7760*/  FMUL.FTZ R35, R169, R35 ;  /* 0x00000023a9237220 */ /* 0x000fe20000410000 */
[----:B------:R-:W-:Y:S01]  /*7770*/  FMUL.FTZ R50, R115, R50 ;  /* 0x0000003273327220 */ /* 0x000fe20000410000 */
[C---:B------:R-:W-:Y:S01]  /*7780*/  FADD.FTZ R66, -R105.reuse, R66 ;  /* 0x0000004269427221 */ /* 0x040fe20000010100 */
[----:B-1----:R-:W-:Y:S01]  /*7790*/  FFMA.FTZ R17, -R214, R214, 1 ;  /* 0x3f800000d6117423 */ /* 0x002fe200000101d6 */
[----:B------:R-:W-:Y:S01]  /*77a0*/  FADD.FTZ R54, -R105, R54 ;  /* 0x0000003669367221 */ /* 0x000fe20000010100 */
[----:B------:R-:W-:Y:S01]  /*77b0*/  FADD.FTZ R12, -R104, R12 ;  /* 0x0000000c680c7221 */ /* 0x000fe20000010100 */
[----:B------:R-:W-:Y:S01]  /*77c0*/  FMUL.FTZ R66, R111, R66 ;  /* 0x000000426f427220 */ /* 0x000fe20000410000 */
[----:B------:R-:W-:Y:S01]  /*77d0*/  FMUL.FTZ R17, R17, UR6 ;  /* 0x0000000611117c20 */ /* 0x000fe20008410000 */
[----:B------:R-:W-:Y:S01]  /*77e0*/  FMUL.FTZ R54, R113, R54 ;  /* 0x0000003671367220 */ /* 0x000fe20000410000 */
[----:B------:R-:W-:Y:S01]  /*77f0*/  FMUL.FTZ R12, R224, R12 ;  /* 0x0000000ce00c7220 */ /* 0x000fe20000410000 */
[----:B------:R-:W-:Y:S01]  /*7800*/  FADD.FTZ R8, -R104, R8 ;  /* 0x0000000868087221 */ /* 0x000fe20000010100 */
[----:B------:R-:W-:Y:S01]  /*7810*/  FMUL.FTZ R18, R17, R18 ;  /* 0x0000001211127220 */ /* 0x000fe20000410000 */
[----:B------:R-:W-:Y:S01]  /*7820*/  FMUL.FTZ R17, R6, UR6 ;  /* 0x0000000606117c20 */ /* 0x000fe20008410000 */
[----:B------:R-:W-:Y:S01]  /*7830*/  FFMA.FTZ R6, -R191, R191, 1 ;  /* 0x3f800000bf067423 */ /* 0x000fe200000101bf */
[----:B------:R-:W-:Y:S01]  /*7840*/  FADD.FTZ R9, -R104, R9 ;  /* 0x0000000968097221 */ /* 0x000fe20000010100 */
[----:B------:R-:W-:Y:S01]  /*7850*/  FADD.FTZ R55, -R105, R55 ;  /* 0x0000003769377221 */ /* 0x000fe20000010100 */
[----:B------:R-:W-:Y:S01]  /*7860*/  F2FP.F16.F32.PACK_AB R4, R19, R18 ;  /* 0x000000121304723e */ /* 0x000fe200000000ff */
[----:B------:R-:W-:Y:S01]  /*7870*/  FMUL.FTZ R18, R7, UR6 ;  /* 0x0000000607127c20 */ /* 0x000fe20008410000 */
[----:B------:R-:W-:Y:S01]  /*7880*/  FFMA.FTZ R7, -R192, R192, 1 ;  /* 0x3f800000c0077423 */ /* 0x000fe200000101c0 */
[----:B------:R-:W-:Y:S01]  /*7890*/  FMUL.FTZ R6, R6, UR6 ;  /* 0x0000000606067c20 */ /* 0x000fe20008410000 */
[----:B------:R-:W-:Y:S01]  /*78a0*/  FMUL.FTZ R32, R17, R35 ;  /* 0x0000002311207220 */ /* 0x000fe20000410000 */
[----:B------:R1:W-:Y:S01]  /*78b0*/  STS [R221+0x8400], R4 ;  /* 0x00840004dd007388 */ /* 0x0003e20000000800 */
[----:B------:R-:W-:Y:S01]  /*78c0*/  FMUL.FTZ R7, R7, UR6 ;  /* 0x0000000607077c20 */ /* 0x000fe20008410000 */
[----:B------:R-:W-:Y:S01]  /*78d0*/  FMUL.FTZ R23, R6, R39 ;  /* 0x0000002706177220 */ /* 0x000fe20000410000 */
[----:B------:R-:W-:Y:S01]  /*78e0*/  FFMA.FTZ R6, -R177, R177, 1 ;  /* 0x3f800000b1067423 */ /* 0x000fe200000101b1 */
[----:B------:R-:W-:Y:S01]  /*78f0*/  FFMA.FTZ R17, -R164, R164, 1 ;  /* 0x3f800000a4117423 */ /* 0x000fe200000101a4 */
[----:B------:R-:W-:Y:S01]  /*7900*/  FMUL.FTZ R38, R7, R38 ;  /* 0x0000002607267220 */ /* 0x000fe20000410000 */
[----:B------:R-:W-:Y:S01]  /*7910*/  FFMA.FTZ R7, -R178, R178, 1 ;  /* 0x3f800000b2077423 */ /* 0x000fe200000101b2 */
[----:B------:R-:W-:Y:S01]  /*7920*/  FMUL.FTZ R22, R6, UR6 ;  /* 0x0000000606167c20 */ /* 0x000fe20008410000 */
[----:B------:R-:W-:Y:S01]  /*7930*/  FADD.FTZ R6, -R105, R67 ;  /* 0x0000004369067221 */ /* 0x000fe20000010100 */
[----:B------:R-:W-:Y:S01]  /*7940*/  FMUL.FTZ R17, R17, UR6 ;  /* 0x0000000611117c20 */ /* 0x000fe20008410000 */
[----:B------:R-:W-:Y:S01]  /*7950*/  FMUL.FTZ R7, R7, UR6 ;  /* 0x0000000607077c20 */ /* 0x000fe20008410000 */
[----:B------:R-:W-:Y:S01]  /*7960*/  FFMA.FTZ R19, -R174, R174, 1 ;  /* 0x3f800000ae137423 */ /* 0x000fe200000101ae */
[----:B------:R-:W-:Y:S01]  /*7970*/  FMUL.FTZ R6, R110, R6 ;  /* 0x000000066e067220 */ /* 0x000fe20000410000 */
[----:B------:R-:W-:Y:S01]  /*7980*/  FMUL.FTZ R20, R17, R66 ;  /* 0x0000004211147220 */ /* 0x000fe20000410000 */
[----:B------:R-:W-:Y:S01]  /*7990*/  FMUL.FTZ R50, R7, R50 ;  /* 0x0000003207327220 */ /* 0x000fe20000410000 */
[----:B------:R-:W-:Y:S01]  /*79a0*/  FFMA.FTZ R7, -R163, R163, 1 ;  /* 0x3f800000a3077423 */ /* 0x000fe200000101a3 */
[----:B------:R-:W-:Y:S01]  /*79b0*/  FADD.FTZ R5, -R104, R13 ;  /* 0x0000000d68057221 */ /* 0x000fe20000010100 */
        /* <DEDUP_REMOVED lines=8> */
[----:B------:R-:W-:Y:S01]  /*7a40*/  FMUL.FTZ R13, R229, R9 ;  /* 0x00000009e50d7220 */ /* 0x000fe20000410000 */
[----:B------:R-:W-:Y:S01]  /*7a50*/  FMUL.FTZ R8, R8, UR6 ;  /* 0x0000000608087c20 */ /* 0x000fe20008410000 */
[----:B------:R-:W-:Y:S01]  /*7a60*/  FFMA.FTZ R9, -R252, R252, 1 ;  /* 0x3f800000fc097423 */ /* 0x000fe200000101fc */
[----:B------:R-:W-:Y:S01]  /*7a70*/  F2FP.F16.F32.PACK_AB R20, R6, R20 ;  /* 0x000000140614723e */ /* 0x000fe200000000ff */
[----:B------:R-:W-:Y:S01]  /*7a80*/  FFMA.FTZ R6, -R247, R247, 1 ;  /* 0x3f800000f7067423 */ /* 0x000fe200000101f7 */
[----:B------:R-:W-:Y:S01]  /*7a90*/  FMUL.FTZ R7, R7, UR6 ;  /* 0x0000000607077c20 */ /* 0x000fe20008410000 */
[----:B------:R-:W-:Y:S01]  /*7aa0*/  FMUL.FTZ R34, R18, R34 ;  /* 0x0000002212227220 */ /* 0x000fe20000410000 */
[----:B------:R-:W-:Y:S01]  /*7ab0*/  FMUL.FTZ R13, R8, R13 ;  /* 0x0000000d080d7220 */ /* 0x000fe20000410000 */
[----:B------:R-:W-:Y:S01]  /*7ac0*/  FMUL.FTZ R6, R6, UR6 ;  /* 0x0000000606067c20 */ /* 0x000fe20008410000 */
[----:B------:R-:W-:Y:S01]  /*7ad0*/  FMUL.FTZ R12, R7, R12 ;  /* 0x0000000c070c7220 */ /* 0x000fe20000410000 */
[----:B------:R-:W-:Y:S01]  /*7ae0*/  FFMA.FTZ R7, -R234, R234, 1 ;  /* 0x3f800000ea077423 */ /* 0x000fe200000101ea */
[----:B------:R-:W-:Y:S01]  /*7af0*/  FFMA.FTZ R18, -R173, R173, 1 ;  /* 0x3f800000ad127423 */ /* 0x000fe200000101ad */
[----:B------:R-:W-:Y:S01]  /*7b00*/  FMUL.FTZ R19, R6, R5 ;  /* 0x0000000506137220 */ /* 0x000fe20000410000 */
[----:B------:R-:W-:Y:S01]  /*7b10*/  FADD.FTZ R5, -R104, R29 ;  /* 0x0000001d68057221 */ /* 0x000fe20000010100 */
[----:B------:R-:W-:Y:S01]  /*7b20*/  FFMA.FTZ R6, -R233, R233, 1 ;  /* 0x3f800000e9067423 */ /* 0x000fe200000101e9 */
[----:B------:R-:W-:Y:S01]  /*7b30*/  FMUL.FTZ R7, R7, UR6 ;  /* 0x0000000607077c20 */ /* 0x000fe20008410000 */
[----:B------:R-:W-:Y:S01]  /*7b40*/  FFMA.FTZ R8, -R237, R237, 1 ;  /* 0x3f800000ed087423 */ /* 0x000fe200000101ed */
[----:B------:R-:W-:Y:S01]  /*7b50*/  FMUL.FTZ R5, R195, R5 ;  /* 0x00000005c3057220 */ /* 0x000fe20000410000 */
[----:B------:R-:W-:Y:S01]  /*7b60*/  FMUL.FTZ R6, R6, UR6 ;  /* 0x0000000606067c20 */ /* 0x000fe20008410000 */
[----:B------:R-:W-:Y:S01]  /*7b70*/  FMUL.FTZ R17, R7, R28 ;  /* 0x0000001c07117220 */ /* 0x000fe20000410000 */
[----:B------:R-:W-:Y:S01]  /*7b80*/  FMUL.FTZ R9, R9, UR6 ;  /* 0x0000000609097c20 */ /* 0x000fe20008410000 */
[----:B------:R-:W-:Y:S01]  /*7b90*/  FMUL.FTZ R18, R18, UR6 ;  /* 0x0000000612127c20 */ /* 0x000fe20008410000 */
[----:B------:R-:W-:Y:S01]  /*7ba0*/  FMUL.FTZ R5, R6, R5 ;  /* 0x0000000506057220 */ /* 0x000fe20000410000 */
[----:B------:R-:W-:Y:S01]  /*7bb0*/  FMUL.FTZ R55, R112, R55 ;  /* 0x0000003770377220 */ /* 0x000fe20000410000 */
[----:B------:R-:W-:Y:S01]  /*7bc0*/  FMUL.FTZ R8, R8, UR6 ;  /* 0x0000000608087c20 */ /* 0x000fe20008410000 */
[----:B------:R-:W-:Y:S01]  /*7bd0*/  FMUL.FTZ R16, R9, R16 ;  /* 0x0000001009107220 */ /* 0x000fe20000410000 */
[----:B------:R-:W-:Y:S01]  /*7be0*/  FFMA.FTZ R6, -R205, R205, 1 ;  /* 0x3f800000cd067423 */ /* 0x000fe200000101cd */
[----:B------:R-:W-:Y:S01]  /*7bf0*/  F2FP.F16.F32.PACK_AB R17, R5, R17 ;  /* 0x000000110511723e */ /* 0x000fe200000000ff */
[----:B------:R-:W-:Y:S01]  /*7c00*/  FADD.FTZ R5, -R104, R45 ;  /* 0x0000002d68057221 */ /* 0x000fe20000010100 */
[----:B------:R-:W-:Y:S01]  /*7c10*/  FMUL.FTZ R21, R18, R55 ;  /* 0x0000003712157220 */ /* 0x000fe20000410000 */
[----:B------:R-:W-:Y:S01]  /*7c20*/  FMUL.FTZ R18, R8, R25 ;  /* 0x0000001908127220 */ /* 0x000fe20000410000 */
[----:B------:R-:W-:Y:S01]  /*7c30*/  FMUL.FTZ R6, R6, UR6 ;  /* 0x0000000606067c20 */ /* 0x000fe20008410000 */
[----:B------:R-:W-:Y:S01]  /*7c40*/  FMUL.FTZ R5, R175, R5 ;  /* 0x00000005af057220 */ /* 0x000fe20000410000 */
[----:B------:R-:W-:Y:S01]  /*7c50*/  FADD.FTZ R41, -R104, R41 ;  /* 0x0000002968297221 */ /* 0x000fe20000010100 */
[----:B------:R-:W-:Y:S01]  /*7c60*/  FFMA.FTZ R8, -R211, R211, 1 ;  /* 0x3f800000d3087423 */ /* 0x000fe200000101d3 */
[----:B-1----:R-:W-:Y:S01]  /*7c70*/  F2FP.F16.F32.PACK_AB R4, R13, R16 ;  /* 0x000000100d04723e */ /* 0x002fe200000000ff */
[----:B------:R-:W-:Y:S01]  /*7c80*/  FMUL.FTZ R13, R6, R5 ;  /* 0x00000005060d7220 */ /* 0x000fe20000410000 */
[----:B------:R-:W-:Y:S01]  /*7c90*/  FMUL.FTZ R41, R182, R41 ;  /* 0x00000029b6297220 */ /* 0x000fe20000410000 */
[----:B------:R-:W-:Y:S01]  /*7ca0*/  FMUL.FTZ R8, R8, UR6 ;  /* 0x0000000608087c20 */ /* 0x000fe20008410000 */
[----:B------:R-:W-:Y:S01]  /*7cb0*/  FFMA.FTZ R5, -R193, R193, 1 ;  /* 0x3f800000c1057423 */ /* 0x000fe200000101c1 */
[----:B------:R3:W-:Y:S01]  /*7cc0*/  STS [R220+0xa000], R4 ;  /* 0x00a00004dc007388 */ /* 0x0007e20000000800 */
[----:B------:R-:W-:Y:S01]  /*7cd0*/  FADD.FTZ R61, -R104, R61 ;  /* 0x0000003d683d7221 */ /* 0x000fe20000010100 */
[----:B------:R-:W-:Y:S01]  /*7ce0*/  FMUL.FTZ R16, R8, R41 ;  /* 0x0000002908107220 */ /* 0x000fe20000410000 */
[----:B------:R-:W-:Y:S01]  /*7cf0*/  FMUL.FTZ R8, R5, UR6 ;  /* 0x0000000605087c20 */ /* 0x000fe20008410000 */
[----:B------:R-:W-:Y:S01]  /*7d00*/  FFMA.FTZ R5, -R187, R187, 1 ;  /* 0x3f800000bb057423 */ /* 0x000fe200000101bb */
[----:B------:R-:W-:Y:S01]  /*7d10*/  FMUL.FTZ R61, R167, R61 ;  /* 0x0000003da73d7220 */ /* 0x000fe20000410000 */
[----:B------:R-:W-:Y:S01]  /*7d20*/  FADD.FTZ R60, -R104, R60 ;  /* 0x0000003c683c7221 */ /* 0x000fe20000010100 */
[----:B------:R-:W-:Y:S01]  /*7d30*/  FFMA.FTZ R6, -R188, R188, 1 ;  /* 0x3f800000bc067423 */ /* 0x000fe200000101bc */
[----:B------:R-:W-:Y:S01]  /*7d40*/  FMUL.FTZ R5, R5, UR6 ;  /* 0x0000000605057c20 */ /* 0x000fe20008410000 */
[----:B------:R-:W-:Y:S01]  /*7d50*/  FADD.FTZ R44, -R104, R44 ;  /* 0x0000002c682c7221 */ /* 0x000fe20000010100 */
[----:B------:R-:W-:Y:S01]  /*7d60*/  FFMA.FTZ R7, -R206, R206, 1 ;  /* 0x3f800000ce077423 */ /* 0x000fe200000101ce */
[----:B------:R-:W-:Y:S01]  /*7d70*/  FMUL.FTZ R60, R168, R60 ;  /* 0x0000003ca83c7220 */ /* 0x000fe20000410000 */
[----:B------:R-:W-:Y:S01]  /*7d80*/  FMUL.FTZ R61, R5, R61 ;  /* 0x0000003d053d7220 */ /* 0x000fe20000410000 */
[----:B------:R-:W-:Y:S01]  /*7d90*/  FMUL.FTZ R6, R6, UR6 ;  /* 0x0000000606067c20 */ /* 0x000fe20008410000 */
[----:B------:R-:W-:Y:S01]  /*7da0*/  FADD.FTZ R5, -R0, R11 ;  /* 0x0000000b00057221 */ /* 0x000fe20000010100 */
[----:B------:R-:W-:Y:S01]  /*7db0*/  FADD.FTZ R56, -R104, R56 ;  /* 0x0000003868387221 */ /* 0x000fe20000010100 */
[----:B------:R-:W-:Y:S01]  /*7dc0*/  FFMA.FTZ R9, -R238, R238, 1 ;  /* 0x3f800000ee097423 */ /* 0x000fe200000101ee */
[----:B------:R-:W-:Y:S01]  /*7dd0*/  FMUL.FTZ R44, R176, R44 ;  /* 0x0000002cb02c7220 */ /* 0x000fe20000410000 */
[----:B------:R-:W-:Y:S01]  /*7de0*/  FMUL.FTZ R7, R7, UR6 ;  /* 0x0000000607077c20 */ /* 0x000fe20008410000 */
[----:B------:R-:W-:Y:S01]  /*7df0*/  FMUL.FTZ R60, R6, R60 ;  /* 0x0000003c063c7220 */ /* 0x000fe20000410000 */
[----:B------:R-:W-:Y:S01]  /*7e00*/  FMUL.FTZ R56, R172, R56 ;  /* 0x00000038ac387220 */ /* 0x000fe20000410000 */
[----:B------:R-:W-:Y:S01]  /*7e10*/  FMUL.FTZ R6, R249, R5 ;  /* 0x00000005f9067220 */ /* 0x000fe20000410000 */
[----:B------:R-:W-:Y:S01]  /*7e20*/  FMUL.FTZ R9, R9, UR6 ;  /* 0x0000000609097c20 */ /* 0x000fe20008410000 */
[----:B------:R-:W-:Y:S01]  /*7e30*/  FMUL.FTZ R44, R7, R44 ;  /* 0x0000002c072c7220 */ /* 0x000fe20000410000 */
[----:B------:R-:W-:Y:S01]  /*7e40*/  FADD.FTZ R57, -R104, R57 ;  /* 0x0000003968397221 */ /* 0x000fe20000010100 */
[----:B------:R-:W-:Y:S01]  /*7e50*/  FFMA.FTZ R7, -R194, R194, 1 ;  /* 0x3f800000c2077423 */ /* 0x000fe200000101c2 */
[----:B------:R-:W-:Y:S01]  /*7e60*/  FMUL.FTZ R56, R8, R56 ;  /* 0x0000003808387220 */ /* 0x000fe20000410000 */
[----:B------:R-:W-:Y:S01]  /*7e70*/  FMUL.FTZ R24, R9, R24 ;  /* 0x0000001809187220 */ /* 0x000fe20000410000 */
[----:B------:R-:W-:Y:S01]  /*7e80*/  FADD.FTZ R14, -R0, R14 ;  /* 0x0000000e000e7221 */ /* 0x000fe20000010100 */
[----:B------:R-:W-:Y:S01]  /*7e90*/  FMUL.FTZ R57, R171, R57 ;  /* 0x00000039ab397220 */ /* 0x000fe20000410000 */
[----:B------:R-:W-:Y:S01]  /*7ea0*/  FMUL.FTZ R7, R7, UR6 ;  /* 0x0000000607077c20 */ /* 0x000fe20008410000 */
[----:B------:R-:W-:Y:S01]  /*7eb0*/  FADD.FTZ R40, -R104, R40 ;  /* 0x0000002868287221 */ /* 0x000fe20000010100 */
[----:B------:R-:W-:Y:S01]  /*7ec0*/  FFMA.FTZ R9, -R212, R212, 1 ;  /* 0x3f800000d4097423 */ /* 0x000fe200000101d4 */
[----:B------:R-:W-:Y:S01]  /*7ed0*/  FADD.FTZ R10, -R0, R10 ;  /* 0x0000000a000a7221 */ /* 0x000fe20000010100 */
[----:B------:R-:W-:Y:S01]  /*7ee0*/  F2FP.F16.F32.PACK_AB R19, R19, R12 ;  /* 0x0000000c1313723e */ /* 0x000fe200000000ff */
[----:B------:R-:W-:Y:S01]  /*7ef0*/  FMUL.FTZ R14, R246, R14 ;  /* 0x0000000ef60e7220 */ /* 0x000fe20000410000 */
[----:B------:R-:W-:Y:S01]  /*7f00*/  FMUL.FTZ R12, R7, R57 ;  /* 0x00000039070c7220 */ /* 0x000fe20000410000 */
[----:B------:R-:W-:Y:S01]  /*7f10*/  FMUL.FTZ R40, R183, R40 ;  /* 0x00000028b7287220 */ /* 0x000fe20000410000 */
[----:B------:R-:W-:Y:S01]  /*7f20*/  FMUL.FTZ R9, R9, UR6 ;  /* 0x0000000609097c20 */ /* 0x000fe20008410000 */
[----:B------:R-:W-:Y:S01]  /*7f30*/  FMUL.FTZ R10, R250, R10 ;  /* 0x0000000afa0a7220 */ /* 0x000fe20000410000 */
[C---:B------:R-:W-:Y:S01]  /*7f40*/  FADD.FTZ R46, -R0.reuse, R46 ;  /* 0x0000002e002e7221 */ /* 0x040fe20000010100 */
[C---:B------:R-:W-:Y:S01]  /*7f50*/  FADD.FTZ R30, -R0.reuse, R30 ;  /* 0x0000001e001e7221 */ /* 0x040fe20000010100 */
[----:B------:R-:W-:Y:S01]  /*7f60*/  FMUL.FTZ R9, R9, R40 ;  /* 0x0000002809097220 */ /* 0x000fe20000410000 */
[----:B------:R-:W-:Y:S01]  /*7f70*/  FADD.FTZ R31, -R0, R31 ;  /* 0x0000001f001f7221 */ /* 0x000fe20000010100 */
[----:B------:R-:W-:Y:S01]  /*7f80*/  FMUL.FTZ R46, R200, R46 ;  /* 0x0000002ec82e7220 */ /* 0x000fe20000410000 */
[----:B------:R-:W-:Y:S01]  /*7f90*/  FMUL.FTZ R30, R228, R30 ;  /* 0x0000001ee41e7220 */ /* 0x000fe20000410000 */
[----:B------:R-:W-:Y:S01]  /*7fa0*/  FADD.FTZ R59, -R0, R59 ;  /* 0x0000003b003b7221 */ /* 0x000fe20000010100 */
[----:B------:R-:W-:Y:S01]  /*7fb0*/  F2FP.F16.F32.PACK_AB R16, R16, R9 ;  /* 0x000000091010723e */ /* 0x000fe200000000ff */
[----:B------:R-:W-:Y:S01]  /*7fc0*/  FMUL.FTZ R31, R227, R31 ;  /* 0x0000001fe31f7220 */ /* 0x000fe20000410000 */
[----:B------:R-:W-:Y:S01]  /*7fd0*/  F2FP.F16.F32.PACK_AB R32, R32, R34 ;  /* 0x000000222020723e */ /* 0x000fe200000000ff */
[----:B------:R-:W-:Y:S01]  /*7fe0*/  FADD.FTZ R42, -R0, R42 ;  /* 0x0000002a002a7221 */ /* 0x000fe20000010100 */
[----:B------:R-:W4:Y:S01]  /*7ff0*/  LDL R34, [R1+0x60] ;  /* 0x0000600001227983 */ /* 0x000f220000100800 */
[----:B------:R-:W-:Y:S01]  /*8000*/  FMUL.FTZ R59, R189, R59 ;  /* 0x0000003bbd3b7220 */ /* 0x000fe20000410000 */
[----:B------:R-:W-:Y:S01]  /*8010*/  FADD.FTZ R51, -R105, R51 ;  /* 0x0000003369337221 */ /* 0x000fe20000010100 */
[----:B------:R-:W-:Y:S01]  /*8020*/  F2FP.F16.F32.PACK_AB R18, R18, R24 ;  /* 0x000000181212723e */ /* 0x000fe200000000ff */
[----:B------:R-:W4:Y:S01]  /*8030*/  LDL.LU R29, [R1+0x20] ;  /* 0x00002000011d7983 */ /* 0x000f220000300800 */
[----:B------:R-:W-:Y:S01]  /*8040*/  FMUL.FTZ R42, R204, R42 ;  /* 0x0000002acc2a7220 */ /* 0x000fe20000410000 */
[----:B------:R-:W-:Y:S01]  /*8050*/  FADD.FTZ R43, -R0, R43 ;  /* 0x0000002b002b7221 */ /* 0x000fe20000010100 */
[----:B------:R-:W-:Y:S01]  /*8060*/  FMUL.FTZ R51, R114, R51 ;  /* 0x0000003372337220 */ /* 0x000fe20000410000 */
[----:B------:R-:W2:Y:S01]  /*8070*/  LDL.LU R28, [R1+0x24] ;  /* 0x00002400011c7983 */ /* 0x000ea20000300800 */
[----:B------:R-:W-:Y:S01]  /*8080*/  FADD.FTZ R62, -R0, R62 ;  /* 0x0000003e003e7221 */ /* 0x000fe20000010100 */
[----:B------:R-:W-:Y:S01]  /*8090*/  FMUL.FTZ R43, R203, R43 ;  /* 0x0000002bcb2b7220 */ /* 0x000fe20000410000 */
[----:B------:R-:W-:Y:S01]  /*80a0*/  FMUL.FTZ R22, R22, R51 ;  /* 0x0000003316167220 */ /* 0x000fe20000410000 */
[----:B------:R-:W-:Y:S01]  /*80b0*/  F2FP.F16.F32.PACK_AB R23, R23, R38 ;  /* 0x000000261717723e */ /* 0x000fe200000000ff */
[----:B------:R-:W-:Y:S01]  /*80c0*/  FADD.FTZ R58, -R0, R58 ;  /* 0x0000003a003a7221 */ /* 0x000fe20000010100 */
[----:B------:R-:W-:Y:S01]  /*80d0*/  FMUL.FTZ R62, R184, R62 ;  /* 0x0000003eb83e7220 */ /* 0x000fe20000410000 */
[----:B------:R-:W-:Y:S02]  /*80e0*/  F2FP.F16.F32.PACK_AB R13, R13, R44 ;  /* 0x0000002c0d0d723e */ /* 0x000fe400000000ff */
[----:B------:R-:W-:Y:S01]  /*80f0*/  F2FP.F16.F32.PACK_AB R22, R22, R50 ;  /* 0x000000321616723e */ /* 0x000fe200000000ff */
[----:B------:R-:W-:Y:S01]  /*8100*/  FMUL.FTZ R58, R190, R58 ;  /* 0x0000003abe3a7220 */ /* 0x000fe20000410000 */
[----:B------:R-:W-:Y:S02]  /*8110*/  F2FP.F16.F32.PACK_AB R21, R21, R54 ;  /* 0x000000361515723e */ /* 0x000fe400000000ff */
[----:B------:R-:W-:Y:S02]  /*8120*/  F2FP.F16.F32.PACK_AB R12, R12, R56 ;  /* 0x000000380c0c723e */ /* 0x000fe400000000ff */
[----:B------:R-:W-:Y:S02]  /*8130*/  F2FP.F16.F32.PACK_AB R11, R61, R60 ;  /* 0x0000003c3d0b723e */ /* 0x000fe400000000ff */
[----:B--2---:R-:W-:Y:S01]  /*8140*/  MOV R54, R28 ;  /* 0x0000001c00367202 */ /* 0x004fe20000000f00 */
[----:B------:R-:W-:Y:S01]  /*8150*/  FFMA.FTZ R5, -R109, R109, 1 ;  /* 0x3f8000006d057423 */ /* 0x000fe2000001016d */
[----:B---3--:R-:W-:Y:S01]  /*8160*/  FFMA.FTZ R4, -R108, R108, 1 ;  /* 0x3f8000006c047423 */ /* 0x008fe2000001016c */
[----:B----4-:R-:W-:Y:S02]  /*8170*/  MOV R55, R29 ;  /* 0x0000001d00377202 */ /* 0x010fe40000000f00 */
[----:B------:R-:W-:Y:S01]  /*8180*/  FMUL.FTZ R8, R5, UR6 ;  /* 0x0000000605087c20 */ /* 0x000fe20008410000 */
[----:B------:R-:W-:Y:S01]  /*8190*/  FFMA.FTZ R5, -R107, R107, 1 ;  /* 0x3f8000006b057423 */ /* 0x000fe2000001016b */
[----:B------:R-:W-:Y:S01]  /*81a0*/  FMUL.FTZ R7, R4, UR6 ;  /* 0x0000000604077c20 */ /* 0x000fe20008410000 */
[----:B------:R-:W-:Y:S01]  /*81b0*/  FFMA.FTZ R4, -R106, R106, 1 ;  /* 0x3f8000006a047423 */ /* 0x000fe2000001016a */
[----:B------:R-:W-:Y:S01]  /*81c0*/  FMUL.FTZ R10, R8, R10 ;  /* 0x0000000a080a7220 */ /* 0x000fe20000410000 */
[----:B------:R-:W-:Y:S01]  /*81d0*/  FMUL.FTZ R5, R5, UR6 ;  /* 0x0000000605057c20 */ /* 0x000fe20008410000 */
[----:B------:R-:W-:Y:S01]  /*81e0*/  FMUL.FTZ R7, R7, R6 ;  /* 0x0000000607077220 */ /* 0x000fe20000410000 */
[----:B------:R-:W-:Y:S02]  /*81f0*/  FMUL.FTZ R4, R4, UR6 ;  /* 0x0000000604047c20 */ /* 0x000fe40008410000 */
[----:B------:R-:W-:Y:S01]  /*8200*/  FMUL.FTZ R14, R5, R14 ;  /* 0x0000000e050e7220 */ /* 0x000fe20000410000 */
[----:B------:R-:W-:Y:S01]  /*8210*/  FFMA.FTZ R5, -R103, R103, 1 ;  /* 0x3f80000067057423 */ /* 0x000fe20000010167 */
[----:B------:R-:W-:Y:S01]  /*8220*/  FMUL.FTZ R9, R4, R15 ;  /* 0x0000000f04097220 */ /* 0x000fe20000410000 */
[----:B------:R-:W-:Y:S01]  /*8230*/  F2FP.F16.F32.PACK_AB R10, R7, R10 ;  /* 0x0000000a070a723e */ /* 0x000fe200000000ff */
[----:B------:R-:W-:Y:S01]  /*8240*/  FFMA.FTZ R4, -R101, R101, 1 ;  /* 0x3f80000065047423 */ /* 0x000fe20000010165 */
[----:B------:R-:W-:Y:S01]  /*8250*/  FMUL.FTZ R6, R5, UR6 ;  /* 0x0000000605067c20 */ /* 0x000fe20008410000 */
[----:B------:R-:W-:Y:S01]  /*8260*/  FFMA.FTZ R5, -R53, R53, 1 ;  /* 0x3f80000035057423 */ /* 0x000fe20000010135 */
[----:B------:R-:W-:Y:S01]  /*8270*/  F2FP.F16.F32.PACK_AB R9, R9, R14 ;  /* 0x0000000e0909723e */ /* 0x000fe200000000ff */
[----:B------:R-:W-:Y:S01]  /*8280*/  STS [R220+0xa400], R10 ;  /* 0x00a4000adc007388 */ /* 0x000fe20000000800 */
[----:B------:R-:W-:Y:S01]  /*8290*/  FMUL.FTZ R26, R6, R26 ;  /* 0x0000001a061a7220 */ /* 0x000fe20000410000 */
[----:B------:R-:W-:Y:S01]  /*82a0*/  FFMA.FTZ R6, -R236, R236, 1 ;  /* 0x3f800000ec067423 */ /* 0x000fe200000101ec */
[----:B------:R-:W-:Y:S01]  /*82b0*/  FMUL.FTZ R8, R4, UR6 ;  /* 0x0000000604087c20 */ /* 0x000fe20008410000 */
[----:B------:R-:W-:Y:S01]  /*82c0*/  STS [R221+0xa000], R19 ;  /* 0x00a00013dd007388 */ /* 0x000fe20000000800 */
[----:B------:R-:W-:Y:S01]  /*82d0*/  FFMA.FTZ R4, -R52, R52, 1 ;  /* 0x3f80000034047423 */ /* 0x000fe20000010134 */
[----:B------:R-:W-:Y:S01]  /*82e0*/  FMUL.FTZ R6, R6, UR6 ;  /* 0x0000000606067c20 */ /* 0x000fe20008410000 */
[----:B------:R-:W-:Y:S01]  /*82f0*/  FMUL.FTZ R8, R8, R27 ;  /* 0x0000001b08087220 */ /* 0x000fe20000410000 */
[----:B------:R-:W-:Y:S01]  /*8300*/  STS [R221+0xa400], R9 ;  /* 0x00a40009dd007388 */ /* 0x000fe20000000800 */
[----:B------:R-:W-:Y:S01]  /*8310*/  FMUL.FTZ R5, R5, UR6 ;  /* 0x0000000605057c20 */ /* 0x000fe20008410000 */
[----:B------:R-:W-:Y:S01]  /*8320*/  FMUL.FTZ R4, R4, UR6 ;  /* 0x0000000604047c20 */ /* 0x000fe20008410000 */
[----:B------:R-:W-:Y:S01]  /*8330*/  FMUL.FTZ R46, R6, R46 ;  /* 0x0000002e062e7220 */ /* 0x000fe20000410000 */
[----:B------:R-:W-:Y:S01]  /*8340*/  STS [R222+0x8000], R102 ;  /* 0x00800066de007388 */ /* 0x000fe20000000800 */
[----:B------:R-:W-:Y:S01]  /*8350*/  FFMA.FTZ R6, -R225, R225, 1 ;  /* 0x3f800000e1067423 */ /* 0x000fe200000101e1 */
[----:B------:R-:W-:Y:S01]  /*8360*/  F2FP.F16.F32.PACK_AB R8, R8, R26 ;  /* 0x0000001a0808723e */ /* 0x000fe200000000ff */
[----:B------:R-:W-:Y:S01]  /*8370*/  FMUL.FTZ R30, R5, R30 ;  /* 0x0000001e051e7220 */ /* 0x000fe20000410000 */
[----:B------:R-:W-:Y:S01]  /*8380*/  STS [R222+0x8400], R33 ;  /* 0x00840021de007388 */ /* 0x000fe20000000800 */
[----:B------:R-:W-:Y:S01]  /*8390*/  FMUL.FTZ R31, R4, R31 ;  /* 0x0000001f041f7220 */ /* 0x000fe20000410000 */
[----:B------:R-:W-:Y:S01]  /*83a0*/  FFMA.FTZ R14, -R240, R240, 1 ;  /* 0x3f800000f00e7423 */ /* 0x000fe200000101f0 */
[----:B------:R-:W-:Y:S01]  /*83b0*/  FADD.FTZ R4, -R0, R47 ;  /* 0x0000002f00047221 */ /* 0x000fe20000010100 */
[----:B------:R-:W-:Y:S01]  /*83c0*/  STS [R219+0x8000], R100 ;  /* 0x00800064db007388 */ /* 0x000fe20000000800 */
[----:B------:R-:W-:Y:S01]  /*83d0*/  FFMA.FTZ R5, -R235, R235, 1 ;  /* 0x3f800000eb057423 */ /* 0x000fe200000101eb */
[----:B------:R-:W-:Y:S01]  /*83e0*/  FMUL.FTZ R6, R6, UR6 ;  /* 0x0000000606067c20 */ /* 0x000fe20008410000 */
[----:B------:R-:W-:Y:S01]  /*83f0*/  FMUL.FTZ R14, R14, UR6 ;  /* 0x000000060e0e7c20 */ /* 0x000fe20008410000 */
[----:B------:R-:W-:Y:S01]  /*8400*/  STS [R219+0x8400], R32 ;  /* 0x00840020db007388 */ /* 0x000fe20000000800 */
[----:B------:R-:W-:Y:S01]  /*8410*/  FFMA.FTZ R7, -R239, R239, 1 ;  /* 0x3f800000ef077423 */ /* 0x000fe200000101ef */
[----:B------:R-:W-:Y:S01]  /*8420*/  FMUL.FTZ R4, R199, R4 ;  /* 0x00000004c7047220 */ /* 0x000fe20000410000 */
[----:B------:R-:W-:Y:S01]  /*8430*/  FMUL.FTZ R5, R5, UR6 ;  /* 0x0000000605057c20 */ /* 0x000fe20008410000 */
[----:B------:R-:W-:Y:S01]  /*8440*/  FMUL.FTZ R59, R6, R59 ;  /* 0x0000003b063b7220 */ /* 0x000fe20000410000 */
[----:B------:R-:W-:Y:S01]  /*8450*/  F2FP.F16.F32.PACK_AB R6, R31, R30 ;  /* 0x0000001e1f06723e */ /* 0x000fe200000000ff */
[----:B------:R-:W-:Y:S01]  /*8460*/  STS [R222+0xa000], R18 ;  /* 0x00a00012de007388 */ /* 0x000fe20000000800 */
[----:B------:R-:W-:Y:S01]  /*8470*/  FMUL.FTZ R42, R14, R42 ;  /* 0x0000002a0e2a7220 */ /* 0x000fe20000410000 */
[----:B------:R-:W-:Y:S01]  /*8480*/  FMUL.FTZ R7, R7, UR6 ;  /* 0x0000000607077c20 */ /* 0x000fe20008410000 */
[----:B------:R-:W-:Y:S01]  /*8490*/  FMUL.FTZ R14, R5, R4 ;  /* 0x00000004050e7220 */ /* 0x000fe20000410000 */
[----:B------:R-:W-:Y:S01]  /*84a0*/  STS [R222+0xa400], R8 ;  /* 0x00a40008de007388 */ /* 0x000fe20000000800 */
[----:B------:R-:W-:Y:S01]  /*84b0*/  FFMA.FTZ R5, -R208, R208, 1 ;  /* 0x3f800000d0057423 */ /* 0x000fe200000101d0 */
[----:B------:R-:W-:Y:S01]  /*84c0*/  FMUL.FTZ R43, R7, R43 ;  /* 0x0000002b072b7220 */ /* 0x000fe20000410000 */
[----:B------:R-:W-:Y:S01]  /*84d0*/  FFMA.FTZ R7, -R226, R226, 1 ;  /* 0x3f800000e2077423 */ /* 0x000fe200000101e2 */
[----:B------:R-:W-:Y:S01]  /*84e0*/  STS [R219+0xa000], R17 ;  /* 0x00a00011db007388 */ /* 0x000fe20000000800 */
[----:B------:R-:W-:Y:S01]  /*84f0*/  FMUL.FTZ R5, R5, UR6 ;  /* 0x0000000605057c20 */ /* 0x000fe20008410000 */
[----:B------:R-:W-:Y:S01]  /*8500*/  FADD.FTZ R0, -R0, R63 ;  /* 0x0000003f00007221 */ /* 0x000fe20000010100 */
[----:B------:R-:W-:Y:S01]  /*8510*/  FFMA.FTZ R4, -R207, R207, 1 ;  /* 0x3f800000cf047423 */ /* 0x000fe200000101cf */
[----:B------:R-:W-:Y:S01]  /*8520*/  STS [R219+0xa400], R6 ;  /* 0x00a40006db007388 */ /* 0x000fe20000000800 */
[----:B------:R-:W-:Y:S01]  /*8530*/  FMUL.FTZ R7, R7, UR6 ;  /* 0x0000000607077c20 */ /* 0x000fe20008410000 */
[----:B------:R-:W-:Y:S01]  /*8540*/  FMUL.FTZ R0, R179, R0 ;  /* 0x00000000b3007220 */ /* 0x000fe20000410000 */
[----:B------:R-:W-:Y:S01]  /*8550*/  FMUL.FTZ R4, R4, UR6 ;  /* 0x0000000604047c20 */ /* 0x000fe20008410000 */
[----:B------:R-:W-:Y:S01]  /*8560*/  STS [R215+0x8000], R49 ;  /* 0x00800031d7007388 */ /* 0x000fe20000000800 */
[----:B------:R-:W-:Y:S01]  /*8570*/  FMUL.FTZ R62, R5, R62 ;  /* 0x0000003e053e7220 */ /* 0x000fe20000410000 */
[----:B------:R-:W-:Y:S01]  /*8580*/  F2FP.F16.F32.PACK_AB R5, R43, R42 ;  /* 0x0000002a2b05723e */ /* 0x000fe200000000ff */
        /* <DEDUP_REMOVED lines=8> */
[----:B------:R-:W-:Y:S03]  /*8610*/  LEA R52, R34, UR4, 0x1 ;  /* 0x0000000422347c11 */ /* 0x000fe6000f8e08ff */
        /* <DEDUP_REMOVED lines=98> */
.L_x_390:
        /* <DEDUP_REMOVED lines=102> */
[----:B-----5:R-:W3:Y:S04]  /*92a0*/  @P1 LDG.E R58, desc[UR10][R20.64] ;  /* 0x0000000a143a1981 */ /* 0x020ee8000c1e1900 */
[----:B------:R-:W4:Y:S04]  /*92b0*/  @P1 LDG.E R57, desc[UR10][R20.64+0x20] ;  /* 0x0000200a14391981 */ /* 0x000f28000c1e1900 */
[----:B------:R-:W5:Y:S04]  /*92c0*/  @P1 LDG.E R56, desc[UR10][R20.64+0x100] ;  /* 0x0001000a14381981 */ /* 0x000f68000c1e1900 */
[----:B------:R1:W2:Y:S02]  /*92d0*/  @P1 LDG.E R53, desc[UR10][R20.64+0x120] ;  /* 0x0001200a14351981 */ /* 0x0002a4000c1e1900 */
        /* <DEDUP_REMOVED lines=31> */
[-C--:B------:R-:W-:Y:S04]  /*94d0*/  LEA R26, P2, R26, R20.reuse, 0x2 ;  /* 0x000000141a1a7211 */ /* 0x080fe800078410ff */
[-C--:B------:R-:W-:Y:S01]  /*94e0*/  LEA.HI.X.SX32 R27, R55, R21.reuse, 0x2, P2 ;  /* 0x00000015371b7211 */ /* 0x080fe200010f16ff */
[----:B---3--:R1:W-:Y:S04]  /*94f0*/  @P1 STL [R1+0x40], R58 ;  /* 0x0000403a01001387 */ /* 0x0083e80000100800 */
[----:B----4-:R3:W-:Y:S04]  /*9500*/  @P1 STL [R1+0x44], R57 ;  /* 0x0000443901001387 */ /* 0x0107e80000100800 */
[----:B-----5:R4:W-:Y:S04]  /*9510*/  @P1 STL [R1+0x38], R56 ;  /* 0x0000383801001387 */ /* 0x0209e80000100800 */
[----:B--2---:R2:W-:Y:S01]  /*9520*/  @P1 STL [R1+0x3c], R53 ;  /* 0x00003c3501001387 */ /* 0x0045e20000100800 */
        /* <DEDUP_REMOVED lines=9> */
[----:B---3--:R-:W-:Y:S01]  /*95c0*/  IMAD.U32 R57, RZ, RZ, UR27 ;  /* 0x0000001bff397e24 */ /* 0x008fe2000f8e00ff */
[-C--:B------:R-:W-:Y:S01]  /*95d0*/  LEA.HI.X.SX32 R33, R58, R21.reuse, 0x2, P5 ;  /* 0x000000153a217211 */ /* 0x080fe200028f16ff */
[----:B------:R-:W-:Y:S01]  /*95e0*/  REDG.E.ADD.F32.FTZ.RN.STRONG.GPU desc[UR10][R34.64], R17 ;  /* 0x00000011220079a6 */ /* 0x000fe2000c10f38a */
[----:B------:R-:W-:Y:S01]  /*95f0*/  @UP0 UIADD3.X UR16, UR16, -0x1, URZ, UP1, !UPT ;  /* 0xffffffff10100890 */ /* 0x000fe20008ffe43f */
[----:B----4-:R-:W-:Y:S02]  /*9600*/  MOV R56, UR26 ;  /* 0x0000001a00387c02 */ /* 0x010fe40008000f00 */
[-C--:B------:R-:W-:Y:S01]  /*9610*/  LEA.HI.X.SX32 R31, R57, R21.reuse, 0x2, P4 ;  /* 0x00000015391f7211 */ /* 0x080fe200020f16ff */
[----:B------:R-:W-:Y:S01]  /*9620*/  REDG.E.ADD.F32.FTZ.RN.STRONG.GPU desc[UR10][R32.64], R18 ;  /* 0x00000012200079a6 */ /* 0x000fe2000c10f38a */
[-C--:B------:R-:W-:Y:S01]  /*9630*/  LEA.HI.X.SX32 R29, R56, R21.reuse, 0x2, P3 ;  /* 0x00000015381d7211 */ /* 0x080fe200018f16ff */
[----:B--2---:R-:W-:Y:S02]  /*9640*/  IMAD.U32 R53, RZ, RZ, UR23 ;  /* 0x00000017ff357e24 */ /* 0x004fe4000f8e00ff */
[----:B------:R-:W-:Y:S01]  /*9650*/  REDG.E.ADD.F32.FTZ.RN.STRONG.GPU desc[UR10][R30.64], R19 ;  /* 0x000000131e0079a6 */ /* 0x000fe2000c10f38a */
[----:B------:R-:W-:Y:S02]  /*9660*/  @P1 VIADD R0, R3, 0x2000 ;  /* 0x0000200003001836 */ /* 0x000fe40000000000 */
[----:B------:R-:W-:Y:S01]  /*9670*/  LEA.HI.X.SX32 R23, R53, R21, 0x2, P0 ;  /* 0x0000001535177211 */ /* 0x000fe200000f16ff */
[----:B------:R-:W-:Y:S01]  /*9680*/  REDG.E.ADD.F32.FTZ.RN.STRONG.GPU desc[UR10][R28.64], R12 ;  /* 0x0000000c1c0079a6 */ /* 0x000fe2000c10f38a */
[----:B------:R-:W-:Y:S03]  /*9690*/  PLOP3.LUT P0, PT, PT, PT, UP3, 0x80, 0x0 ;  /* 0x000000000000781c */ /* 0x000fe60003f0f038 */
        /* <DEDUP_REMOVED lines=138> */
.L_x_392:
        /* <DEDUP_REMOVED lines=19> */
.L_x_393:
        /* <DEDUP_REMOVED lines=43> */
.L_x_395:
[----:B------:R-:W-:Y:S05]  /*a320*/  BSYNC B0 ;  /* 0x0000000000007941 */ /* 0x000fea0003800000 */
.L_x_394:
        /* <DEDUP_REMOVED lines=13> */
.L_x_397:
[----:B------:R-:W-:Y:S05]  /*a400*/  BSYNC B0 ;  /* 0x0000000000007941 */ /* 0x000fea0003800000 */
.L_x_396:
[----:B-1----:R-:W1:Y:S01]  /*a410*/  LDS.128 R52, [R52+0x8000] ;  /* 0x0080000034347984 */ /* 0x002e620000000c00 */
        /* <DEDUP_REMOVED lines=26> */
.L_x_399:
[----:B------:R-:W-:Y:S05]  /*a5c0*/  BSYNC B0 ;  /* 0x0000000000007941 */ /* 0x000fea0003800000 */
.L_x_398:
        /* <DEDUP_REMOVED lines=13> */
.L_x_372:
[----:B------:R-:W-:Y:S05]  /*a6a0*/  BSYNC B1 ;  /* 0x0000000000017941 */ /* 0x000fea0003800000 */
.L_x_358:
        /* <DEDUP_REMOVED lines=11> */
.L_x_400:
[----:B------:R-:W-:Y:S05]  /*a760*/  EXIT ;  /* 0x000000000000794d */ /* 0x000fea0003800000 */
.L_x_402:
        /* <DEDUP_REMOVED lines=9> */
.L_x_700:


//--------------------- .text._ZN5flash25flash_bwd_dot_do_o_kernelILb0E23Flash_bwd_kernel_traitsILi32ELi128ELi128ELi8ELi4ELi4ELi4ELb1ELb0EN7cutlass6half_tE19Flash_kernel_traitsILi32ELi128ELi128ELi8ES3_EEEEvNS_16Flash_bwd_paramsE --------------------------
	.section	.text._ZN5flash25flash_bwd_dot_do_o_kernelILb0E23Flash_bwd_kernel_traitsILi32ELi128ELi128ELi8ELi4ELi4ELi4ELb1ELb0EN7cutlass6half_tE19Flash_kernel_traitsILi32ELi128ELi128ELi8ES3_EEEEvNS_16Flash_bwd_paramsE,"ax",@progbits
	.align	128
        .global         _ZN5flash25flash_bwd_dot_do_o_kernelILb0E23Flash_bwd_kernel_traitsILi32ELi128ELi128ELi8ELi4ELi4ELi4ELb1ELb0EN7cutlass6half_tE19Flash_kernel_traitsILi32ELi128ELi128ELi8ES3_EEEEvNS_16Flash_bwd_paramsE
        .type           _ZN5flash25flash_bwd_dot_do_o_kernelILb0E23Flash_bwd_kernel_traitsILi32ELi128ELi128ELi8ELi4ELi4ELi4ELb1ELb0EN7cutlass6half_tE19Flash_kernel_traitsILi32ELi128ELi128ELi8ES3_EEEEvNS_16Flash_bwd_paramsE,@function
        .size           _ZN5flash25flash_bwd_dot_do_o_kernelILb0E23Flash_bwd_kernel_traitsILi32ELi128ELi128ELi8ELi4ELi4ELi4ELb1ELb0EN7cutlass6half_tE19Flash_kernel_traitsILi32ELi128ELi128ELi8ES3_EEEEvNS_16Flash_bwd_paramsE,(.L_x_701 - _ZN5flash25flash_bwd_dot_do_o_kernelILb0E23Flash_bwd_kernel_traitsILi32ELi128ELi128ELi8ELi4ELi4ELi4ELb1ELb0EN7cutlass6half_tE19Flash_kernel_traitsILi32ELi128ELi128ELi8ES3_EEEEvNS_16Flash_bwd_paramsE)
        .other          _ZN5flash25flash_bwd_dot_do_o_kernelILb0E23Flash_bwd_kernel_traitsILi32ELi128ELi128ELi8ELi4ELi4ELi4ELb1ELb0EN7cutlass6half_tE19Flash_kernel_traitsILi32ELi128ELi128ELi8ES3_EEEEvNS_16Flash_bwd_paramsE,@"STO_CUDA_ENTRY STV_DEFAULT"
_ZN5flash25flash_bwd_dot_do_o_kernelILb0E23Flash_bwd_kernel_traitsILi32ELi128ELi128ELi8ELi4ELi4ELi4ELb1ELb0EN7cutlass6half_tE19Flash_kernel_traitsILi32ELi128ELi128ELi8ES3_EEEEvNS_16Flash_bwd_paramsE:
.text._ZN5flash25flash_bwd_dot_do_o_kernelILb0E23Flash_bwd_kernel_traitsILi32ELi128ELi128ELi8ELi4ELi4ELi4ELb1ELb0EN7cutlass6half_tE19Flash_kernel_traitsILi32ELi128ELi128ELi8ES3_EEEEvNS_16Flash_bwd_paramsE:
        /* <DEDUP_REMOVED lines=11> */
[----:B------:R-:W0:Y:S02]  /*00b0*/  S2UR UR4, SR_CTAID.X ;  /* 0x00000000000479c3 */ /* 0x000e240000002500 */
[----:B0-----:R-:W-:Y:S01]  /*00c0*/  USHF.L.U32 UR4, UR4, 0x7, URZ ;  /* 0x0000000704047899 */ /* 0x001fe2000800063f */
[----:B--2---:R-:W-:-:S06]  /*00d0*/  @P0 IADD3 R4, R4, -R5, RZ ;  /* 0x8000000504040210 */ /* 0x004fcc0007ffe0ff */
[----:B------:R-:W0:Y:S02]  /*00e0*/  @!P0 LDC R4, c[0x0][0x2c4] ;  /* 0x0000b100ff048b82 */ /* 0x000e240000000800 */
[----:B0-----:R-:W-:-:S13]  /*00f0*/  ISETP.GT.AND P0, PT, R4, UR4, PT ;  /* 0x0000000404007c0c */ /* 0x001fda000bf04270 */
[----:B------:R-:W-:Y:S05]  /*0100*/  @!P0 EXIT ;  /* 0x000000000000894d */ /* 0x000fea0003800000 */
[----:B------:R-:W-:Y:S01]  /*0110*/  ISETP.NE.AND P1, PT, R5, -0x1, PT ;  /* 0xffffffff0500780c */ /* 0x000fe20003f25270 */
[----:B------:R-:W0:Y:S01]  /*0120*/  S2R R0, SR_TID.X ;  /* 0x0000000000007919 */ /* 0x000e220000002100 */
[----:B------:R-:W-:Y:S01]  /*0130*/  ULDC.U8 UR8, c[0x0][0x3d8] ;  /* 0x0000f60000087ab9 */ /* 0x000fe20000000000 */
[----:B------:R-:W1:Y:S01]  /*0140*/  S2UR UR5, SR_CTAID.Z ;  /* 0x00000000000579c3 */ /* 0x000e620000002700 */
[----:B------:R-:W-:-:S09]  /*0150*/  ISETP.NE.AND P0, PT, RZ, UR8, PT ;  /* 0x00000008ff007c0c */ /* 0x000fd2000bf05270 */
[----:B------:R-:W2:Y:S01]  /*0160*/  @!P1 LDC.64 R8, c[0x0][0x418] ;  /* 0x00010600ff089b82 */ /* 0x000ea20000000a00 */
[--C-:B------:R-:W-:Y:S02]  /*0170*/  @!P1 SHF.R.S32.HI R3, RZ, 0x1f, R2.reuse ;  /* 0x0000001fff039819 */ /* 0x100fe40000011402 */
[----:B------:R-:W-:-:S05]  /*0180*/  @!P1 SHF.R.S32.HI R15, RZ, 0x1f, R2 ;  /* 0x0000001fff0f9819 */ /* 0x000fca0000011402 */
[----:B------:R-:W3:Y:S08]  /*0190*/  @P1 LDC.64 R12, c[0x0][0x420] ;  /* 0x00010800ff0c1b82 */ /* 0x000ef00000000a00 */
[----:B------:R-:W4:Y:S08]  /*01a0*/  @!P1 LDC.64 R6, c[0x0][0x290] ;  /* 0x0000a400ff069b82 */ /* 0x000f300000000a00 */
[----:B------:R-:W5:Y:S01]  /*01b0*/  @P1 LDC.64 R22, c[0x0][0x298] ;  /* 0x0000a600ff161b82 */ /* 0x000f620000000a00 */
[----:B--2---:R-:W-:-:S02]  /*01c0*/  @!P1 IMAD R3, R3, R8, RZ ;  /* 0x0000000803039224 */ /* 0x004fc400078e02ff */
[----:B---3--:R-:W-:-:S04]  /*01d0*/  @P1 IMAD.WIDE.U32 R10, R5, R12, RZ ;  /* 0x0000000c050a1225 */ /* 0x008fc800078e00ff */
[----:B----4-:R-:W-:Y:S02]  /*01e0*/  @!P1 IMAD R12, R15, R6, RZ ;  /* 0x000000060f0c9224 */ /* 0x010fe400078e02ff */
[C---:B------:R-:W-:Y:S02]  /*01f0*/  @!P1 IMAD R15, R2.reuse, R9, R3 ;  /* 0x00000009020f9224 */ /* 0x040fe400078e0203 */
[C---:B------:R-:W-:Y:S02]  /*0200*/  @P1 IMAD R3, R5.reuse, R13, R11 ;  /* 0x0000000d05031224 */ /* 0x040fe400078e020b */
[----:B------:R-:W-:Y:S02]  /*0210*/  @!P1 IMAD R11, R2, R7, R12 ;  /* 0x00000007020b9224 */ /* 0x000fe400078e020c */
[----:B-----5:R-:W-:-:S04]  /*0220*/  @P1 IMAD.WIDE.U32 R12, R5, R22, RZ ;  /* 0x00000016050c1225 */ /* 0x020fc800078e00ff */
[----:B------:R-:W-:Y:S01]  /*0230*/  @!P1 IMAD.WIDE.U32 R8, R2, R8, RZ ;  /* 0x0000000802089225 */ /* 0x000fe200078e00ff */
[----:B------:R-:W-:-:S03]  /*0240*/  @P1 MOV R22, R12 ;  /* 0x0000000c00161202 */ /* 0x000fc60000000f00 */
[----:B------:R-:W-:Y:S01]  /*0250*/  @!P1 IMAD.WIDE.U32 R6, R2, R6, RZ ;  /* 0x0000000602069225 */ /* 0x000fe200078e00ff */
[----:B------:R-:W-:Y:S02]  /*0260*/  @!P1 IADD3 R3, R9, R15, RZ ;  /* 0x0000000f09039210 */ /* 0x000fe40007ffe0ff */
[----:B------:R-:W-:Y:S01]  /*0270*/  @!P1 MOV R10, R8 ;  /* 0x00000008000a9202 */ /* 0x000fe20000000f00 */
[----:B------:R-:W-:Y:S01]  /*0280*/  @P1 IMAD R23, R5, R23, R13 ;  /* 0x0000001705171224 */ /* 0x000fe200078e020d */
[----:B------:R-:W-:Y:S02]  /*0290*/  @!P1 IADD3 R23, R7, R11, RZ ;  /* 0x0000000b07179210 */ /* 0x000fe40007ffe0ff */
[----:B------:R-:W-:Y:S01]  /*02a0*/  @!P1 MOV R22, R6 ;  /* 0x0000000600169202 */ /* 0x000fe20000000f00 */
[----:B01----:R-:W-:Y:S06]  /*02b0*/  @!P0 BRA `(.L_x_403) ;  /* 0x0000000000208947 */ /* 0x003fec0003800000 */
[----:B------:R-:W0:Y:S08]  /*02c0*/  LDC R9, c[0x0][0x2d4] ;  /* 0x0000b500ff097b82 */ /* 0x000e300000000800 */
[----:B------:R-:W1:Y:S08]  /*02d0*/  LDC R6, c[0x0][0x2c0] ;  /* 0x0000b000ff067b82 */ /* 0x000e700000000800 */
[----:B------:R-:W1:Y:S01]  /*02e0*/  LDC R7, c[0x0][0x2e4] ;  /* 0x0000b900ff077b82 */ /* 0x000e620000000800 */
[----:B0-----:R-:W-:-:S05]  /*02f0*/  @!P1 IMAD R5, R2, R9, RZ ;  /* 0x0000000902059224 */ /* 0x001fca00078e02ff */
[----:B------:R-:W-:Y:S02]  /*0300*/  LEA R5, R2, R5, 0x7 ;  /* 0x0000000502057211 */ /* 0x000fe400078e38ff */
[----:B-1----:R-:W-:-:S05]  /*0310*/  LEA R6, R6, R7, 0x7 ;  /* 0x0000000706067211 */ /* 0x002fca00078e38ff */
[----:B------:R-:W-:Y:S01]  /*0320*/  IMAD R2, R6, UR5, R5 ;  /* 0x0000000506027c24 */ /* 0x000fe2000f8e0205 */
[----:B------:R-:W-:Y:S06]  /*0330*/  BRA `(.L_x_404) ;  /* 0x0000000000107947 */ /* 0x000fec0003800000 */
.L_x_403:
[----:B------:R-:W0:Y:S08]  /*0340*/  LDC R5, c[0x0][0x270] ;  /* 0x00009c00ff057b82 */ /* 0x000e300000000800 */
[----:B------:R-:W1:Y:S01]  /*0350*/  LDC R7, c[0x0][0x2d4] ;  /* 0x0000b500ff077b82 */ /* 0x000e620000000800 */
[----:B0-----:R-:W-:-:S04]  /*0360*/  IMAD R2, R2, R5, UR5 ;  /* 0x0000000502027e24 */ /* 0x001fc8000f8e0205 */
[----:B-1----:R-:W-:-:S07]  /*0370*/  IMAD R2, R2, R7, RZ ;  /* 0x0000000702027224 */ /* 0x002fce00078e02ff */
.L_x_404:
[----:B------:R-:W-:Y:S01]  /*0380*/  SHF.R.S32.HI R5, RZ, 0x1f, R0 ;  /* 0x0000001fff057819 */ /* 0x000fe20000011400 */
[----:B------:R-:W0:Y:S01]  /*0390*/  LDC.64 R8, c[0x0][0x420] ;  /* 0x00010800ff087b82 */ /* 0x000e220000000a00 */
[----:B------:R-:W-:Y:S01]  /*03a0*/  ULDC UR9, c[0x0][0x2d0] ;  /* 0x0000b40000097ab9 */ /* 0x000fe20000000800 */
[----:B------:R-:W-:Y:S01]  /*03b0*/  IADD3 R16, R4, -UR4, RZ ;  /* 0x8000000404107c10 */ /* 0x000fe2000fffe0ff */
[----:B------:R-:W-:Y:S01]  /*03c0*/  USHF.R.S32.HI UR8, URZ, 0x1f, UR4 ;  /* 0x0000001f3f087899 */ /* 0x000fe20008011404 */
[----:B------:R-:W-:-:S04]  /*03d0*/  LEA.HI R5, R5, R0, RZ, 0x2 ;  /* 0x0000000005057211 */ /* 0x000fc800078f10ff */
[----:B------:R-:W-:Y:S02]  /*03e0*/  LOP3.LUT R7, R5, 0x1ffffffc, RZ, 0xc0, !PT ;  /* 0x1ffffffc05077812 */ /* 0x000fe400078ec0ff */
[----:B------:R-:W-:Y:S02]  /*03f0*/  SHF.R.S32.HI R13, RZ, 0x2, R5 ;  /* 0x00000002ff0d7819 */ /* 0x000fe40000011405 */
[----:B------:R-:W-:Y:S01]  /*0400*/  IADD3 R20, -R7, R0, RZ ;  /* 0x0000000007147210 */ /* 0x000fe20007ffe1ff */
[----:B------:R-:W1:Y:S01]  /*0410*/  LDC.64 R4, c[0x0][0x298] ;  /* 0x0000a600ff047b82 */ /* 0x000e620000000a00 */
[----:B------:R-:W-:Y:S02]  /*0420*/  IADD3 R11, R13, 0x40, RZ ;  /* 0x000000400d0b7810 */ /* 0x000fe40007ffe0ff */
[----:B------:R-:W-:Y:S02]  /*0430*/  SHF.L.U32 R20, R20, 0x3, RZ ;  /* 0x0000000314147819 */ /* 0x000fe400000006ff */
[----:B------:R-:W-:-:S02]  /*0440*/  SHF.R.S32.HI R19, RZ, 0x1f, R13 ;  /* 0x0000001fff137819 */ /* 0x000fc4000001140d */
[----:B------:R-:W-:Y:S01]  /*0450*/  ISETP.GE.AND P0, PT, R20, UR9, PT ;  /* 0x0000000914007c0c */ /* 0x000fe2000bf06270 */
[----:B------:R-:W2:Y:S01]  /*0460*/  LDC.64 R6, c[0x0][0x428] ;  /* 0x00010a00ff067b82 */ /* 0x000ea20000000a00 */
[--C-:B------:R-:W-:Y:S01]  /*0470*/  SHF.R.S32.HI R21, RZ, 0x1f, R20.reuse ;  /* 0x0000001fff157819 */ /* 0x100fe20000011414 */
[----:B------:R-:W-:Y:S01]  /*0480*/  USHF.R.S32.HI UR9, URZ, 0x1f, UR5 ;  /* 0x0000001f3f097899 */ /* 0x000fe20008011405 */
[-C--:B------:R-:W-:Y:S01]  /*0490*/  ISETP.LT.AND P1, PT, R13, R16.reuse, !P0 ;  /* 0x000000100d00720c */ /* 0x080fe20004721270 */
[C---:B0-----:R-:W-:Y:S01]  /*04a0*/  IMAD R12, R8.reuse, UR8, RZ ;  /* 0x00000008080c7c24 */ /* 0x041fe2000f8e02ff */
[----:B------:R-:W-:Y:S01]  /*04b0*/  ISETP.LT.AND P0, PT, R11, R16, !P0 ;  /* 0x000000100b00720c */ /* 0x000fe20004701270 */
[----:B------:R-:W-:-:S04]  /*04c0*/  IMAD.WIDE.U32 R14, R8, UR4, R20 ;  /* 0x00000004080e7c25 */ /* 0x000fc8000f8e0014 */
[----:B------:R-:W-:Y:S01]  /*04d0*/  IMAD R12, R9, UR4, R12 ;  /* 0x00000004090c7c24 */ /* 0x000fe2000f8e020c */
[----:B------:R-:W-:Y:S02]  /*04e0*/  IADD3 R14, P2, R10, R14, RZ ;  /* 0x0000000e0a0e7210 */ /* 0x000fe40007f5e0ff */
[----:B------:R-:W0:Y:S02]  /*04f0*/  LDC.64 R10, c[0x0][0x2a0] ;  /* 0x0000a800ff0a7b82 */ /* 0x000e240000000a00 */
[----:B------:R-:W-:Y:S01]  /*0500*/  IADD3.X R15, R3, R15, R12, P2, !PT ;  /* 0x0000000f030f7210 */ /* 0x000fe200017fe40c */
[----:B-1----:R-:W-:Y:S02]  /*0510*/  IMAD.WIDE.U32 R20, R4, UR4, R20 ;  /* 0x0000000404147c25 */ /* 0x002fe4000f8e0014 */
[----:B------:R-:W-:-:S03]  /*0520*/  @P0 IADD3 R3, P2, R13, 0x40, RZ ;  /* 0x000000400d030810 */ /* 0x000fc60007f5e0ff */
[----:B------:R-:W1:Y:S01]  /*0530*/  @P1 LDC.64 R16, c[0x0][0x3e0] ;  /* 0x0000f800ff101b82 */ /* 0x000e620000000a00 */
[----:B--2---:R-:W-:-:S04]  /*0540*/  IMAD R12, R6, UR9, RZ ;  /* 0x00000009060c7c24 */ /* 0x004fc8000f8e02ff */
[----:B------:R-:W-:Y:S02]  /*0550*/  IMAD R25, R7, UR5, R12 ;  /* 0x0000000507197c24 */ /* 0x000fe4000f8e020c */
[----:B------:R-:W-:-:S04]  /*0560*/  IMAD.WIDE.U32 R6, R6, UR5, R14 ;  /* 0x0000000506067c25 */ /* 0x000fc8000f8e000e */
[----:B------:R-:W-:Y:S01]  /*0570*/  IMAD R14, R4, UR8, RZ ;  /* 0x00000008040e7c24 */ /* 0x000fe2000f8e02ff */
[----:B------:R-:W-:Y:S01]  /*0580*/  IADD3 R7, R7, R25, RZ ;  /* 0x0000001907077210 */ /* 0x000fe20007ffe0ff */
[----:B------:R-:W-:Y:S01]  /*0590*/  @P1 IMAD R12, R19, R8, RZ ;  /* 0x00000008130c1224 */ /* 0x000fe200078e02ff */
[----:B------:R-:W-:Y:S01]  /*05a0*/  @P0 IADD3.X R25, RZ, R19, RZ, P2, !PT ;  /* 0x00000013ff190210 */ /* 0x000fe200017fe4ff */
[----:B------:R-:W-:Y:S01]  /*05b0*/  IMAD R18, R5, UR4, R14 ;  /* 0x0000000405127c24 */ /* 0x000fe2000f8e020e */
[----:B------:R-:W-:Y:S01]  /*05c0*/  IADD3 R22, P2, R22, R20, RZ ;  /* 0x0000001416167210 */ /* 0x000fe20007f5e0ff */
[C---:B------:R-:W-:Y:S02]  /*05d0*/  @P1 IMAD R27, R13.reuse, R9, R12 ;  /* 0x000000090d1b1224 */ /* 0x040fe400078e020c */
[----:B------:R-:W-:Y:S01]  /*05e0*/  @P1 IMAD.WIDE.U32 R14, R13, R8, R6 ;  /* 0x000000080d0e1225 */ /* 0x000fe200078e0006 */
[----:B------:R-:W-:-:S03]  /*05f0*/  IADD3.X R23, R23, R21, R18, P2, !PT ;  /* 0x0000001517177210 */ /* 0x000fc600017fe412 */
[----:B------:R-:W-:Y:S01]  /*0600*/  @P0 IMAD R18, R25, R8, RZ ;  /* 0x0000000819120224 */ /* 0x000fe200078e02ff */
[----:B------:R-:W-:Y:S01]  /*0610*/  @P1 IADD3 R12, R15, R27, RZ ;  /* 0x0000001b0f0c1210 */ /* 0x000fe20007ffe0ff */
[----:B0-----:R-:W-:Y:S01]  /*0620*/  IMAD R20, R10, UR9, RZ ;  /* 0x000000090a147c24 */ /* 0x001fe2000f8e02ff */
[C---:B-1----:R-:W-:Y:S01]  /*0630*/  @P1 LEA R16, P2, R14.reuse, R16, 0x1 ;  /* 0x000000100e101211 */ /* 0x042fe200078408ff */
[----:B------:R-:W-:Y:S01]  /*0640*/  @P0 IMAD R15, R3, R9, R18 ;  /* 0x00000009030f0224 */ /* 0x000fe200078e0212 */
[----:B------:R-:W0:Y:S01]  /*0650*/  @P0 LDC.64 R24, c[0x0][0x280] ;  /* 0x0000a000ff180b82 */ /* 0x000e220000000a00 */
[----:B------:R-:W-:Y:S01]  /*0660*/  IMAD R9, R11, UR5, R20 ;  /* 0x000000050b097c24 */ /* 0x000fe2000f8e0214 */
[----:B------:R-:W-:Y:S01]  /*0670*/  @P1 LEA.HI.X R17, R14, R17, R12, 0x1, P2 ;  /* 0x000000110e111211 */ /* 0x000fe200010f0c0c */
[----:B------:R-:W-:Y:S01]  /*0680*/  IMAD.WIDE.U32 R10, R10, UR5, R22 ;  /* 0x000000050a0a7c25 */ /* 0x000fe2000f8e0016 */
[----:B------:R-:W-:-:S03]  /*0690*/  @P0 IADD3 R12, P2, R13, 0x40, RZ ;  /* 0x000000400d0c0810 */ /* 0x000fc60007f5e0ff */
[----:B------:R-:W-:Y:S01]  /*06a0*/  @P1 IMAD R14, R19, R4, RZ ;  /* 0x00000004130e1224 */ /* 0x000fe200078e02ff */
[----:B------:R-:W1:Y:S01]  /*06b0*/  @P0 LDC.64 R20, c[0x0][0x3e0] ;  /* 0x0000f800ff140b82 */ /* 0x000e620000000a00 */
[----:B------:R-:W-:Y:S02]  /*06c0*/  @P0 IADD3.X R27, RZ, R19, RZ, P2, !PT ;  /* 0x00000013ff1b0210 */ /* 0x000fe400017fe4ff */
[----:B------:R-:W-:Y:S01]  /*06d0*/  IADD3 R11, R11, R9, RZ ;  /* 0x000000090b0b7210 */ /* 0x000fe20007ffe0ff */
[----:B------:R-:W-:Y:S01]  /*06e0*/  @P0 IMAD.WIDE.U32 R8, R3, R8, R6 ;  /* 0x0000000803080225 */ /* 0x000fe200078e0006 */
[----:B------:R-:W-:Y:S02]  /*06f0*/  @P0 MOV R6, R10 ;  /* 0x0000000a00060202 */ /* 0x000fe40000000f00 */
[----:B------:R-:W-:Y:S01]  /*0700*/  @P0 MOV R7, R11 ;  /* 0x0000000b00070202 */ /* 0x000fe20000000f00 */
[----:B------:R-:W2:Y:S01]  /*0710*/  @P1 LDC.64 R22, c[0x0][0x280] ;  /* 0x0000a000ff161b82 */ /* 0x000ea20000000a00 */
[----:B------:R-:W-:Y:S01]  /*0720*/  @P0 IMAD R18, R27, R4, RZ ;  /* 0x000000041b120224 */ /* 0x000fe200078e02ff */
[----:B------:R-:W-:Y:S01]  /*0730*/  @P0 IADD3 R15, R9, R15, RZ ;  /* 0x0000000f090f0210 */ /* 0x000fe20007ffe0ff */
[----:B------:R-:W-:-:S02]  /*0740*/  @P1 IMAD R3, R13, R5, R14 ;  /* 0x000000050d031224 */ /* 0x000fc400078e020e */
[----:B------:R-:W-:Y:S02]  /*0750*/  @P0 IMAD R5, R12, R5, R18 ;  /* 0x000000050c050224 */ /* 0x000fe400078e0212 */
[----:B------:R-:W-:-:S04]  /*0760*/  @P1 IMAD.WIDE.U32 R10, R13, R4, R10 ;  /* 0x000000040d0a1225 */ /* 0x000fc800078e000a */
[----:B------:R-:W-:Y:S01]  /*0770*/  @P0 IMAD.WIDE.U32 R12, R12, R4, R6 ;  /* 0x000000040c0c0225 */ /* 0x000fe200078e0006 */
[----:B------:R-:W-:Y:S02]  /*0780*/  @P1 IADD3 R9, R11, R3, RZ ;  /* 0x000000030b091210 */ /* 0x000fe40007ffe0ff */
[----:B------:R-:W-:Y:S02]  /*0790*/  CS2R R6, SRZ ;  /* 0x0000000000067805 */ /* 0x000fe4000001ff00 */
[----:B------:R-:W-:Y:S02]  /*07a0*/  @P0 IADD3 R3, R13, R5, RZ ;  /* 0x000000050d030210 */ /* 0x000fe40007ffe0ff */
[----:B------:R-:W-:Y:S02]  /*07b0*/  CS2R R4, SRZ ;  /* 0x0000000000047805 */ /* 0x000fe4000001ff00 */
[----:B-1----:R-:W-:Y:S02]  /*07c0*/  @P0 LEA R20, P2, R8, R20, 0x1 ;  /* 0x0000001408140211 */ /* 0x002fe400078408ff */
[----:B0-----:R-:W-:-:S02]  /*07d0*/  @P0 LEA R24, P4, R12, R24, 0x1 ;  /* 0x000000180c180211 */ /* 0x001fc400078808ff */
[----:B------:R-:W-:Y:S02]  /*07e0*/  CS2R R18, SRZ ;  /* 0x0000000000127805 */ /* 0x000fe4000001ff00 */
[----:B------:R-:W-:Y:S01]  /*07f0*/  @P0 LEA.HI.X R21, R8, R21, R15, 0x1, P2 ;  /* 0x0000001508150211 */ /* 0x000fe200010f0c0f */
[----:B------:R0:W3:Y:S01]  /*0800*/  @P1 LDG.E.128 R4, desc[UR6][R16.64] ;  /* 0x0000000610041981 */ /* 0x0000e2000c1e1d00 */
[----:B--2---:R-:W-:Y:S02]  /*0810*/  @P1 LEA R22, P3, R10, R22, 0x1 ;  /* 0x000000160a161211 */ /* 0x004fe400078608ff */
[----:B------:R-:W-:Y:S02]  /*0820*/  CS2R R14, SRZ ;  /* 0x00000000000e7805 */ /* 0x000fe4000001ff00 */
[----:B------:R-:W-:Y:S02]  /*0830*/  @P0 LEA.HI.X R25, R12, R25, R3, 0x1, P4 ;  /* 0x000000190c190211 */ /* 0x000fe400020f0c03 */
[----:B------:R-:W-:-:S02]  /*0840*/  CS2R R12, SRZ ;  /* 0x00000000000c7805 */ /* 0x000fc4000001ff00 */
[----:B------:R-:W-:Y:S02]  /*0850*/  @P1 LEA.HI.X R23, R10, R23, R9, 0x1, P3 ;  /* 0x000000170a171211 */ /* 0x000fe400018f0c09 */
[----:B------:R-:W-:Y:S02]  /*0860*/  CS2R R10, SRZ ;  /* 0x00000000000a7805 */ /* 0x000fe4000001ff00 */
[----:B------:R-:W-:Y:S02]  /*0870*/  CS2R R8, SRZ ;  /* 0x0000000000087805 */ /* 0x000fe4000001ff00 */
[----:B0-----:R-:W-:Y:S01]  /*0880*/  CS2R R16, SRZ ;  /* 0x0000000000107805 */ /* 0x001fe2000001ff00 */
[----:B------:R-:W2:Y:S04]  /*0890*/  @P0 LDG.E.128 R12, desc[UR6][R20.64] ;  /* 0x00000006140c0981 */ /* 0x000ea8000c1e1d00 */
[----:B------:R-:W4:Y:S04]  /*08a0*/  @P1 LDG.E.128 R8, desc[UR6][R22.64] ;  /* 0x0000000616081981 */ /* 0x000f28000c1e1d00 */
[----:B------:R-:W5:Y:S01]  /*08b0*/  @P0 LDG.E.128 R16, desc[UR6][R24.64] ;  /* 0x0000000618100981 */ /* 0x000f62000c1e1d00 */
[----:B------:R-:W-:Y:S01]  /*08c0*/  LOP3.LUT P0, RZ, R0, 0x3, RZ, 0xc0, !PT ;  /* 0x0000000300ff7812 */ /* 0x000fe2000780c0ff */
[----:B---3--:R-:W-:-:S02]  /*08d0*/  HADD2.F32 R26, -RZ, R4.H1_H1 ;  /* 0x30000004ff1a7230 */ /* 0x008fc40000004100 */
[----:B------:R-:W-:Y:S02]  /*08e0*/  HADD2.F32 R29, -RZ, R4.H0_H0 ;  /* 0x20000004ff1d7230 */ /* 0x000fe40000004100 */
[--C-:B--2---:R-:W-:Y:S02]  /*08f0*/  HADD2.F32 R27, -RZ, R12.reuse.H1_H1 ;  /* 0x3000000cff1b7230 */ /* 0x104fe40000004100 */
[----:B------:R-:W-:Y:S02]  /*0900*/  HADD2.F32 R12, -RZ, R12.H0_H0 ;  /* 0x2000000cff0c7230 */ /* 0x000fe40000004100 */
[----:B----4-:R-:W-:Y:S02]  /*0910*/  HADD2.F32 R3, -RZ, R8.H1_H1 ;  /* 0x30000008ff037230 */ /* 0x010fe40000004100 */
[--C-:B-----5:R-:W-:Y:S02]  /*0920*/  HADD2.F32 R28, -RZ, R16.reuse.H1_H1 ;  /* 0x30000010ff1c7230 */ /* 0x120fe40000004100 */
[----:B------:R-:W-:-:S02]  /*0930*/  HADD2.F32 R16, -RZ, R16.H0_H0 ;  /* 0x20000010ff107230 */ /* 0x000fc40000004100 */
[----:B------:R-:W-:Y:S01]  /*0940*/  FMUL.FTZ R26, R26, R3 ;  /* 0x000000031a1a7220 */ /* 0x000fe20000410000 */
[----:B------:R-:W-:Y:S02]  /*0950*/  HADD2.F32 R20, -RZ, R8.H0_H0 ;  /* 0x20000008ff147230 */ /* 0x000fe40000004100 */
[----:B------:R-:W-:Y:S01]  /*0960*/  FMUL.FTZ R27, R27, R28 ;  /* 0x0000001c1b1b7220 */ /* 0x000fe20000410000 */
[----:B------:R-:W-:-:S03]  /*0970*/  HADD2.F32 R3, -RZ, R5.H0_H0 ;  /* 0x20000005ff037230 */ /* 0x000fc60000004100 */
[----:B------:R-:W-:Y:S01]  /*0980*/  FFMA.FTZ R27, R12, R16, R27 ;  /* 0x000000100c1b7223 */ /* 0x000fe2000001001b */
[----:B------:R-:W-:Y:S02]  /*0990*/  HADD2.F32 R16, -RZ, R9.H0_H0 ;  /* 0x20000009ff107230 */ /* 0x000fe40000004100 */
[----:B------:R-:W-:Y:S01]  /*09a0*/  FFMA.FTZ R26, R29, R20, R26 ;  /* 0x000000141d1a7223 */ /* 0x000fe2000001001a */
[----:B------:R-:W-:Y:S02]  /*09b0*/  HADD2.F32 R5, -RZ, R5.H1_H1 ;  /* 0x30000005ff057230 */ /* 0x000fe40000004100 */
[----:B------:R-:W-:Y:S02]  /*09c0*/  HADD2.F32 R12, -RZ, R9.H1_H1 ;  /* 0x30000009ff0c7230 */ /* 0x000fe40000004100 */
[----:B------:R-:W-:Y:S01]  /*09d0*/  FFMA.FTZ R16, R3, R16, R26 ;  /* 0x0000001003107223 */ /* 0x000fe2000001001a */
[----:B------:R-:W-:Y:S02]  /*09e0*/  HADD2.F32 R20, -RZ, R13.H0_H0 ;  /* 0x2000000dff147230 */ /* 0x000fe40000004100 */
[----:B------:R-:W-:-:S02]  /*09f0*/  HADD2.F32 R24, -RZ, R17.H0_H0 ;  /* 0x20000011ff187230 */ /* 0x000fc40000004100 */
[----:B------:R-:W-:Y:S01]  /*0a00*/  FFMA.FTZ R5, R5, R12, R16 ;  /* 0x0000000c05057223 */ /* 0x000fe20000010010 */
[----:B------:R-:W-:Y:S02]  /*0a10*/  HADD2.F32 R4, -RZ, R6.H0_H0 ;  /* 0x20000006ff047230 */ /* 0x000fe40000004100 */
[----:B------:R-:W-:Y:S02]  /*0a20*/  HADD2.F32 R23, -RZ, R10.H0_H0 ;  /* 0x2000000aff177230 */ /* 0x000fe40000004100 */
[----:B------:R-:W-:Y:S01]  /*0a30*/  FFMA.FTZ R27, R20, R24, R27 ;  /* 0x00000018141b7223 */ /* 0x000fe2000001001b */
[----:B------:R-:W-:Y:S02]  /*0a40*/  HADD2.F32 R22, -RZ, R13.H1_H1 ;  /* 0x3000000dff167230 */ /* 0x000fe40000004100 */
[----:B------:R-:W-:Y:S02]  /*0a50*/  HADD2.F32 R17, -RZ, R17.H1_H1 ;  /* 0x30000011ff117230 */ /* 0x000fe40000004100 */
[----:B------:R-:W-:Y:S01]  /*0a60*/  FFMA.FTZ R5, R4, R23, R5 ;  /* 0x0000001704057223 */ /* 0x000fe20000010005 */
[----:B------:R-:W-:-:S02]  /*0a70*/  HADD2.F32 R8, -RZ, R6.H1_H1 ;  /* 0x30000006ff087230 */ /* 0x000fc40000004100 */
[----:B------:R-:W-:Y:S02]  /*0a80*/  HADD2.F32 R21, -RZ, R10.H1_H1 ;  /* 0x3000000aff157230 */ /* 0x000fe40000004100 */
[----:B------:R-:W-:Y:S01]  /*0a90*/  FFMA.FTZ R27, R22, R17, R27 ;  /* 0x00000011161b7223 */ /* 0x000fe2000001001b */
[----:B------:R-:W-:Y:S02]  /*0aa0*/  HADD2.F32 R12, -RZ, R14.H0_H0 ;  /* 0x2000000eff0c7230 */ /* 0x000fe40000004100 */
[----:B------:R-:W-:Y:S02]  /*0ab0*/  HADD2.F32 R3, -RZ, R18.H0_H0 ;  /* 0x20000012ff037230 */ /* 0x000fe40000004100 */
[----:B------:R-:W-:Y:S01]  /*0ac0*/  FFMA.FTZ R5, R8, R21, R5 ;  /* 0x0000001508057223 */ /* 0x000fe20000010005 */
[----:B------:R-:W-:Y:S02]  /*0ad0*/  HADD2.F32 R6, -RZ, R7.H0_H0 ;  /* 0x20000007ff067230 */ /* 0x000fe40000004100 */
[----:B------:R-:W-:-:S02]  /*0ae0*/  HADD2.F32 R9, -RZ, R11.H0_H0 ;  /* 0x2000000bff097230 */ /* 0x000fc40000004100 */
[----:B------:R-:W-:Y:S01]  /*0af0*/  FFMA.FTZ R27, R12, R3, R27 ;  /* 0x000000030c1b7223 */ /* 0x000fe2000001001b */
[----:B------:R-:W-:Y:S02]  /*0b00*/  HADD2.F32 R14, -RZ, R14.H1_H1 ;  /* 0x3000000eff0e7230 */ /* 0x000fe40000004100 */
[----:B------:R-:W-:Y:S02]  /*0b10*/  HADD2.F32 R18, -RZ, R18.H1_H1 ;  /* 0x30000012ff127230 */ /* 0x000fe40000004100 */
[----:B------:R-:W-:Y:S01]  /*0b20*/  FFMA.FTZ R6, R6, R9, R5 ;  /* 0x0000000906067223 */ /* 0x000fe20000010005 */
[----:B------:R-:W-:Y:S02]  /*0b30*/  HADD2.F32 R7, -RZ, R7.H1_H1 ;  /* 0x30000007ff077230 */ /* 0x000fe40000004100 */
[----:B------:R-:W-:Y:S02]  /*0b40*/  HADD2.F32 R10, -RZ, R11.H1_H1 ;  /* 0x3000000bff0a7230 */ /* 0x000fe40000004100 */
[----:B------:R-:W-:Y:S01]  /*0b50*/  FFMA.FTZ R27, R14, R18, R27 ;  /* 0x000000120e1b7223 */ /* 0x000fe2000001001b */
[----:B------:R-:W-:-:S02]  /*0b60*/  HADD2.F32 R4, -RZ, R15.H0_H0 ;  /* 0x2000000fff047230 */ /* 0x000fc40000004100 */
[----:B------:R-:W-:Y:S02]  /*0b70*/  HADD2.F32 R3, -RZ, R19.H0_H0 ;  /* 0x20000013ff037230 */ /* 0x000fe40000004100 */
[----:B------:R-:W-:Y:S01]  /*0b80*/  FFMA.FTZ R6, R7, R10, R6 ;  /* 0x0000000a07067223 */ /* 0x000fe20000010006 */
[----:B------:R-:W-:Y:S02]  /*0b90*/  HADD2.F32 R8, -RZ, R15.H1_H1 ;  /* 0x3000000fff087230 */ /* 0x000fe40000004100 */
[----:B------:R-:W-:Y:S02]  /*0ba0*/  HADD2.F32 R19, -RZ, R19.H1_H1 ;  /* 0x30000013ff137230 */ /* 0x000fe40000004100 */
[----:B------:R-:W-:Y:S02]  /*0bb0*/  FFMA.FTZ R27, R4, R3, R27 ;  /* 0x00000003041b7223 */ /* 0x000fe4000001001b */
[----:B------:R-:W0:Y:S02]  /*0bc0*/  SHFL.BFLY PT, R3, R6, 0x2, 0x1f ;  /* 0x0c401f0006037f89 */ /* 0x000e2400000e0000 */
[----:B------:R-:W-:-:S05]  /*0bd0*/  FFMA.FTZ R27, R8, R19, R27 ;  /* 0x00000013081b7223 */ /* 0x000fca000001001b */
[----:B------:R-:W1:Y:S01]  /*0be0*/  SHFL.BFLY PT, R8, R27, 0x2, 0x1f ;  /* 0x0c401f001b087f89 */ /* 0x000e6200000e0000 */
[----:B0-----:R-:W-:-:S05]  /*0bf0*/  FADD.FTZ R4, R6, R3 ;  /* 0x0000000306047221 */ /* 0x001fca0000010000 */
[----:B------:R-:W0:Y:S01]  /*0c00*/  SHFL.BFLY PT, R3, R4, 0x1, 0x1f ;  /* 0x0c201f0004037f89 */ /* 0x000e2200000e0000 */
[----:B-1----:R-:W-:-:S05]  /*0c10*/  FADD.FTZ R8, R27, R8 ;  /* 0x000000081b087221 */ /* 0x002fca0000010000 */
[----:B------:R-:W1:Y:S01]  /*0c20*/  SHFL.BFLY PT, R5, R8, 0x1, 0x1f ;  /* 0x0c201f0008057f89 */ /* 0x000e6200000e0000 */
[----:B------:R-:W-:Y:S01]  /*0c30*/  IADD3 R7, R2, UR4, RZ ;  /* 0x0000000402077c10 */ /* 0x000fe2000fffe0ff */
[----:B------:R-:W-:-:S03]  /*0c40*/  ULDC.64 UR4, c[0x0][0x478] ;  /* 0x00011e0000047ab9 */ /* 0x000fc60000000a00 */
[----:B------:R-:W-:Y:S02]  /*0c50*/  SHF.R.S32.HI R2, RZ, 0x1f, R7 ;  /* 0x0000001fff027819 */ /* 0x000fe40000011407 */
[----:B------:R-:W-:-:S04]  /*0c60*/  LEA.HI R7, P1, R0, R7, RZ, 0x1e ;  /* 0x0000000700077211 */ /* 0x000fc8000783f0ff */
[----:B------:R-:W-:Y:S02]  /*0c70*/  IADD3.X R6, RZ, R2, RZ, P1, !PT ;  /* 0x00000002ff067210 */ /* 0x000fe40000ffe4ff */
[C---:B------:R-:W-:Y:S01]  /*0c80*/  LEA R2, P1, R7.reuse, UR4, 0x2 ;  /* 0x0000000407027c11 */ /* 0x040fe2000f8210ff */
[----:B------:R-:W-:Y:S01]  /*0c90*/  ULDC UR4, c[0x0][0x384] ;  /* 0x0000e10000047ab9 */ /* 0x000fe20000000800 */
[----:B0-----:R-:W-:Y:S02]  /*0ca0*/  FADD.FTZ R0, R4, R3 ;  /* 0x0000000304007221 */ /* 0x001fe40000010000 */
[----:B------:R-:W-:Y:S02]  /*0cb0*/  LEA.HI.X R3, R7, UR5, R6, 0x2, P1 ;  /* 0x0000000507037c11 */ /* 0x000fe400088f1406 */
[----:B------:R-:W-:Y:S01]  /*0cc0*/  FMUL.FTZ R7, R0, UR4 ;  /* 0x0000000400077c20 */ /* 0x000fe20008410000 */
[----:B-1----:R-:W-:-:S04]  /*0cd0*/  FADD.FTZ R5, R8, R5 ;  /* 0x0000000508057221 */ /* 0x002fc80000010000 */
[----:B------:R0:W-:Y:S01]  /*0ce0*/  @!P0 STG.E desc[UR6][R2.64], R7 ;  /* 0x0000000702008986 */ /* 0x0001e2000c101906 */
[----:B------:R-:W-:Y:S01]  /*0cf0*/  FMUL.FTZ R5, R5, UR4 ;  /* 0x0000000405057c20 */ /* 0x000fe20008410000 */
[----:B------:R-:W-:Y:S06]  /*0d00*/  @P0 EXIT ;  /* 0x000000000000094d */ /* 0x000fec0003800000 */
[----:B------:R-:W-:Y:S01]  /*0d10*/  STG.E desc[UR6][R2.64+0x100], R5 ;  /* 0x0001000502007986 */ /* 0x000fe2000c101906 */
[----:B------:R-:W-:Y:S05]  /*0d20*/  EXIT ;  /* 0x000000000000794d */ /* 0x000fea0003800000 */
.L_x_405:
        /* <DEDUP_REMOVED lines=13> */
.L_x_701:


//--------------------- .text._ZN5flash25flash_bwd_dot_do_o_kernelILb1E23Flash_bwd_kernel_traitsILi32ELi128ELi128ELi8ELi4ELi4ELi4ELb1ELb0EN7cutlass6half_tE19Flash_kernel_traitsILi32ELi128ELi128ELi8ES3_EEEEvNS_16Flash_bwd_paramsE --------------------------
	.section	.text._ZN5flash25flash_bwd_dot_do_o_kernelILb1E23Flash_bwd_kernel_traitsILi32ELi128ELi128ELi8ELi4ELi4ELi4ELb1ELb0EN7cutlass6half_tE19Flash_kernel_traitsILi32ELi128ELi128ELi8ES3_EEEEvNS_16Flash_bwd_paramsE,"ax",@progbits
	.align	128
        .global         _ZN5flash25flash_bwd_dot_do_o_kernelILb1E23Flash_bwd_kernel_traitsILi32ELi128ELi128ELi8ELi4ELi4ELi4ELb1ELb0EN7cutlass6half_tE19Flash_kernel_traitsILi32ELi128ELi128ELi8ES3_EEEEvNS_16Flash_bwd_paramsE
        .type           _ZN5flash25flash_bwd_dot_do_o_kernelILb1E23Flash_bwd_kernel_traitsILi32ELi128ELi128ELi8ELi4ELi4ELi4ELb1ELb0EN7cutlass6half_tE19Flash_kernel_traitsILi32ELi128ELi128ELi8ES3_EEEEvNS_16Flash_bwd_paramsE,@function
        .size           _ZN5flash25flash_bwd_dot_do_o_kernelILb1E23Flash_bwd_kernel_traitsILi32ELi128ELi128ELi8ELi4ELi4ELi4ELb1ELb0EN7cutlass6half_tE19Flash_kernel_traitsILi32ELi128ELi128ELi8ES3_EEEEvNS_16Flash_bwd_paramsE,(.L_x_702 - _ZN5flash25flash_bwd_dot_do_o_kernelILb1E23Flash_bwd_kernel_traitsILi32ELi128ELi128ELi8ELi4ELi4ELi4ELb1ELb0EN7cutlass6half_tE19Flash_kernel_traitsILi32ELi128ELi128ELi8ES3_EEEEvNS_16Flash_bwd_paramsE)
        .other          _ZN5flash25flash_bwd_dot_do_o_kernelILb1E23Flash_bwd_kernel_traitsILi32ELi128ELi128ELi8ELi4ELi4ELi4ELb1ELb0EN7cutlass6half_tE19Flash_kernel_traitsILi32ELi128ELi128ELi8ES3_EEEEvNS_16Flash_bwd_paramsE,@"STO_CUDA_ENTRY STV_DEFAULT"
_ZN5flash25flash_bwd_dot_do_o_kernelILb1E23Flash_bwd_kernel_traitsILi32ELi128ELi128ELi8ELi4ELi4ELi4ELb1ELb0EN7cutlass6half_tE19Flash_kernel_traitsILi32ELi128ELi128ELi8ES3_EEEEvNS_16Flash_bwd_paramsE:
.text._ZN5flash25flash_bwd_dot_do_o_kernelILb1E23Flash_bwd_kernel_traitsILi32ELi128ELi128ELi8ELi4ELi4ELi4ELb1ELb0EN7cutlass6half_tE19Flash_kernel_traitsILi32ELi128ELi128ELi8ES3_EEEEvNS_16Flash_bwd_paramsE:
[----:B------:R-:W-:Y:S01]  /*0000*/  LDC R1, c[0x0][0x28] ;  /* 0x00000a00ff017b82 */ /* 0x000fe20000000800 */
[----:B------:R-:W0:Y:S07]  /*0010*/  S2R R18, SR_CTAID.Y ;  /* 0x0000000000127919 */ /* 0x000e2e0000002600 */
[----:B------:R-:W0:Y:S01]  /*0020*/  LDC.64 R2, c[0x0][0x2f0] ;  /* 0x0000bc00ff027b82 */ /* 0x000e220000000a00 */
[----:B------:R-:W-:Y:S01]  /*0030*/  ULDC.64 UR4, c[0x0][0x2f0] ;  /* 0x0000bc0000047ab9 */ /* 0x000fe20000000a00 */
[----:B------:R-:W-:-:S02]  /*0040*/  MOV R11, 0xffffffff ;  /* 0xffffffff000b7802 */ /* 0x000fc40000000f00 */
[----:B------:R-:W-:-:S04]  /*0050*/  ISETP.NE.U32.AND P0, PT, RZ, UR4, PT ;  /* 0x00000004ff007c0c */ /* 0x000fc8000bf05070 */
[----:B------:R-:W-:Y:S01]  /*0060*/  ISETP.NE.AND.EX P0, PT, RZ, UR5, PT, P0 ;  /* 0x00000005ff007c0c */ /* 0x000fe2000bf05300 */
[----:B------:R-:W-:Y:S01]  /*0070*/  ULDC.64 UR4, c[0x0][0x208] ;  /* 0x0000820000047ab9 */ /* 0x000fe20000000a00 */
[----:B0-----:R-:W-:-:S11]  /*0080*/  IMAD.WIDE R2, R18, 0x4, R2 ;  /* 0x0000000412027825 */ /* 0x001fd600078e0202 */
[----:B------:R-:W2:Y:S04]  /*0090*/  @P0 LDG.E R11, desc[UR4][R2.64] ;  /* 0x00000004020b0981 */ /* 0x000ea8000c1e1900 */
[----:B------:R-:W2:Y:S01]  /*00a0*/  @P0 LDG.E R12, desc[UR4][R2.64+0x4] ;  /* 0x00000404020c0981 */ /* 0x000ea2000c1e1900 */
[----:B------:R-:W0:Y:S02]  /*00b0*/  S2R R29, SR_CTAID.X ;  /* 0x00000000001d7919 */ /* 0x000e240000002500 */
[----:B0-----:R-:W-:Y:S02]  /*00c0*/  SHF.L.U32 R29, R29, 0x7, RZ ;  /* 0x000000071d1d7819 */ /* 0x001fe400000006ff */
[----:B--2---:R-:W-:-:S06]  /*00d0*/  @P0 IADD3 R12, R12, -R11, RZ ;  /* 0x8000000b0c0c0210 */ /* 0x004fcc0007ffe0ff */
[----:B------:R-:W0:Y:S02]  /*00e0*/  @!P0 LDC R12, c[0x0][0x2c4] ;  /* 0x0000b100ff0c8b82 */ /* 0x000e240000000800 */
[----:B0-----:R-:W-:-:S13]  /*00f0*/  ISETP.GT.AND P1, PT, R12, R29, PT ;  /* 0x0000001d0c00720c */ /* 0x001fda0003f24270 */
[----:B------:R-:W-:Y:S05]  /*0100*/  @!P1 EXIT ;  /* 0x000000000000994d */ /* 0x000fea0003800000 */
[----:B------:R-:W-:Y:S01]  /*0110*/  ISETP.NE.AND P1, PT, R11, -0x1, PT ;  /* 0xffffffff0b00780c */ /* 0x000fe20003f25270 */
[----:B------:R-:W0:Y:S01]  /*0120*/  LDC R0, c[0x0][0x2d4] ;  /* 0x0000b500ff007b82 */ /* 0x000e220000000800 */
[----:B------:R-:W1:Y:S07]  /*0130*/  S2R R20, SR_TID.X ;  /* 0x0000000000147919 */ /* 0x000e6e0000002100 */
[----:B------:R-:W2:Y:S04]  /*0140*/  LDC R21, c[0x0][0x270] ;  /* 0x00009c00ff157b82 */ /* 0x000ea80000000800 */
[----:B------:R-:W-:-:S04]  /*0150*/  @!P1 SHF.R.S32.HI R5, RZ, 0x1f, R18 ;  /* 0x0000001fff059819 */ /* 0x000fc80000011412 */
[----:B------:R-:W3:Y:S08]  /*0160*/  @!P1 LDC.64 R2, c[0x0][0x418] ;  /* 0x00010600ff029b82 */ /* 0x000ef00000000a00 */
[----:B------:R-:W4:Y:S08]  /*0170*/  @P1 LDC.64 R14, c[0x0][0x420] ;  /* 0x00010800ff0e1b82 */ /* 0x000f300000000a00 */
[----:B------:R-:W5:Y:S01]  /*0180*/  @P1 LDC.64 R8, c[0x0][0x298] ;  /* 0x0000a600ff081b82 */ /* 0x000f620000000a00 */
[----:B--2---:R-:W-:Y:S01]  /*0190*/  SHF.R.S32.HI R13, RZ, 0x1f, R21 ;  /* 0x0000001fff0d7819 */ /* 0x004fe20000011415 */
[----:B---3--:R-:W-:-:S06]  /*01a0*/  @!P1 IMAD R6, R5, R2, RZ ;  /* 0x0000000205069224 */ /* 0x008fcc00078e02ff */
[----:B------:R-:W2:Y:S01]  /*01b0*/  LDC R26, c[0x0][0x2dc] ;  /* 0x0000b700ff1a7b82 */ /* 0x000ea20000000800 */
[----:B------:R-:W-:-:S04]  /*01c0*/  IMAD.WIDE R4, R18, 0x80, RZ ;  /* 0x0000008012047825 */ /* 0x000fc800078e02ff */
[----:B------:R-:W-:Y:S01]  /*01d0*/  @!P1 IMAD R7, R18, R3, R6 ;  /* 0x0000000312079224 */ /* 0x000fe200078e0206 */
[----:B------:R-:W-:Y:S01]  /*01e0*/  SEL R10, R4, RZ, P0 ;  /* 0x000000ff040a7207 */ /* 0x000fe20000000000 */
[----:B----4-:R-:W-:Y:S01]  /*01f0*/  @P1 IMAD.WIDE.U32 R16, R11, R14, RZ ;  /* 0x0000000e0b101225 */ /* 0x010fe200078e00ff */
[----:B------:R-:W-:-:S03]  /*0200*/  SHF.R.S32.HI R14, RZ, 0x1f, R29 ;  /* 0x0000001fff0e7819 */ /* 0x000fc6000001141d */
[----:B------:R-:W-:-:S04]  /*0210*/  @!P1 IMAD.WIDE.U32 R2, R18, R2, RZ ;  /* 0x0000000212029225 */ /* 0x000fc800078e00ff */
[----:B------:R-:W-:Y:S01]  /*0220*/  @P1 IMAD R15, R11, R15, R17 ;  /* 0x0000000f0b0f1224 */ /* 0x000fe200078e0211 */
[----:B------:R-:W-:Y:S02]  /*0230*/  @!P1 IADD3 R15, R3, R7, RZ ;  /* 0x00000007030f9210 */ /* 0x000fe40007ffe0ff */
[----:B------:R-:W-:Y:S01]  /*0240*/  SEL R17, R5, RZ, P0 ;  /* 0x000000ff05117207 */ /* 0x000fe20000000000 */
[----:B------:R-:W3:Y:S01]  /*0250*/  S2R R7, SR_CTAID.Z ;  /* 0x0000000000077919 */ /* 0x000ee20000002700 */
[----:B0-----:R-:W-:Y:S01]  /*0260*/  IMAD.WIDE R4, R18, R0, RZ ;  /* 0x0000000012047225 */ /* 0x001fe200078e02ff */
[----:B------:R-:W-:Y:S02]  /*0270*/  @!P1 MOV R16, R2 ;  /* 0x0000000200109202 */ /* 0x000fe40000000f00 */
[----:B------:R-:W-:Y:S01]  /*0280*/  IADD3 R25, P0, R29, R10, RZ ;  /* 0x0000000a1d197210 */ /* 0x000fe20007f1e0ff */
[----:B------:R-:W-:Y:S01]  /*0290*/  IMAD R5, R5, R21, RZ ;  /* 0x0000001505057224 */ /* 0x000fe200078e02ff */
[----:B--2---:R-:W-:Y:S01]  /*02a0*/  SHF.R.S32.HI R27, RZ, 0x1f, R26 ;  /* 0x0000001fff1b7819 */ /* 0x004fe2000001141a */
[----:B-----5:R-:W-:Y:S01]  /*02b0*/  @P1 IMAD.WIDE.U32 R2, R11, R8, RZ ;  /* 0x000000080b021225 */ /* 0x020fe200078e00ff */
[----:B------:R-:W-:-:S02]  /*02c0*/  IADD3.X R23, R14, R17, RZ, P0, !PT ;  /* 0x000000110e177210 */ /* 0x000fc400007fe4ff */
[----:B------:R-:W-:Y:S01]  /*02d0*/  @P1 MOV R17, R11 ;  /* 0x0000000b00111202 */ /* 0x000fe20000000f00 */
[C---:B------:R-:W-:Y:S01]  /*02e0*/  IMAD R19, R4.reuse, R13, R5 ;  /* 0x0000000d04137224 */ /* 0x040fe200078e0205 */
[----:B------:R-:W-:Y:S01]  /*02f0*/  @P1 MOV R6, R2 ;  /* 0x0000000200061202 */ /* 0x000fe20000000f00 */
[----:B------:R-:W-:-:S04]  /*0300*/  IMAD.WIDE.U32 R4, R4, R21, RZ ;  /* 0x0000001504047225 */ /* 0x000fc800078e00ff */
[----:B------:R-:W-:Y:S01]  /*0310*/  @P1 IMAD R13, R11, R9, R3 ;  /* 0x000000090b0d1224 */ /* 0x000fe200078e0203 */
[----:B------:R-:W-:Y:S01]  /*0320*/  IADD3 R3, R5, R19, RZ ;  /* 0x0000001305037210 */ /* 0x000fe20007ffe0ff */
[----:B------:R-:W-:Y:S01]  /*0330*/  HFMA2.MMA R19, -RZ, RZ, 0, 0 ;  /* 0x00000000ff137435 */ /* 0x000fe200000001ff */
[----:B------:R-:W-:-:S04]  /*0340*/  IMAD.WIDE R8, R21, R26, RZ ;  /* 0x0000001a15087225 */ /* 0x000fc800078e02ff */
[----:B------:R-:W-:Y:S01]  /*0350*/  IMAD R10, R3, R26, RZ ;  /* 0x0000001a030a7224 */ /* 0x000fe200078e02ff */
[----:B-1-3--:R-:W-:Y:S06]  /*0360*/  @P1 BRA `(.L_x_406) ;  /* 0x0000000000201947 */ /* 0x00afec0003800000 */
[----:B------:R-:W0:Y:S01]  /*0370*/  LDC.64 R2, c[0x0][0x290] ;  /* 0x0000a400ff027b82 */ /* 0x000e220000000a00 */
[----:B------:R-:W-:Y:S02]  /*0380*/  SHF.R.S32.HI R13, RZ, 0x1f, R18 ;  /* 0x0000001fff0d7819 */ /* 0x000fe40000011412 */
[----:B------:R-:W-:-:S03]  /*0390*/  MOV R17, 0xffffffff ;  /* 0xffffffff00117802 */ /* 0x000fc60000000f00 */
[----:B0-----:R-:W-:-:S04]  /*03a0*/  IMAD R6, R13, R2, RZ ;  /* 0x000000020d067224 */ /* 0x001fc800078e02ff */
[C---:B------:R-:W-:Y:S02]  /*03b0*/  IMAD R13, R18.reuse, R3, R6 ;  /* 0x00000003120d7224 */ /* 0x040fe400078e0206 */
[----:B------:R-:W-:-:S05]  /*03c0*/  IMAD.WIDE.U32 R2, R18, R2, RZ ;  /* 0x0000000212027225 */ /* 0x000fca00078e00ff */
[----:B------:R-:W-:Y:S02]  /*03d0*/  IADD3 R13, R3, R13, RZ ;  /* 0x0000000d030d7210 */ /* 0x000fe40007ffe0ff */
[----:B------:R-:W-:-:S07]  /*03e0*/  MOV R6, R2 ;  /* 0x0000000200067202 */ /* 0x000fce0000000f00 */
.L_x_406:
[----:B------:R-:W-:Y:S01]  /*03f0*/  ULDC.U8 UR6, c[0x0][0x3d8] ;  /* 0x0000f60000067ab9 */ /* 0x000fe20000000000 */
[----:B------:R-:W-:Y:S01]  /*0400*/  IMAD R2, R9, R17, RZ ;  /* 0x0000001109027224 */ /* 0x000fe200078e02ff */
[----:B------:R-:W-:Y:S01]  /*0410*/  ISETP.NE.AND P0, PT, RZ, UR6, PT ;  /* 0x00000006ff007c0c */ /* 0x000fe2000bf05270 */
[----:B------:R-:W-:Y:S01]  /*0420*/  IMAD R27, R27, R4, R10 ;  /* 0x000000041b1b7224 */ /* 0x000fe200078e020a */
[----:B------:R-:W-:Y:S01]  /*0430*/  SHF.R.S32.HI R10, RZ, 0x1f, R7 ;  /* 0x0000001fff0a7819 */ /* 0x000fe20000011407 */
[----:B------:R-:W-:Y:S02]  /*0440*/  IMAD R19, R8, R19, R2 ;  /* 0x0000001308137224 */ /* 0x000fe400078e0202 */
[----:B------:R-:W-:Y:S02]  /*0450*/  IMAD R23, R23, R8, RZ ;  /* 0x0000000817177224 */ /* 0x000fe400078e02ff */
[----:B------:R-:W-:-:S04]  /*0460*/  IMAD.WIDE.U32 R2, R4, R26, RZ ;  /* 0x0000001a04027225 */ /* 0x000fc800078e00ff */
[----:B------:R-:W-:Y:S01]  /*0470*/  IMAD R23, R9, R25, R23 ;  /* 0x0000001909177224 */ /* 0x000fe200078e0217 */
[----:B------:R-:W-:Y:S01]  /*0480*/  IADD3 R27, R3, R27, RZ ;  /* 0x0000001b031b7210 */ /* 0x000fe20007ffe0ff */
[----:B------:R-:W-:-:S04]  /*0490*/  IMAD.WIDE.U32 R4, R25, R8, RZ ;  /* 0x0000000819047225 */ /* 0x000fc800078e00ff */
[----:B------:R-:W-:Y:S01]  /*04a0*/  IMAD.WIDE.U32 R8, R8, R17, RZ ;  /* 0x0000001108087225 */ /* 0x000fe200078e00ff */
[----:B------:R-:W-:-:S03]  /*04b0*/  IADD3 R24, R5, R23, RZ ;  /* 0x0000001705187210 */ /* 0x000fc60007ffe0ff */
[----:B------:R-:W-:Y:S01]  /*04c0*/  IMAD R3, R7, R26, RZ ;  /* 0x0000001a07037224 */ /* 0x000fe200078e02ff */
[----:B------:R-:W-:Y:S02]  /*04d0*/  SEL R17, R2, R8, !P1 ;  /* 0x0000000802117207 */ /* 0x000fe40004800000 */
[----:B------:R-:W-:Y:S02]  /*04e0*/  @P1 IADD3 R27, R9, R19, RZ ;  /* 0x00000013091b1210 */ /* 0x000fe40007ffe0ff */
[----:B------:R-:W-:Y:S01]  /*04f0*/  SHF.R.S32.HI R2, RZ, 0x1f, R3 ;  /* 0x0000001fff027819 */ /* 0x000fe20000011403 */
[----:B------:R-:W-:Y:S06]  /*0500*/  @!P0 BRA `(.L_x_407) ;  /* 0x00000000001c8947 */ /* 0x000fec0003800000 */
[----:B------:R-:W0:Y:S01]  /*0510*/  LDC R8, c[0x0][0x2c0] ;  /* 0x0000b000ff087b82 */ /* 0x000e220000000800 */
[----:B------:R-:W-:-:S05]  /*0520*/  @!P1 IMAD R11, R18, R0, RZ ;  /* 0x00000000120b9224 */ /* 0x000fca00078e02ff */
[----:B------:R-:W-:Y:S02]  /*0530*/  LEA R11, R18, R11, 0x7 ;  /* 0x0000000b120b7211 */ /* 0x000fe400078e38ff */
[----:B------:R-:W0:Y:S02]  /*0540*/  LDC R9, c[0x0][0x2e4] ;  /* 0x0000b900ff097b82 */ /* 0x000e240000000800 */
[----:B0-----:R-:W-:-:S05]  /*0550*/  LEA R0, R8, R9, 0x7 ;  /* 0x0000000908007211 */ /* 0x001fca00078e38ff */
[----:B------:R-:W-:Y:S01]  /*0560*/  IMAD R0, R0, R7, R11 ;  /* 0x0000000700007224 */ /* 0x000fe200078e020b */
[----:B------:R-:W-:Y:S06]  /*0570*/  BRA `(.L_x_408) ;  /* 0x0000000000087947 */ /* 0x000fec0003800000 */
.L_x_407:
[----:B------:R-:W-:-:S04]  /*0580*/  IMAD R9, R18, R21, R7 ;  /* 0x0000001512097224 */ /* 0x000fc800078e0207 */
[----:B------:R-:W-:-:S07]  /*0590*/  IMAD R0, R9, R0, RZ ;  /* 0x0000000009007224 */ /* 0x000fce00078e02ff */
.L_x_408:
[----:B------:R-:W-:Y:S01]  /*05a0*/  SHF.R.S32.HI R25, RZ, 0x1f, R20 ;  /* 0x0000001fff197819 */ /* 0x000fe20000011414 */
[----:B------:R-:W-:Y:S01]  /*05b0*/  ULDC UR6, c[0x0][0x2d0] ;  /* 0x0000b40000067ab9 */ /* 0x000fe20000000800 */
[----:B------:R-:W-:Y:S01]  /*05c0*/  IADD3 R12, -R29, R12, RZ ;  /* 0x0000000c1d0c7210 */ /* 0x000fe20007ffe1ff */
[----:B------:R-:W-:Y:S01]  /*05d0*/  ULDC.64 UR8, c[0x0][0x420] ;  /* 0x0001080000087ab9 */ /* 0x000fe20000000a00 */
[----:B------:R-:W-:Y:S01]  /*05e0*/  LEA.HI R11, R25, R20, RZ, 0x2 ;  /* 0x00000014190b7211 */ /* 0x000fe200078f10ff */
[----:B------:R-:W-:Y:S01]  /*05f0*/  IMAD R18, R14, UR8, RZ ;  /* 0x000000080e127c24 */ /* 0x000fe2000f8e02ff */
[----:B------:R-:W-:Y:S01]  /*0600*/  IADD3 R3, P1, P2, R4, R17, R3 ;  /* 0x0000001104037210 */ /* 0x000fe20007a3e003 */
[----:B------:R-:W-:Y:S01]  /*0610*/  ULDC.64 UR10, c[0x0][0x298] ;  /* 0x0000a600000a7ab9 */ /* 0x000fe20000000a00 */
[----:B------:R-:W-:Y:S01]  /*0620*/  LOP3.LUT R5, R11, 0x1ffffffc, RZ, 0xc0, !PT ;  /* 0x1ffffffc0b057812 */ /* 0x000fe200078ec0ff */
[----:B------:R-:W-:Y:S01]  /*0630*/  IMAD R18, R29, UR9, R18 ;  /* 0x000000091d127c24 */ /* 0x000fe2000f8e0212 */
[----:B------:R-:W-:-:S02]  /*0640*/  SHF.R.S32.HI R11, RZ, 0x2, R11 ;  /* 0x00000002ff0b7819 */ /* 0x000fc4000001140b */
[----:B------:R-:W-:-:S04]  /*0650*/  IADD3 R5, -R5, R20, RZ ;  /* 0x0000001405057210 */ /* 0x000fc80007ffe1ff */
[----:B------:R-:W-:-:S04]  /*0660*/  SHF.L.U32 R8, R5, 0x3, RZ ;  /* 0x0000000305087819 */ /* 0x000fc800000006ff */
[----:B------:R-:W-:Y:S01]  /*0670*/  ISETP.GE.AND P0, PT, R8, UR6, PT ;  /* 0x0000000608007c0c */ /* 0x000fe2000bf06270 */
[----:B------:R-:W-:Y:S01]  /*0680*/  ULDC.64 UR6, c[0x0][0x428] ;  /* 0x00010a0000067ab9 */ /* 0x000fe20000000a00 */
[--C-:B------:R-:W-:Y:S02]  /*0690*/  SHF.R.S32.HI R9, RZ, 0x1f, R8.reuse ;  /* 0x0000001fff097819 */ /* 0x100fe40000011408 */
[----:B------:R-:W-:Y:S01]  /*06a0*/  ISETP.LT.AND P3, PT, R11, R12, !P0 ;  /* 0x0000000c0b00720c */ /* 0x000fe20004761270 */
[----:B------:R-:W-:-:S04]  /*06b0*/  IMAD.WIDE.U32 R4, R29, UR8, R8 ;  /* 0x000000081d047c25 */ /* 0x000fc8000f8e0008 */
[----:B------:R-:W-:Y:S01]  /*06c0*/  IMAD.WIDE.U32 R8, R29, UR10, R8 ;  /* 0x0000000a1d087c25 */ /* 0x000fe2000f8e0008 */
[----:B------:R-:W-:-:S03]  /*06d0*/  IADD3 R4, P4, R16, R4, RZ ;  /* 0x0000000410047210 */ /* 0x000fc60007f9e0ff */
[----:B------:R-:W-:Y:S01]  /*06e0*/  IMAD R16, R14, UR10, RZ ;  /* 0x0000000a0e107c24 */ /* 0x000fe2000f8e02ff */
[----:B------:R-:W-:Y:S01]  /*06f0*/  IADD3.X R5, R15, R5, R18, P4, !PT ;  /* 0x000000050f057210 */ /* 0x000fe200027fe412 */
[----:B------:R-:W-:Y:S02]  /*0700*/  IMAD R18, R10, UR6, RZ ;  /* 0x000000060a127c24 */ /* 0x000fe4000f8e02ff */
[----:B------:R-:W0:Y:S01]  /*0710*/  @P3 LDC.64 R14, c[0x0][0x3e0] ;  /* 0x0000f800ff0e3b82 */ /* 0x000e220000000a00 */
[----:B------:R-:W-:Y:S01]  /*0720*/  IMAD R16, R29, UR11, R16 ;  /* 0x0000000b1d107c24 */ /* 0x000fe2000f8e0210 */
[----:B------:R-:W-:Y:S01]  /*0730*/  IADD3 R8, P4, R6, R8, RZ ;  /* 0x0000000806087210 */ /* 0x000fe20007f9e0ff */
[C---:B------:R-:W-:Y:S01]  /*0740*/  IMAD R17, R7.reuse, UR7, R18 ;  /* 0x0000000707117c24 */ /* 0x040fe2000f8e0212 */
[----:B------:R-:W-:Y:S01]  /*0750*/  SHF.R.S32.HI R6, RZ, 0x1f, R11 ;  /* 0x0000001fff067819 */ /* 0x000fe2000001140b */
[----:B------:R-:W-:Y:S01]  /*0760*/  IMAD.WIDE.U32 R4, R7, UR6, R4 ;  /* 0x0000000607047c25 */ /* 0x000fe2000f8e0004 */
[----:B------:R-:W-:Y:S01]  /*0770*/  IADD3.X R9, R13, R9, R16, P4, !PT ;  /* 0x000000090d097210 */ /* 0x000fe200027fe410 */
[----:B------:R-:W-:Y:S01]  /*0780*/  ULDC.64 UR6, c[0x0][0x2a0] ;  /* 0x0000a80000067ab9 */ /* 0x000fe20000000a00 */
[----:B------:R-:W-:Y:S01]  /*0790*/  IADD3 R13, R11, 0x40, RZ ;  /* 0x000000400b0d7810 */ /* 0x000fe20007ffe0ff */
[----:B------:R-:W-:Y:S01]  /*07a0*/  @P3 IMAD R16, R6, UR8, RZ ;  /* 0x0000000806103c24 */ /* 0x000fe2000f8e02ff */
[----:B------:R-:W-:Y:S01]  /*07b0*/  IADD3 R5, R5, R17, RZ ;  /* 0x0000001105057210 */ /* 0x000fe20007ffe0ff */
[----:B------:R-:W-:Y:S01]  /*07c0*/  IMAD R10, R10, UR6, RZ ;  /* 0x000000060a0a7c24 */ /* 0x000fe2000f8e02ff */
[----:B------:R-:W-:Y:S01]  /*07d0*/  ISETP.LT.AND P0, PT, R13, R12, !P0 ;  /* 0x0000000c0d00720c */ /* 0x000fe20004701270 */
[----:B------:R-:W-:-:S02]  /*07e0*/  @P3 IMAD R17, R11, UR9, R16 ;  /* 0x000000090b113c24 */ /* 0x000fc4000f8e0210 */
[----:B------:R-:W-:-:S04]  /*07f0*/  @P3 IMAD.WIDE.U32 R12, R11, UR8, R4 ;  /* 0x000000080b0c3c25 */ /* 0x000fc8000f8e0004 */
[----:B------:R-:W-:Y:S01]  /*0800*/  IMAD R23, R7, UR7, R10 ;  /* 0x0000000707177c24 */ /* 0x000fe2000f8e020a */
[----:B------:R-:W-:Y:S01]  /*0810*/  @P3 IADD3 R13, R13, R17, RZ ;  /* 0x000000110d0d3210 */ /* 0x000fe20007ffe0ff */
[----:B------:R-:W-:Y:S01]  /*0820*/  IMAD.WIDE.U32 R8, R7, UR6, R8 ;  /* 0x0000000607087c25 */ /* 0x000fe2000f8e0008 */
[----:B------:R-:W-:Y:S01]  /*0830*/  LEA.HI R25, R25, R20, RZ, 0x3 ;  /* 0x0000001419197211 */ /* 0x000fe200078f18ff */
[----:B------:R-:W-:Y:S01]  /*0840*/  ULDC.64 UR6, c[0x0][0x400] ;  /* 0x0001000000067ab9 */ /* 0x000fe20000000a00 */
[----:B0-----:R-:W-:Y:S01]  /*0850*/  @P3 LEA R14, P4, R12, R14, 0x1 ;  /* 0x0000000e0c0e3211 */ /* 0x001fe200078808ff */
[----:B------:R-:W0:Y:S01]  /*0860*/  @P0 LDC.64 R16, c[0x0][0x3e0] ;  /* 0x0000f800ff100b82 */ /* 0x000e220000000a00 */
[----:B------:R-:W-:Y:S01]  /*0870*/  IADD3 R9, R9, R23, RZ ;  /* 0x0000001709097210 */ /* 0x000fe20007ffe0ff */
[----:B------:R-:W-:Y:S01]  /*0880*/  @P3 IMAD R10, R6, UR10, RZ ;  /* 0x0000000a060a3c24 */ /* 0x000fe2000f8e02ff */
[----:B------:R-:W-:Y:S02]  /*0890*/  @P3 LEA.HI.X R15, R12, R15, R13, 0x1, P4 ;  /* 0x0000000f0c0f3211 */ /* 0x000fe400020f0c0d */
[C---:B------:R-:W-:Y:S01]  /*08a0*/  @P0 IADD3 R13, P4, R11.reuse, 0x40, RZ ;  /* 0x000000400b0d0810 */ /* 0x040fe20007f9e0ff */
[----:B------:R-:W-:-:S02]  /*08b0*/  @P3 IMAD R7, R11, UR11, R10 ;  /* 0x0000000b0b073c24 */ /* 0x000fc4000f8e020a */
[----:B------:R-:W1:Y:S01]  /*08c0*/  @P0 LDC.64 R22, c[0x0][0x280] ;  /* 0x0000a000ff160b82 */ /* 0x000e620000000a00 */
[----:B------:R-:W-:Y:S01]  /*08d0*/  @P0 IADD3.X R12, RZ, R6, RZ, P4, !PT ;  /* 0x00000006ff0c0210 */ /* 0x000fe200027fe4ff */
[----:B------:R-:W-:-:S04]  /*08e0*/  @P0 IMAD.WIDE.U32 R4, R13, UR8, R4 ;  /* 0x000000080d040c25 */ /* 0x000fc8000f8e0004 */
[----:B------:R-:W-:-:S04]  /*08f0*/  @P0 IMAD R12, R12, UR8, RZ ;  /* 0x000000080c0c0c24 */ /* 0x000fc8000f8e02ff */
[----:B------:R-:W-:Y:S02]  /*0900*/  @P0 IMAD R19, R13, UR9, R12 ;  /* 0x000000090d130c24 */ /* 0x000fe4000f8e020c */
[----:B------:R-:W2:Y:S03]  /*0910*/  @P3 LDC.64 R12, c[0x0][0x280] ;  /* 0x0000a000ff0c3b82 */ /* 0x000ea60000000a00 */
[----:B------:R-:W-:Y:S02]  /*0920*/  @P0 IADD3 R19, R5, R19, RZ ;  /* 0x0000001305130210 */ /* 0x000fe40007ffe0ff */
[----:B0-----:R-:W-:-:S04]  /*0930*/  @P0 LEA R16, P4, R4, R16, 0x1 ;  /* 0x0000001004100211 */ /* 0x001fc800078808ff */
[----:B------:R-:W-:Y:S01]  /*0940*/  @P0 LEA.HI.X R17, R4, R17, R19, 0x1, P4 ;  /* 0x0000001104110211 */ /* 0x000fe200020f0c13 */
[C---:B------:R-:W-:Y:S01]  /*0950*/  @P3 IMAD.WIDE.U32 R4, R11.reuse, UR10, R8 ;  /* 0x0000000a0b043c25 */ /* 0x040fe2000f8e0008 */
[----:B------:R-:W-:-:S04]  /*0960*/  @P0 IADD3 R11, P4, R11, 0x40, RZ ;  /* 0x000000400b0b0810 */ /* 0x000fc80007f9e0ff */
[----:B------:R-:W-:Y:S01]  /*0970*/  @P0 IADD3.X R6, RZ, R6, RZ, P4, !PT ;  /* 0x00000006ff060210 */ /* 0x000fe200027fe4ff */
[----:B------:R-:W-:Y:S01]  /*0980*/  @P0 IMAD.WIDE.U32 R8, R11, UR10, R8 ;  /* 0x0000000a0b080c25 */ /* 0x000fe2000f8e0008 */
[----:B------:R-:W-:-:S03]  /*0990*/  @P3 IADD3 R5, R5, R7, RZ ;  /* 0x0000000705053210 */ /* 0x000fc60007ffe0ff */
[----:B------:R-:W-:Y:S01]  /*09a0*/  @P0 IMAD R6, R6, UR10, RZ ;  /* 0x0000000a06060c24 */ /* 0x000fe2000f8e02ff */
[----:B--2---:R-:W-:-:S03]  /*09b0*/  @P3 LEA R12, P4, R4, R12, 0x1 ;  /* 0x0000000c040c3211 */ /* 0x004fc600078808ff */
[----:B------:R-:W-:Y:S01]  /*09c0*/  @P0 IMAD R7, R11, UR11, R6 ;  /* 0x0000000b0b070c24 */ /* 0x000fe2000f8e0206 */
[----:B------:R-:W-:Y:S02]  /*09d0*/  @P3 LEA.HI.X R13, R4, R13, R5, 0x1, P4 ;  /* 0x0000000d040d3211 */ /* 0x000fe400020f0c05 */
[----:B------:R-:W-:Y:S02]  /*09e0*/  CS2R R4, SRZ ;  /* 0x0000000000047805 */ /* 0x000fe4000001ff00 */
[----:B------:R-:W-:Y:S02]  /*09f0*/  @P0 IADD3 R9, R9, R7, RZ ;  /* 0x0000000709090210 */ /* 0x000fe40007ffe0ff */
[----:B------:R-:W-:Y:S02]  /*0a00*/  CS2R R6, SRZ ;  /* 0x0000000000067805 */ /* 0x000fe4000001ff00 */
[----:B-1----:R-:W-:Y:S02]  /*0a10*/  @P0 LEA R22, P4, R8, R22, 0x1 ;  /* 0x0000001608160211 */ /* 0x002fe400078808ff */
[----:B------:R-:W-:-:S02]  /*0a20*/  CS2R R10, SRZ ;  /* 0x00000000000a7805 */ /* 0x000fc4000001ff00 */
[----:B------:R-:W-:Y:S02]  /*0a30*/  @P0 LEA.HI.X R23, R8, R23, R9, 0x1, P4 ;  /* 0x0000001708170211 */ /* 0x000fe400020f0c09 */
[----:B------:R-:W-:Y:S01]  /*0a40*/  CS2R R8, SRZ ;  /* 0x0000000000087805 */ /* 0x000fe2000001ff00 */
[----:B------:R-:W2:Y:S05]  /*0a50*/  @P3 LDG.E.128 R4, desc[UR4][R14.64] ;  /* 0x000000040e043981 */ /* 0x000eaa000c1e1d00 */
[----:B------:R0:W3:Y:S02]  /*0a60*/  @P3 LDG.E.128 R8, desc[UR4][R12.64] ;  /* 0x000000040c083981 */ /* 0x0000e4000c1e1d00 */
[----:B0-----:R-:W-:Y:S01]  /*0a70*/  CS2R R12, SRZ ;  /* 0x00000000000c7805 */ /* 0x001fe2000001ff00 */
[----:B--2---:R-:W-:-:S02]  /*0a80*/  HADD2.F32 R18, -RZ, R4.H1_H1 ;  /* 0x30000004ff127230 */ /* 0x004fc40000004100 */
[----:B------:R-:W-:Y:S02]  /*0a90*/  HADD2.F32 R4, -RZ, R4.H0_H0 ;  /* 0x20000004ff047230 */ /* 0x000fe40000004100 */
[--C-:B---3--:R-:W-:Y:S02]  /*0aa0*/  HADD2.F32 R28, -RZ, R8.reuse.H1_H1 ;  /* 0x30000008ff1c7230 */ /* 0x108fe40000004100 */
[----:B------:R-:W-:Y:S02]  /*0ab0*/  HADD2.F32 R19, -RZ, R8.H0_H0 ;  /* 0x20000008ff137230 */ /* 0x000fe40000004100 */
[--C-:B------:R-:W-:Y:S02]  /*0ac0*/  HADD2.F32 R15, -RZ, R9.reuse.H0_H0 ;  /* 0x20000009ff0f7230 */ /* 0x100fe40000004100 */
[----:B------:R-:W-:Y:S01]  /*0ad0*/  FMUL.FTZ R18, R18, R28 ;  /* 0x0000001c12127220 */ /* 0x000fe20000410000 */
[----:B------:R-:W-:-:S03]  /*0ae0*/  HADD2.F32 R8, -RZ, R9.H1_H1 ;  /* 0x30000009ff087230 */ /* 0x000fc60000004100 */
[----:B------:R-:W-:Y:S01]  /*0af0*/  FFMA.FTZ R19, R4, R19, R18 ;  /* 0x0000001304137223 */ /* 0x000fe20000010012 */
[--C-:B------:R-:W-:Y:S02]  /*0b00*/  HADD2.F32 R4, -RZ, R5.reuse.H0_H0 ;  /* 0x20000005ff047230 */ /* 0x100fe40000004100 */
[----:B------:R-:W-:-:S03]  /*0b10*/  HADD2.F32 R5, -RZ, R5.H1_H1 ;  /* 0x30000005ff057230 */ /* 0x000fc60000004100 */
[----:B------:R-:W-:Y:S01]  /*0b20*/  FFMA.FTZ R4, R4, R15, R19 ;  /* 0x0000000f04047223 */ /* 0x000fe20000010013 */
[----:B------:R-:W-:Y:S02]  /*0b30*/  CS2R R14, SRZ ;  /* 0x00000000000e7805 */ /* 0x000fe4000001ff00 */
[----:B------:R-:W-:Y:S01]  /*0b40*/  CS2R R18, SRZ ;  /* 0x0000000000127805 */ /* 0x000fe2000001ff00 */
[----:B------:R-:W-:Y:S01]  /*0b50*/  FFMA.FTZ R9, R5, R8, R4 ;  /* 0x0000000805097223 */ /* 0x000fe20000010004 */
[----:B------:R-:W-:Y:S02]  /*0b60*/  HADD2.F32 R4, -RZ, R6.H0_H0 ;  /* 0x20000006ff047230 */ /* 0x000fe40000004100 */
[----:B------:R0:W2:Y:S01]  /*0b70*/  @P0 LDG.E.128 R12, desc[UR4][R16.64] ;  /* 0x00000004100c0981 */ /* 0x0000a2000c1e1d00 */
[----:B------:R-:W-:-:S05]  /*0b80*/  HADD2.F32 R5, -RZ, R10.H0_H0 ;  /* 0x2000000aff057230 */ /* 0x000fca0000004100 */
[----:B------:R-:W-:Y:S01]  /*0b90*/  FFMA.FTZ R4, R4, R5, R9 ;  /* 0x0000000504047223 */ /* 0x000fe20000010009 */
[----:B0-----:R-:W-:-:S06]  /*0ba0*/  CS2R R16, SRZ ;  /* 0x0000000000107805 */ /* 0x001fcc000001ff00 */
[----:B------:R-:W3:Y:S01]  /*0bb0*/  @P0 LDG.E.128 R16, desc[UR4][R22.64] ;  /* 0x0000000416100981 */ /* 0x000ee2000c1e1d00 */
[----:B------:R-:W-:Y:S02]  /*0bc0*/  HADD2.F32 R10, -RZ, R10.H1_H1 ;  /* 0x3000000aff0a7230 */ /* 0x000fe40000004100 */
[----:B------:R-:W-:Y:S01]  /*0bd0*/  IMAD R21, R21, R26, RZ ;  /* 0x0000001a15157224 */ /* 0x000fe200078e02ff */
[----:B------:R-:W-:Y:S02]  /*0be0*/  IADD3.X R27, R24, R27, R2, P1, P2 ;  /* 0x0000001b181b7210 */ /* 0x000fe40000fe4402 */
[----:B------:R-:W-:Y:S01]  /*0bf0*/  IADD3 R29, R29, R0, RZ ;  /* 0x000000001d1d7210 */ /* 0x000fe20007ffe0ff */
[--C-:B--2---:R-:W-:Y:S02]  /*0c00*/  HADD2.F32 R5, -RZ, R12.reuse.H1_H1 ;  /* 0x3000000cff057230 */ /* 0x104fe40000004100 */
[----:B------:R-:W-:Y:S02]  /*0c10*/  HADD2.F32 R12, -RZ, R12.H0_H0 ;  /* 0x2000000cff0c7230 */ /* 0x000fe40000004100 */
[----:B---3--:R-:W-:-:S05]  /*0c20*/  HADD2.F32 R8, -RZ, R16.H1_H1 ;  /* 0x30000010ff087230 */ /* 0x008fca0000004100 */
[----:B------:R-:W-:Y:S01]  /*0c30*/  FMUL.FTZ R5, R5, R8 ;  /* 0x0000000805057220 */ /* 0x000fe20000410000 */
[----:B------:R-:W-:Y:S02]  /*0c40*/  HADD2.F32 R8, -RZ, R16.H0_H0 ;  /* 0x20000010ff087230 */ /* 0x000fe40000004100 */
[----:B------:R-:W-:-:S03]  /*0c50*/  HADD2.F32 R9, -RZ, R17.H0_H0 ;  /* 0x20000011ff097230 */ /* 0x000fc60000004100 */
[----:B------:R-:W-:Y:S01]  /*0c60*/  FFMA.FTZ R5, R12, R8, R5 ;  /* 0x000000080c057223 */ /* 0x000fe20000010005 */
[----:B------:R-:W-:Y:S02]  /*0c70*/  HADD2.F32 R8, -RZ, R13.H0_H0 ;  /* 0x2000000dff087230 */ /* 0x000fe40000004100 */
[----:B------:R-:W-:-:S03]  /*0c80*/  HADD2.F32 R17, -RZ, R17.H1_H1 ;  /* 0x30000011ff117230 */ /* 0x000fc60000004100 */
[----:B------:R-:W-:Y:S01]  /*0c90*/  FFMA.FTZ R5, R8, R9, R5 ;  /* 0x0000000908057223 */ /* 0x000fe20000010005 */
[----:B------:R-:W-:Y:S02]  /*0ca0*/  HADD2.F32 R8, -RZ, R13.H1_H1 ;  /* 0x3000000dff087230 */ /* 0x000fe40000004100 */
[----:B------:R-:W-:Y:S02]  /*0cb0*/  HADD2.F32 R9, -RZ, R6.H1_H1 ;  /* 0x30000006ff097230 */ /* 0x000fe40000004100 */
[----:B------:R-:W-:Y:S02]  /*0cc0*/  HADD2.F32 R13, -RZ, R14.H0_H0 ;  /* 0x2000000eff0d7230 */ /* 0x000fe40000004100 */
[----:B------:R-:W-:Y:S01]  /*0cd0*/  FFMA.FTZ R6, R8, R17, R5 ;  /* 0x0000001108067223 */ /* 0x000fe20000010005 */
[----:B------:R-:W-:Y:S02]  /*0ce0*/  HADD2.F32 R12, -RZ, R18.H0_H0 ;  /* 0x20000012ff0c7230 */ /* 0x000fe40000004100 */
[----:B------:R-:W-:Y:S01]  /*0cf0*/  FFMA.FTZ R10, R9, R10, R4 ;  /* 0x0000000a090a7223 */ /* 0x000fe20000010004 */
[----:B------:R-:W-:-:S02]  /*0d00*/  HADD2.F32 R9, -RZ, R14.H1_H1 ;  /* 0x3000000eff097230 */ /* 0x000fc40000004100 */
[----:B------:R-:W-:Y:S02]  /*0d10*/  HADD2.F32 R18, -RZ, R18.H1_H1 ;  /* 0x30000012ff127230 */ /* 0x000fe40000004100 */
[----:B------:R-:W-:Y:S01]  /*0d20*/  FFMA.FTZ R8, R13, R12, R6 ;  /* 0x0000000c0d087223 */ /* 0x000fe20000010006 */
[----:B------:R-:W-:Y:S02]  /*0d30*/  HADD2.F32 R5, -RZ, R7.H0_H0 ;  /* 0x20000007ff057230 */ /* 0x000fe40000004100 */
[--C-:B------:R-:W-:Y:S02]  /*0d40*/  HADD2.F32 R4, -RZ, R11.reuse.H0_H0 ;  /* 0x2000000bff047230 */ /* 0x100fe40000004100 */
[----:B------:R-:W-:Y:S02]  /*0d50*/  HADD2.F32 R6, -RZ, R11.H1_H1 ;  /* 0x3000000bff067230 */ /* 0x000fe40000004100 */
[----:B------:R-:W-:Y:S01]  /*0d60*/  FFMA.FTZ R8, R9, R18, R8 ;  /* 0x0000001209087223 */ /* 0x000fe20000010008 */
[----:B------:R-:W-:-:S02]  /*0d70*/  HADD2.F32 R11, -RZ, R15.H0_H0 ;  /* 0x2000000fff0b7230 */ /* 0x000fc40000004100 */
[----:B------:R-:W-:Y:S02]  /*0d80*/  HADD2.F32 R12, -RZ, R19.H0_H0 ;  /* 0x20000013ff0c7230 */ /* 0x000fe40000004100 */
[----:B------:R-:W-:Y:S01]  /*0d90*/  FFMA.FTZ R4, R5, R4, R10 ;  /* 0x0000000405047223 */ /* 0x000fe2000001000a */
[----:B------:R-:W-:Y:S02]  /*0da0*/  HADD2.F32 R7, -RZ, R7.H1_H1 ;  /* 0x30000007ff077230 */ /* 0x000fe40000004100 */
[----:B------:R-:W-:Y:S02]  /*0db0*/  HADD2.F32 R10, -RZ, R15.H1_H1 ;  /* 0x3000000fff0a7230 */ /* 0x000fe40000004100 */
[----:B------:R-:W-:Y:S01]  /*0dc0*/  FFMA.FTZ R5, R11, R12, R8 ;  /* 0x0000000c0b057223 */ /* 0x000fe20000010008 */
[----:B------:R-:W-:Y:S02]  /*0dd0*/  HADD2.F32 R9, -RZ, R19.H1_H1 ;  /* 0x30000013ff097230 */ /* 0x000fe40000004100 */
[----:B------:R-:W-:-:S03]  /*0de0*/  FFMA.FTZ R8, R7, R6, R4 ;  /* 0x0000000607087223 */ /* 0x000fc60000010004 */
[----:B------:R-:W-:Y:S02]  /*0df0*/  FFMA.FTZ R9, R10, R9, R5 ;  /* 0x000000090a097223 */ /* 0x000fe40000010005 */
[----:B------:R-:W0:Y:S04]  /*0e00*/  SHFL.BFLY PT, R7, R8, 0x2, 0x1f ;  /* 0x0c401f0008077f89 */ /* 0x000e2800000e0000 */
[----:B------:R-:W1:Y:S01]  /*0e10*/  SHFL.BFLY PT, R10, R9, 0x2, 0x1f ;  /* 0x0c401f00090a7f89 */ /* 0x000e6200000e0000 */
[----:B------:R-:W-:-:S04]  /*0e20*/  LOP3.LUT R5, R25, 0x3ffffff8, RZ, 0xc0, !PT ;  /* 0x3ffffff819057812 */ /* 0x000fc800078ec0ff */
[----:B------:R-:W-:Y:S02]  /*0e30*/  IADD3 R5, -R5, R20, RZ ;  /* 0x0000001405057210 */ /* 0x000fe40007ffe1ff */
[----:B------:R-:W-:Y:S02]  /*0e40*/  SHF.R.S32.HI R25, RZ, 0x3, R25 ;  /* 0x00000003ff197819 */ /* 0x000fe40000011419 */
[----:B------:R-:W-:Y:S01]  /*0e50*/  SHF.L.U32 R4, R5, 0x2, RZ ;  /* 0x0000000205047819 */ /* 0x000fe200000006ff */
[----:B0-----:R-:W-:Y:S01]  /*0e60*/  FADD.FTZ R6, R8, R7 ;  /* 0x0000000708067221 */ /* 0x001fe20000010000 */
[----:B-1----:R-:W-:-:S04]  /*0e70*/  FADD.FTZ R7, R9, R10 ;  /* 0x0000000a09077221 */ /* 0x002fc80000010000 */
[----:B------:R-:W0:Y:S01]  /*0e80*/  SHFL.BFLY PT, R11, R6, 0x1, 0x1f ;  /* 0x0c201f00060b7f89 */ /* 0x000e2200000e0000 */
[----:B------:R-:W-:-:S03]  /*0e90*/  IMAD R4, R25, R21, R4 ;  /* 0x0000001519047224 */ /* 0x000fc600078e0204 */
[----:B------:R-:W1:Y:S02]  /*0ea0*/  SHFL.BFLY PT, R10, R7, 0x1, 0x1f ;  /* 0x0c201f00070a7f89 */ /* 0x000e6400000e0000 */
[----:B------:R-:W-:-:S04]  /*0eb0*/  IADD3 R3, P0, R4, R3, RZ ;  /* 0x0000000304037210 */ /* 0x000fc80007f1e0ff */
[----:B------:R-:W-:Y:S02]  /*0ec0*/  LEA.HI.X.SX32 R4, R4, R27, 0x1, P0 ;  /* 0x0000001b04047211 */ /* 0x000fe400000f0eff */
[----:B------:R-:W-:Y:S02]  /*0ed0*/  LEA R2, P1, R3, UR6, 0x2 ;  /* 0x0000000603027c11 */ /* 0x000fe4000f8210ff */
[----:B------:R-:W-:Y:S02]  /*0ee0*/  SHF.L.U32 R9, R21, 0x3, RZ ;  /* 0x0000000315097819 */ /* 0x000fe400000006ff */
[----:B------:R-:W-:Y:S01]  /*0ef0*/  LEA.HI.X R3, R3, UR7, R4, 0x2, P1 ;  /* 0x0000000703037c11 */ /* 0x000fe200088f1404 */
[----:B------:R-:W-:Y:S01]  /*0f00*/  ULDC.64 UR6, c[0x0][0x478] ;  /* 0x00011e0000067ab9 */ /* 0x000fe20000000a00 */
[C---:B------:R-:W-:Y:S02]  /*0f10*/  LOP3.LUT P0, RZ, R20.reuse, 0x3, RZ, 0xc0, !PT ;  /* 0x0000000314ff7812 */ /* 0x040fe4000780c0ff */
[----:B------:R-:W-:Y:S01]  /*0f20*/  LEA.HI R20, P2, R20, R29, RZ, 0x1e ;  /* 0x0000001d14147211 */ /* 0x000fe2000785f0ff */
[----:B------:R-:W-:Y:S01]  /*0f30*/  IMAD.WIDE R8, R9, 0x10, R2 ;  /* 0x0000001009087825 */ /* 0x000fe200078e0202 */
[----:B------:R-:W-:-:S02]  /*0f40*/  SHF.R.S32.HI R5, RZ, 0x1f, R29 ;  /* 0x0000001fff057819 */ /* 0x000fc4000001141d */
[----:B------:R-:W-:Y:S01]  /*0f50*/  LEA R4, P1, R20, UR6, 0x2 ;  /* 0x0000000614047c11 */ /* 0x000fe2000f8210ff */
[----:B0-----:R-:W-:Y:S01]  /*0f60*/  FADD.FTZ R11, R6, R11 ;  /* 0x0000000b060b7221 */ /* 0x001fe20000010000 */
[----:B------:R-:W-:Y:S01]  /*0f70*/  IADD3.X R5, RZ, R5, RZ, P2, !PT ;  /* 0x00000005ff057210 */ /* 0x000fe200017fe4ff */
[----:B------:R-:W-:Y:S01]  /*0f80*/  ULDC UR6, c[0x0][0x384] ;  /* 0x0000e10000067ab9 */ /* 0x000fe20000000800 */
[----:B-1----:R-:W-:Y:S01]  /*0f90*/  FADD.FTZ R10, R7, R10 ;  /* 0x0000000a070a7221 */ /* 0x002fe20000010000 */
[----:B------:R-:W-:Y:S01]  /*0fa0*/  IMAD.WIDE R6, R21, 0x80, R8 ;  /* 0x0000008015067825 */ /* 0x000fe200078e0208 */
[----:B------:R-:W-:-:S03]  /*0fb0*/  LEA.HI.X R5, R20, UR7, R5, 0x2, P1 ;  /* 0x0000000714057c11 */ /* 0x000fc600088f1405 */
[----:B------:R-:W-:Y:S01]  /*0fc0*/  FMUL.FTZ R13, R11, UR6 ;  /* 0x000000060b0d7c20 */ /* 0x000fe20008410000 */
[----:B------:R-:W-:Y:S01]  /*0fd0*/  FMUL.FTZ R15, R10, UR6 ;  /* 0x000000060a0f7c20 */ /* 0x000fe20008410000 */
[----:B------:R-:W-:-:S03]  /*0fe0*/  IMAD.WIDE R10, R21, 0x80, R6 ;  /* 0x00000080150a7825 */ /* 0x000fc600078e0206 */
[----:B------:R-:W-:Y:S04]  /*0ff0*/  @!P0 STG.E desc[UR4][R4.64], R13 ;  /* 0x0000000d04008986 */ /* 0x000fe8000c101904 */
[----:B------:R-:W-:Y:S04]  /*1000*/  @!P0 STG.E desc[UR4][R4.64+0x100], R15 ;  /* 0x0001000f04008986 */ /* 0x000fe8000c101904 */
[----:B------:R-:W-:Y:S04]  /*1010*/  STG.E.128 desc[UR4][R2.64], RZ ;  /* 0x000000ff02007986 */ /* 0x000fe8000c101d04 */
[----:B------:R-:W-:Y:S04]  /*1020*/  STG.E.128 desc[UR4][R8.64], RZ ;  /* 0x000000ff08007986 */ /* 0x000fe8000c101d04 */
[----:B------:R-:W-:Y:S04]  /*1030*/  STG.E.128 desc[UR4][R6.64], RZ ;  /* 0x000000ff06007986 */ /* 0x000fe8000c101d04 */
[----:B------:R-:W-:Y:S01]  /*1040*/  STG.E.128 desc[UR4][R10.64], RZ ;  /* 0x000000ff0a007986 */ /* 0x000fe2000c101d04 */
[----:B------:R-:W-:Y:S05]  /*1050*/  EXIT ;  /* 0x000000000000794d */ /* 0x000fea0003800000 */
.L_x_409:
        /* <DEDUP_REMOVED lines=10> */
.L_x_702:


//--------------------- .text._ZN5flash27flash_bwd_convert_dq_kernelI23Flash_bwd_kernel_traitsILi32ELi128ELi128ELi8ELi4ELi4ELi4ELb0ELb0EN7cutlass6half_tE19Flash_kernel_traitsILi32ELi128ELi128ELi8ES3_EEEEvNS_16Flash_bwd_paramsEi --------------------------
	.section	.text._ZN5flash27flash_bwd_convert_dq_kernelI23Flash_bwd_kernel_traitsILi32ELi128ELi128ELi8ELi4ELi4ELi4ELb0ELb0EN7cutlass6half_tE19Flash_kernel_traitsILi32ELi128ELi128ELi8ES3_EEEEvNS_16Flash_bwd_paramsEi,"ax",@progbits
	.align	128
        .global         _ZN5flash27flash_bwd_convert_dq_kernelI23Flash_bwd_kernel_traitsILi32ELi128ELi128ELi8ELi4ELi4ELi4ELb0ELb0EN7cutlass6half_tE19Flash_kernel_traitsILi32ELi128ELi128ELi8ES3_EEEEvNS_16Flash_bwd_paramsEi
        .type           _ZN5flash27flash_bwd_convert_dq_kernelI23Flash_bwd_kernel_traitsILi32ELi128ELi128ELi8ELi4ELi4ELi4ELb0ELb0EN7cutlass6half_tE19Flash_kernel_traitsILi32ELi128ELi128ELi8ES3_EEEEvNS_16Flash_bwd_paramsEi,@function
        .size           _ZN5flash27flash_bwd_convert_dq_kernelI23Flash_bwd_kernel_traitsILi32ELi128ELi128ELi8ELi4ELi4ELi4ELb0ELb0EN7cutlass6half_tE19Flash_kernel_traitsILi32ELi128ELi128ELi8ES3_EEEEvNS_16Flash_bwd_paramsEi,(.L_x_703 - _ZN5flash27flash_bwd_convert_dq_kernelI23Flash_bwd_kernel_traitsILi32ELi128ELi128ELi8ELi4ELi4ELi4ELb0ELb0EN7cutlass6half_tE19Flash_kernel_traitsILi32ELi128ELi128ELi8ES3_EEEEvNS_16Flash_bwd_paramsEi)
        .other          _ZN5flash27flash_bwd_convert_dq_kernelI23Flash_bwd_kernel_traitsILi32ELi128ELi128ELi8ELi4ELi4ELi4ELb0ELb0EN7cutlass6half_tE19Flash_kernel_traitsILi32ELi128ELi128ELi8ES3_EEEEvNS_16Flash_bwd_paramsEi,@"STO_CUDA_ENTRY STV_DEFAULT"
_ZN5flash27flash_bwd_convert_dq_kernelI23Flash_bwd_kernel_traitsILi32ELi128ELi128ELi8ELi4ELi4ELi4ELb0ELb0EN7cutlass6half_tE19Flash_kernel_traitsILi32ELi128ELi128ELi8ES3_EEEEvNS_16Flash_bwd_paramsEi:
.text._ZN5flash27flash_bwd_convert_dq_kernelI23Flash_bwd_kernel_traitsILi32ELi128ELi128ELi8ELi4ELi4ELi4ELb0ELb0EN7cutlass6half_tE19Flash_kernel_traitsILi32ELi128ELi128ELi8ES3_EEEEvNS_16Flash_bwd_paramsEi:
        /* <DEDUP_REMOVED lines=58> */
.L_x_410:
        /* <DEDUP_REMOVED lines=78> */
.L_x_413:
        /* <DEDUP_REMOVED lines=108> */
.L_x_412:
        /* <DEDUP_REMOVED lines=49> */
.L_x_411:
        /* <DEDUP_REMOVED lines=104> */
.L_x_415:
[----:B------:R-:W-:Y:S05]  /*18d0*/  BSYNC B0 ;  /* 0x0000000000007941 */ /* 0x000fea0003800000 */
.L_x_414:
        /* <DEDUP_REMOVED lines=14> */
.L_x_416:
        /* <DEDUP_REMOVED lines=12> */
.L_x_703:


//--------------------- .text._ZN5flash44flash_bwd_dq_dk_dv_loop_seqk_parallel_kernelI23Flash_bwd_kernel_traitsILi32ELi128ELi128ELi8ELi4ELi4ELi4ELb0ELb0EN7cutlass6half_tE19Flash_kernel_traitsILi32ELi128ELi128ELi8ES3_EELb1ELb1ELb0ELb0ELb0ELb0ELb0EEEvNS_16Flash_bwd_paramsE --------------------------
	.section	.text._ZN5flash44flash_bwd_dq_dk_dv_loop_seqk_parallel_kernelI23Flash_bwd_kernel_traitsILi32ELi128ELi128ELi8ELi4ELi4ELi4ELb0ELb0EN7cutlass6half_tE19Flash_kernel_traitsILi32ELi128ELi128ELi8ES3_EELb1ELb1ELb0ELb0ELb0ELb0ELb0EEEvNS_16Flash_bwd_paramsE,"ax",@progbits
	.align	128
        .global         _ZN5flash44flash_bwd_dq_dk_dv_loop_seqk_parallel_kernelI23Flash_bwd_kernel_traitsILi32ELi128ELi128ELi8ELi4ELi4ELi4ELb0ELb0EN7cutlass6half_tE19Flash_kernel_traitsILi32ELi128ELi128ELi8ES3_EELb1ELb1ELb0ELb0ELb0ELb0ELb0EEEvNS_16Flash_bwd_paramsE
        .type           _ZN5flash44flash_bwd_dq_dk_dv_loop_seqk_parallel_kernelI23Flash_bwd_kernel_traitsILi32ELi128ELi128ELi8ELi4ELi4ELi4ELb0ELb0EN7cutlass6half_tE19Flash_kernel_traitsILi32ELi128ELi128ELi8ES3_EELb1ELb1ELb0ELb0ELb0ELb0ELb0EEEvNS_16Flash_bwd_paramsE,@function
        .size           _ZN5flash44flash_bwd_dq_dk_dv_loop_seqk_parallel_kernelI23Flash_bwd_kernel_traitsILi32ELi128ELi128ELi8ELi4ELi4ELi4ELb0ELb0EN7cutlass6half_tE19Flash_kernel_traitsILi32ELi128ELi128ELi8ES3_EELb1ELb1ELb0ELb0ELb0ELb0ELb0EEEvNS_16Flash_bwd_paramsE,(.L_x_704 - _ZN5flash44flash_bwd_dq_dk_dv_loop_seqk_parallel_kernelI23Flash_bwd_kernel_traitsILi32ELi128ELi128ELi8ELi4ELi4ELi4ELb0ELb0EN7cutlass6half_tE19Flash_kernel_traitsILi32ELi128ELi128ELi8ES3_EELb1ELb1ELb0ELb0ELb0ELb0ELb0EEEvNS_16Flash_bwd_paramsE)
        .other          _ZN5flash44flash_bwd_dq_dk_dv_loop_seqk_parallel_kernelI23Flash_bwd_kernel_traitsILi32ELi128ELi128ELi8ELi4ELi4ELi4ELb0ELb0EN7cutlass6half_tE19Flash_kernel_traitsILi32ELi128ELi128ELi8ES3_EELb1ELb1ELb0ELb0ELb0ELb0ELb0EEEvNS_16Flash_bwd_paramsE,@"STO_CUDA_ENTRY STV_DEFAULT"
_ZN5flash44flash_bwd_dq_dk_dv_loop_seqk_parallel_kernelI23Flash_bwd_kernel_traitsILi32ELi128ELi128ELi8ELi4ELi4ELi4ELb0ELb0EN7cutlass6half_tE19Flash_kernel_traitsILi32ELi128ELi128ELi8ES3_EELb1ELb1ELb0ELb0ELb0ELb0ELb0EEEvNS_16Flash_bwd_paramsE:
.text._ZN5flash44flash_bwd_dq_dk_dv_loop_seqk_parallel_kernelI23Flash_bwd_kernel_traitsILi32ELi128ELi128ELi8ELi4ELi4ELi4ELb0ELb0EN7cutlass6half_tE19Flash_kernel_traitsILi32ELi128ELi128ELi8ES3_EELb1ELb1ELb0ELb0ELb0ELb0ELb0EEEvNS_16Flash_bwd_paramsE:
        /* <DEDUP_REMOVED lines=11> */
[----:B------:R-:W2:Y:S01]  /*00b0*/  S2UR UR48, SR_CTAID.Y ;  /* 0x00000000003079c3 */ /* 0x000ea20000002600 */
[----:B------:R-:W-:Y:S01]  /*00c0*/  UMOV UR5, 0x400 ;  /* 0x0000040000057882 */ /* 0x000fe20000000000 */
[----:B------:R-:W-:Y:S01]  /*00d0*/  IMAD.MOV.U32 R136, RZ, RZ, 0x20 ;  /* 0x00000020ff887424 */ /* 0x000fe200078e00ff */
[----:B------:R-:W-:Y:S01]  /*00e0*/  ULDC.64 UR14, c[0x0][0x208] ;  /* 0x00008200000e7ab9 */ /* 0x000fe20000000a00 */
[----:B------:R-:W-:Y:S01]  /*00f0*/  IMAD.MOV.U32 R157, RZ, RZ, -0x10 ;  /* 0xfffffff0ff9d7424 */ /* 0x000fe200078e00ff */
[----:B------:R-:W-:Y:S01]  /*0100*/  UMOV UR61, 0xffffe000 ;  /* 0xffffe000003d7882 */ /* 0x000fe20000000000 */
[----:B------:R-:W-:Y:S02]  /*0110*/  IMAD.MOV.U32 R128, RZ, RZ, 0x40 ;  /* 0x00000040ff807424 */ /* 0x000fe400078e00ff */
[----:B------:R-:W3:Y:S08]  /*0120*/  S2UR UR4, SR_CgaCtaId ;  /* 0x00000000000479c3 */ /* 0x000ef00000008800 */
[----:B------:R-:W4:Y:S01]  /*0130*/  S2UR UR57, SR_CTAID.Z ;  /* 0x00000000003979c3 */ /* 0x000f220000002700 */
[----:B--2---:R-:W-:-:S06]  /*0140*/  USHF.L.U32 UR6, UR48, 0x7, URZ ;  /* 0x0000000730067899 */ /* 0x004fcc000800063f */
[----:B------:R-:W-:Y:S01]  /*0150*/  IMAD.U32 R151, RZ, RZ, UR6 ;  /* 0x00000006ff977e24 */ /* 0x000fe2000f8e00ff */
[----:B-1----:R-:W-:Y:S01]  /*0160*/  SHF.R.S32.HI R0, RZ, 0x1f, R9 ;  /* 0x0000001fff007819 */ /* 0x002fe20000011409 */
[----:B---3--:R-:W-:-:S03]  /*0170*/  ULEA UR4, UR4, UR5, 0x18 ;  /* 0x0000000504047291 */ /* 0x008fc6000f8ec03f */
[CC--:B------:R-:W-:Y:S02]  /*0180*/  LEA.HI R5, R0.reuse, R9.reuse, RZ, 0x2 ;  /* 0x0000000900057211 */ /* 0x0c0fe400078f10ff */
[CC--:B------:R-:W-:Y:S02]  /*0190*/  LEA.HI R143, R0.reuse, R9.reuse, RZ, 0x5 ;  /* 0x00000009008f7211 */ /* 0x0c0fe400078f28ff */
[CC--:B------:R-:W-:Y:S01]  /*01a0*/  LEA.HI R139, R0.reuse, R9.reuse, RZ, 0x4 ;  /* 0x00000009008b7211 */ /* 0x0c0fe200078f20ff */
[----:B----4-:R-:W-:Y:S01]  /*01b0*/  USHF.R.S32.HI UR5, URZ, 0x1f, UR57 ;  /* 0x0000001f3f057899 */ /* 0x010fe20008011439 */
[CC--:B------:R-:W-:Y:S01]  /*01c0*/  LEA.HI R6, R0.reuse, R9.reuse, RZ, 0x3 ;  /* 0x0000000900067211 */ /* 0x0c0fe200078f18ff */
[----:B------:R-:W-:Y:S01]  /*01d0*/  USHF.R.S32.HI UR6, URZ, 0x1f, UR57 ;  /* 0x0000001f3f067899 */ /* 0x000fe20008011439 */
[----:B------:R-:W-:Y:S02]  /*01e0*/  LEA.HI R142, R0, R9, RZ, 0x7 ;  /* 0x00000009008e7211 */ /* 0x000fe400078f38ff */
[----:B------:R-:W-:Y:S01]  /*01f0*/  LOP3.LUT R10, R5, 0xfffffffc, RZ, 0xc0, !PT ;  /* 0xfffffffc050a7812 */ /* 0x000fe200078ec0ff */
[----:B------:R-:W-:Y:S01]  /*0200*/  IMAD.U32 R145, RZ, RZ, UR5 ;  /* 0x00000005ff917e24 */ /* 0x000fe2000f8e00ff */
[----:B------:R-:W-:Y:S01]  /*0210*/  LOP3.LUT R8, R143, 0xffffffe0, RZ, 0xc0, !PT ;  /* 0xffffffe08f087812 */ /* 0x000fe200078ec0ff */
[----:B------:R-:W-:Y:S01]  /*0220*/  USHF.R.S32.HI UR5, URZ, 0x1f, UR48 ;  /* 0x0000001f3f057899 */ /* 0x000fe20008011430 */
[----:B------:R-:W-:Y:S01]  /*0230*/  LOP3.LUT R4, R139, 0xfffffff0, RZ, 0xc0, !PT ;  /* 0xfffffff08b047812 */ /* 0x000fe200078ec0ff */
[C---:B------:R-:W-:Y:S01]  /*0240*/  IMAD.IADD R159, R9.reuse, 0x1, -R10 ;  /* 0x00000001099f7824 */ /* 0x040fe200078e0a0a */
[----:B------:R-:W-:Y:S01]  /*0250*/  LOP3.LUT R0, R6, 0xfffffff8, RZ, 0xc0, !PT ;  /* 0xfffffff806007812 */ /* 0x000fe200078ec0ff */
[C---:B------:R-:W-:Y:S01]  /*0260*/  IMAD.IADD R7, R9.reuse, 0x1, -R8 ;  /* 0x0000000109077824 */ /* 0x040fe200078e0a08 */
[--C-:B------:R-:W-:Y:S01]  /*0270*/  SHF.R.S32.HI R2, RZ, 0x2, R5.reuse ;  /* 0x00000002ff027819 */ /* 0x100fe20000011405 */
[C---:B------:R-:W-:Y:S01]  /*0280*/  IMAD.IADD R11, R9.reuse, 0x1, -R4 ;  /* 0x00000001090b7824 */ /* 0x040fe200078e0a04 */
[----:B------:R-:W-:Y:S01]  /*0290*/  SHF.R.S32.HI R15, RZ, 0x1f, R5 ;  /* 0x0000001fff0f7819 */ /* 0x000fe20000011405 */
[----:B------:R-:W-:Y:S01]  /*02a0*/  IMAD.IADD R9, R9, 0x1, -R0 ;  /* 0x0000000109097824 */ /* 0x000fe200078e0a00 */
[----:B------:R-:W-:Y:S01]  /*02b0*/  SHF.R.S32.HI R0, RZ, 0x4, R139 ;  /* 0x00000004ff007819 */ /* 0x000fe2000001148b */
[C---:B------:R-:W-:Y:S01]  /*02c0*/  IMAD.SHL.U32 R146, R159.reuse, 0x8, RZ ;  /* 0x000000089f927824 */ /* 0x040fe200078e00ff */
[----:B------:R-:W-:Y:S01]  /*02d0*/  SHF.R.S32.HI R3, RZ, 0x3, R6 ;  /* 0x00000003ff037819 */ /* 0x000fe20000011406 */
[----:B------:R-:W-:Y:S01]  /*02e0*/  IMAD.SHL.U32 R159, R159, 0x2, RZ ;  /* 0x000000029f9f7824 */ /* 0x000fe200078e00ff */
[----:B------:R-:W-:Y:S01]  /*02f0*/  LEA.HI R139, R139, R0, RZ, 0x1 ;  /* 0x000000008b8b7211 */ /* 0x000fe200078f08ff */
[----:B------:R-:W-:Y:S01]  /*0300*/  IMAD.U32 R149, RZ, RZ, UR6 ;  /* 0x00000006ff957e24 */ /* 0x000fe2000f8e00ff */
[-C--:B------:R-:W-:Y:S01]  /*0310*/  LEA.HI R5, R5, R2.reuse, RZ, 0x1 ;  /* 0x0000000205057211 */ /* 0x080fe200078f08ff */
[----:B------:R-:W-:Y:S01]  /*0320*/  IMAD.SHL.U32 R3, R3, 0x40, RZ ;  /* 0x0000004003037824 */ /* 0x000fe200078e00ff */
[----:B------:R-:W-:Y:S01]  /*0330*/  LEA.HI R15, R15, R2, RZ, 0x3 ;  /* 0x000000020f0f7211 */ /* 0x000fe200078f18ff */
[----:B------:R-:W-:Y:S01]  /*0340*/  UIADD3 UR6, UR4, 0xa000, URZ ;  /* 0x0000a00004067890 */ /* 0x000fe2000fffe03f */
[----:B------:R-:W-:Y:S01]  /*0350*/  SHF.R.S32.HI R4, RZ, 0x1f, R7 ;  /* 0x0000001fff047819 */ /* 0x000fe20000011407 */
[----:B------:R-:W-:Y:S01]  /*0360*/  IMAD.U32 R150, RZ, RZ, UR5 ;  /* 0x00000005ff967e24 */ /* 0x000fe2000f8e00ff */
[----:B------:R-:W-:Y:S01]  /*0370*/  LOP3.LUT R139, R139, 0xfffffffe, RZ, 0xc0, !PT ;  /* 0xfffffffe8b8b7812 */ /* 0x000fe200078ec0ff */
[----:B------:R-:W-:Y:S01]  /*0380*/  UIADD3 UR5, UR4, 0x6000, URZ ;  /* 0x0000600004057890 */ /* 0x000fe2000fffe03f */
[----:B------:R-:W-:-:S02]  /*0390*/  LOP3.LUT R5, R5, 0x7fffffe, RZ, 0xc0, !PT ;  /* 0x07fffffe05057812 */ /* 0x000fc400078ec0ff */
[----:B------:R-:W-:Y:S01]  /*03a0*/  LOP3.LUT R15, R15, 0xfffffff8, RZ, 0xc0, !PT ;  /* 0xfffffff80f0f7812 */ /* 0x000fe200078ec0ff */
[----:B------:R-:W-:Y:S01]  /*03b0*/  IMAD.IADD R139, R0, 0x1, -R139 ;  /* 0x00000001008b7824 */ /* 0x000fe200078e0a8b */
[----:B------:R-:W-:Y:S01]  /*03c0*/  LEA.HI R4, R4, R7, RZ, 0x2 ;  /* 0x0000000704047211 */ /* 0x000fe200078f10ff */
[C---:B------:R-:W-:Y:S01]  /*03d0*/  IMAD.IADD R5, R2.reuse, 0x1, -R5 ;  /* 0x0000000102057824 */ /* 0x040fe200078e0a05 */
[----:B------:R-:W-:Y:S01]  /*03e0*/  LEA.HI R7, R9, R9, RZ, 0x1 ;  /* 0x0000000909077211 */ /* 0x000fe200078f08ff */
[----:B------:R-:W-:Y:S01]  /*03f0*/  IMAD.IADD R15, R2, 0x1, -R15 ;  /* 0x00000001020f7824 */ /* 0x000fe200078e0a0f */
[--C-:B------:R-:W-:Y:S01]  /*0400*/  SHF.R.S32.HI R144, RZ, 0x5, R143.reuse ;  /* 0x00000005ff907819 */ /* 0x100fe2000001148f */
[----:B------:R-:W-:Y:S01]  /*0410*/  IMAD.SHL.U32 R140, R139, 0x8, RZ ;  /* 0x000000088b8c7824 */ /* 0x000fe200078e00ff */
[----:B------:R-:W-:Y:S02]  /*0420*/  LOP3.LUT R3, R3, 0xc0, RZ, 0xc0, !PT ;  /* 0x000000c003037812 */ /* 0x000fe400078ec0ff */
[----:B------:R-:W-:-:S02]  /*0430*/  SHF.R.S32.HI R143, RZ, 0x1f, R143 ;  /* 0x0000001fff8f7819 */ /* 0x000fc4000001148f */
[----:B------:R-:W-:Y:S02]  /*0440*/  LOP3.LUT R0, R7, 0x7fffffe, RZ, 0xc0, !PT ;  /* 0x07fffffe07007812 */ /* 0x000fe400078ec0ff */
[----:B------:R-:W-:Y:S02]  /*0450*/  SHF.R.S32.HI R142, RZ, 0x7, R142 ;  /* 0x00000007ff8e7819 */ /* 0x000fe4000001148e */
[----:B------:R-:W-:Y:S02]  /*0460*/  SHF.R.U32.HI R13, RZ, 0x3, R3 ;  /* 0x00000003ff0d7819 */ /* 0x000fe40000011603 */
[----:B------:R-:W-:Y:S01]  /*0470*/  LOP3.LUT R2, R3, 0x18, R146, 0xf8, !PT ;  /* 0x0000001803027812 */ /* 0x000fe200078ef892 */
[----:B------:R-:W-:Y:S01]  /*0480*/  IMAD.IADD R3, R9, 0x1, -R0 ;  /* 0x0000000109037824 */ /* 0x000fe200078e0a00 */
[----:B------:R-:W-:Y:S01]  /*0490*/  LEA.HI R143, R143, R144, RZ, 0x2 ;  /* 0x000000908f8f7211 */ /* 0x000fe200078f10ff */
[----:B------:R-:W-:Y:S01]  /*04a0*/  IMAD R138, R142, 0x8, R139 ;  /* 0x000000088e8a7824 */ /* 0x000fe200078e028b */
[----:B------:R-:W-:Y:S01]  /*04b0*/  LOP3.LUT R13, R2, R13, RZ, 0x3c, !PT ;  /* 0x0000000d020d7212 */ /* 0x000fe200078e3cff */
[----:B------:R-:W-:Y:S01]  /*04c0*/  IMAD R148, R142, 0x2000, R159 ;  /* 0x000020008e947824 */ /* 0x000fe200078e029f */
[----:B------:R-:W-:Y:S01]  /*04d0*/  LOP3.LUT R143, R143, 0xfffffffc, RZ, 0xc0, !PT ;  /* 0xfffffffc8f8f7812 */ /* 0x000fe200078ec0ff */
[----:B------:R-:W-:Y:S01]  /*04e0*/  IMAD R138, R138, 0x8, R3 ;  /* 0x000000088a8a7824 */ /* 0x000fe200078e0203 */
[----:B------:R-:W-:-:S02]  /*04f0*/  SHF.R.S32.HI R2, RZ, 0x1f, R11 ;  /* 0x0000001fff027819 */ /* 0x000fc4000001140b */
[-C--:B------:R-:W-:Y:S01]  /*0500*/  LEA.HI R0, R11, R11.reuse, RZ, 0x1 ;  /* 0x0000000b0b007211 */ /* 0x080fe200078f08ff */
[----:B------:R-:W-:Y:S01]  /*0510*/  IMAD.IADD R143, R144, 0x1, -R143 ;  /* 0x00000001908f7824 */ /* 0x000fe200078e0a8f */
[----:B------:R-:W-:Y:S01]  /*0520*/  LEA.HI R3, R2, R11, RZ, 0x3 ;  /* 0x0000000b02037211 */ /* 0x000fe200078f18ff */
[----:B------:R-:W-:Y:S01]  /*0530*/  IMAD R144, R144, 0x8, R5 ;  /* 0x0000000890907824 */ /* 0x000fe200078e0205 */
[----:B------:R-:W-:Y:S01]  /*0540*/  LOP3.LUT R2, R15, 0x1, RZ, 0xc0, !PT ;  /* 0x000000010f027812 */ /* 0x000fe200078ec0ff */
[----:B------:R-:W-:Y:S01]  /*0550*/  IMAD R159, R143, 0x200, R159 ;  /* 0x000002008f9f7824 */ /* 0x000fe200078e029f */
[--C-:B------:R-:W-:Y:S01]  /*0560*/  SHF.R.S32.HI R8, RZ, 0x1, R0.reuse ;  /* 0x00000001ff087819 */ /* 0x100fe20000011400 */
[----:B------:R-:W-:Y:S01]  /*0570*/  IMAD.U32 R144, R144, 0x20, R13 ;  /* 0x0000002090907824 */ /* 0x000fe200078e000d */
[----:B------:R-:W-:Y:S01]  /*0580*/  SHF.R.S32.HI R5, RZ, 0x1f, R0 ;  /* 0x0000001fff057819 */ /* 0x000fe20000011400 */
[----:B------:R-:W-:Y:S01]  /*0590*/  IMAD.SHL.U32 R13, R15, 0x40, RZ ;  /* 0x000000400f0d7824 */ /* 0x000fe200078e00ff */
[----:B------:R-:W-:-:S02]  /*05a0*/  LOP3.LUT R0, R0, 0x7fffffe, RZ, 0xc0, !PT ;  /* 0x07fffffe00007812 */ /* 0x000fc400078ec0ff */
[----:B------:R-:W-:Y:S02]  /*05b0*/  LOP3.LUT R134, R3, 0xfffffff8, RZ, 0xc0, !PT ;  /* 0xfffffff803867812 */ /* 0x000fe400078ec0ff */
[----:B------:R-:W-:Y:S01]  /*05c0*/  ISETP.NE.U32.AND P6, PT, R2, 0x1, PT ;  /* 0x000000010200780c */ /* 0x000fe20003fc5070 */
[----:B------:R-:W-:Y:S01]  /*05d0*/  IMAD.SHL.U32 R2, R9, 0x40, RZ ;  /* 0x0000004009027824 */ /* 0x000fe200078e00ff */
[----:B------:R-:W-:Y:S01]  /*05e0*/  SHF.R.S32.HI R7, RZ, 0x1, R7 ;  /* 0x00000001ff077819 */ /* 0x000fe20000011407 */
[----:B------:R-:W-:Y:S01]  /*05f0*/  IMAD.IADD R0, R11, 0x1, -R0 ;  /* 0x000000010b007824 */ /* 0x000fe200078e0a00 */
[----:B------:R-:W-:Y:S01]  /*0600*/  LEA.HI R9, R15, R15, RZ, 0x1 ;  /* 0x0000000f0f097211 */ /* 0x000fe200078f08ff */
[----:B------:R-:W-:Y:S01]  /*0610*/  IMAD.IADD R134, R11, 0x1, -R134 ;  /* 0x000000010b867824 */ /* 0x000fe200078e0a86 */
[----:B------:R-:W-:Y:S01]  /*0620*/  LOP3.LUT P0, RZ, R7, 0x2, RZ, 0xc0, !PT ;  /* 0x0000000207ff7812 */ /* 0x000fe2000780c0ff */
[----:B------:R-:W-:Y:S01]  /*0630*/  IMAD.SHL.U32 R11, R143, 0x10, RZ ;  /* 0x000000108f0b7824 */ /* 0x000fe200078e00ff */
[----:B------:R-:W-:Y:S01]  /*0640*/  LOP3.LUT R2, R2, 0x1c0, RZ, 0xc0, !PT ;  /* 0x000001c002027812 */ /* 0x000fe200078ec0ff */
[----:B------:R-:W-:Y:S01]  /*0650*/  IMAD.SHL.U32 R7, R7, 0x40, RZ ;  /* 0x0000004007077824 */ /* 0x000fe200078e00ff */
[----:B------:R-:W-:-:S02]  /*0660*/  LOP3.LUT P5, RZ, R15, 0x2, RZ, 0xc0, !PT ;  /* 0x000000020fff7812 */ /* 0x000fc400078ac0ff */
[----:B------:R-:W-:Y:S02]  /*0670*/  LEA.HI.SX32 R141, R4, R11, 0x1e ;  /* 0x0000000b048d7211 */ /* 0x000fe400078ff2ff */
[----:B------:R-:W-:Y:S02]  /*0680*/  LOP3.LUT R11, R2, 0x30, R11, 0xf8, !PT ;  /* 0x00000030020b7812 */ /* 0x000fe400078ef80b */
[----:B------:R-:W-:Y:S02]  /*0690*/  LOP3.LUT R7, R7, 0xc0, RZ, 0xc0, !PT ;  /* 0x000000c007077812 */ /* 0x000fe400078ec0ff */
[--C-:B------:R-:W-:Y:S02]  /*06a0*/  LOP3.LUT R11, R11, 0x8, R6.reuse, 0xf8, !PT ;  /* 0x000000080b0b7812 */ /* 0x100fe400078ef806 */
[----:B------:R-:W-:Y:S02]  /*06b0*/  LOP3.LUT P4, RZ, R15, 0x4, RZ, 0xc0, !PT ;  /* 0x000000040fff7812 */ /* 0x000fe4000788c0ff */
[----:B------:R-:W-:-:S02]  /*06c0*/  LOP3.LUT R6, R7, 0x8, R6, 0xf8, !PT ;  /* 0x0000000807067812 */ /* 0x000fc400078ef806 */
[----:B------:R-:W-:Y:S02]  /*06d0*/  SHF.R.U32.HI R7, RZ, 0x3, R7 ;  /* 0x00000003ff077819 */ /* 0x000fe40000011607 */
[----:B------:R-:W-:Y:S02]  /*06e0*/  LOP3.LUT R4, R9, 0x3fffffe, RZ, 0xc0, !PT ;  /* 0x03fffffe09047812 */ /* 0x000fe400078ec0ff */
[----:B------:R-:W-:Y:S02]  /*06f0*/  LEA.HI R5, R5, R8, RZ, 0x2 ;  /* 0x0000000805057211 */ /* 0x000fe400078f10ff */
[----:B------:R-:W-:Y:S01]  /*0700*/  LOP3.LUT R13, R13, 0x1c0, RZ, 0xc0, !PT ;  /* 0x000001c00d0d7812 */ /* 0x000fe200078ec0ff */
[----:B------:R-:W-:Y:S01]  /*0710*/  IMAD.IADD R4, R15, 0x1, -R4 ;  /* 0x000000010f047824 */ /* 0x000fe200078e0a04 */
[----:B------:R-:W-:Y:S02]  /*0720*/  SHF.R.S32.HI R9, RZ, 0x1, R9 ;  /* 0x00000001ff097819 */ /* 0x000fe40000011409 */
[C---:B------:R-:W-:Y:S01]  /*0730*/  R2P PR, R134.reuse, 0x6 ;  /* 0x0000000686007804 */ /* 0x040fe20000000000 */
[----:B------:R-:W-:Y:S01]  /*0740*/  IMAD.SHL.U32 R134, R134, 0x40, RZ ;  /* 0x0000004086867824 */ /* 0x000fe200078e00ff */
[----:B------:R-:W-:Y:S01]  /*0750*/  LOP3.LUT R7, R6, R7, RZ, 0x3c, !PT ;  /* 0x0000000706077212 */ /* 0x000fe200078e3cff */
[----:B------:R-:W-:Y:S01]  /*0760*/  IMAD.SHL.U32 R6, R143, 0x400, RZ ;  /* 0x000004008f067824 */ /* 0x000fe200078e00ff */
[----:B------:R-:W-:Y:S01]  /*0770*/  SHF.R.S32.HI R3, RZ, 0x3, R3 ;  /* 0x00000003ff037819 */ /* 0x000fe20000011403 */
[----:B------:R-:W-:Y:S01]  /*0780*/  IMAD R159, R4, 0x20, R159 ;  /* 0x00000020049f7824 */ /* 0x000fe200078e029f */
[----:B------:R-:W-:Y:S01]  /*0790*/  LOP3.LUT R5, R5, 0xfffffffc, RZ, 0xc0, !PT ;  /* 0xfffffffc05057812 */ /* 0x000fe200078ec0ff */
[----:B------:R-:W-:Y:S01]  /*07a0*/  IMAD.U32 R138, R138, 0x20, R7 ;  /* 0x000000208a8a7824 */ /* 0x000fe200078e0007 */
[----:B------:R-:W-:Y:S01]  /*07b0*/  SHF.R.U32.HI R2, RZ, 0x3, R2 ;  /* 0x00000003ff027819 */ /* 0x000fe20000011602 */
[----:B------:R-:W-:Y:S01]  /*07c0*/  IMAD R0, R3, 0x8, R0 ;  /* 0x0000000803007824 */ /* 0x000fe200078e0200 */
[----:B------:R-:W-:Y:S01]  /*07d0*/  LEA.HI R13, R13, R13, RZ, 0x1d ;  /* 0x0000000d0d0d7211 */ /* 0x000fe200078fe8ff */
[--C-:B------:R-:W-:Y:S01]  /*07e0*/  IMAD R3, R3, 0x200, R6.reuse ;  /* 0x0000020003037824 */ /* 0x100fe200078e0206 */
[C---:B------:R-:W-:Y:S01]  /*07f0*/  LOP3.LUT P3, RZ, R9.reuse, 0x2, RZ, 0xc0, !PT ;  /* 0x0000000209ff7812 */ /* 0x040fe2000786c0ff */
[----:B------:R-:W-:Y:S01]  /*0800*/  IMAD.SHL.U32 R9, R9, 0x40, RZ ;  /* 0x0000004009097824 */ /* 0x000fe200078e00ff */
[----:B------:R-:W-:Y:S01]  /*0810*/  LOP3.LUT R134, R134, 0x1c0, RZ, 0xc0, !PT ;  /* 0x000001c086867812 */ /* 0x000fe200078ec0ff */
[----:B------:R-:W-:Y:S01]  /*0820*/  IMAD.IADD R5, R8, 0x1, -R5 ;  /* 0x0000000108057824 */ /* 0x000fe200078e0a05 */
[----:B------:R-:W-:Y:S01]  /*0830*/  IADD3 R148, R13, R148, R6 ;  /* 0x000000940d947210 */ /* 0x000fe20007ffe006 */
[----:B------:R-:W-:Y:S01]  /*0840*/  IMAD.SHL.U32 R6, R142, 0x8, RZ ;  /* 0x000000088e067824 */ /* 0x000fe200078e00ff */
[----:B------:R-:W-:Y:S01]  /*0850*/  LOP3.LUT R2, R11, R2, RZ, 0x3c, !PT ;  /* 0x000000020b027212 */ /* 0x000fe200078e3cff */
[----:B------:R-:W-:Y:S01]  /*0860*/  IMAD.SHL.U32 R0, R0, 0x20, RZ ;  /* 0x0000002000007824 */ /* 0x000fe200078e00ff */
[----:B------:R-:W-:Y:S01]  /*0870*/  LOP3.LUT R9, R9, 0xc0, RZ, 0xc0, !PT ;  /* 0x000000c009097812 */ /* 0x000fe200078ec0ff */
[----:B------:R-:W-:Y:S01]  /*0880*/  IMAD.SHL.U32 R138, R138, 0x2, RZ ;  /* 0x000000028a8a7824 */ /* 0x000fe200078e00ff */
[----:B------:R-:W-:Y:S01]  /*0890*/  LOP3.LUT R140, R140, 0x8, RZ, 0xc0, !PT ;  /* 0x000000088c8c7812 */ /* 0x000fe200078ec0ff */
[C---:B------:R-:W-:Y:S01]  /*08a0*/  IMAD R135, R139.reuse, 0x200, R2 ;  /* 0x000002008b877824 */ /* 0x040fe200078e0202 */
[----:B------:R-:W-:Y:S01]  /*08b0*/  SHF.R.U32.HI R7, RZ, 0x3, R134 ;  /* 0x00000003ff077819 */ /* 0x000fe20000011686 */
[----:B------:R-:W-:Y:S01]  /*08c0*/  IMAD.SHL.U32 R139, R139, 0x10, RZ ;  /* 0x000000108b8b7824 */ /* 0x000fe200078e00ff */
[----:B------:R-:W-:-:S02]  /*08d0*/  SEL R137, R136, 0xffffffe0, !P0 ;  /* 0xffffffe088897807 */ /* 0x000fc40004000000 */
[----:B------:R-:W-:Y:S02]  /*08e0*/  LOP3.LUT R6, R6, 0x8, RZ, 0xc0, !PT ;  /* 0x0000000806067812 */ /* 0x000fe400078ec0ff */
[C---:B------:R-:W-:Y:S01]  /*08f0*/  LOP3.LUT P0, RZ, R5.reuse, 0x2, RZ, 0xc0, !PT ;  /* 0x0000000205ff7812 */ /* 0x040fe2000780c0ff */
[----:B------:R-:W-:Y:S01]  /*0900*/  IMAD.SHL.U32 R5, R5, 0x40, RZ ;  /* 0x0000004005057824 */ /* 0x000fe200078e00ff */
[----:B------:R-:W-:Y:S02]  /*0910*/  SHF.R.U32.HI R2, RZ, 0x3, R9 ;  /* 0x00000003ff027819 */ /* 0x000fe40000011609 */
[----:B------:R-:W-:Y:S02]  /*0920*/  LOP3.LUT R134, R7, R134, R140, 0x1e, !PT ;  /* 0x0000008607867212 */ /* 0x000fe400078e1e8c */
[----:B------:R-:W-:Y:S02]  /*0930*/  LOP3.LUT R2, R2, R9, R6, 0x1e, !PT ;  /* 0x0000000902027212 */ /* 0x000fe400078e1e06 */
[----:B------:R-:W-:Y:S01]  /*0940*/  LOP3.LUT R5, R5, 0xc0, RZ, 0xc0, !PT ;  /* 0x000000c005057812 */ /* 0x000fe200078ec0ff */
[----:B------:R-:W-:Y:S01]  /*0950*/  IMAD.IADD R134, R3, 0x1, R134 ;  /* 0x0000000103867824 */ /* 0x000fe200078e0286 */
[----:B------:R-:W-:Y:S01]  /*0960*/  LEA R148, R148, UR4, 0x1 ;  /* 0x0000000494947c11 */ /* 0x000fe2000f8e08ff */
[----:B------:R-:W-:Y:S01]  /*0970*/  IMAD.IADD R159, R2, 0x1, R159 ;  /* 0x00000001029f7824 */ /* 0x000fe200078e029f */
[----:B------:R-:W-:Y:S01]  /*0980*/  SHF.R.U32.HI R4, RZ, 0x3, R5 ;  /* 0x00000003ff047819 */ /* 0x000fe20000011605 */
[----:B------:R-:W-:Y:S01]  /*0990*/  IMAD R3, R143, 0x200, R0 ;  /* 0x000002008f037824 */ /* 0x000fe200078e0200 */
[----:B------:R-:W-:Y:S01]  /*09a0*/  SEL R157, R157, 0x10, !P6 ;  /* 0x000000109d9d7807 */ /* 0x000fe20007000000 */
[----:B------:R-:W-:Y:S01]  /*09b0*/  VIADD R152, R148, 0x40 ;  /* 0x0000004094987836 */ /* 0x000fe20000000000 */
[----:B------:R-:W-:Y:S01]  /*09c0*/  LEA R134, R134, UR6, 0x1 ;  /* 0x0000000686867c11 */ /* 0x000fe2000f8e08ff */
[----:B------:R-:W-:Y:S01]  /*09d0*/  @P4 VIADD R152, R148, 0xffffffc0 ;  /* 0xffffffc094984836 */ /* 0x000fe20000000000 */
[----:B------:R-:W-:Y:S01]  /*09e0*/  LOP3.LUT R139, R6, 0x10, R139, 0xf8, !PT ;  /* 0x00000010068b7812 */ /* 0x000fe200078ef88b */
        /* <DEDUP_REMOVED lines=9> */
[----:B------:R-:W-:Y:S01]  /*0a80*/  LOP3.LUT R139, R4, R139, R5, 0x1e, !PT ;  /* 0x0000008b048b7212 */ /* 0x000fe200078e1e05 */
[--C-:B------:R-:W-:Y:S01]  /*0a90*/  IMAD.IADD R153, R148, 0x1, R155.reuse ;  /* 0x0000000194997824 */ /* 0x100fe200078e029b */
[----:B------:R-:W-:Y:S01]  /*0aa0*/  SEL R136, R136, 0xffffffe0, !P0 ;  /* 0xffffffe088887807 */ /* 0x000fe20004000000 */
[----:B------:R-:W-:Y:S01]  /*0ab0*/  IMAD.IADD R160, R154, 0x1, R155 ;  /* 0x000000019aa07824 */ /* 0x000fe200078e029b */
[----:B------:R-:W-:Y:S01]  /*0ac0*/  LEA R135, R135, UR4, 0x1 ;  /* 0x0000000487877c11 */ /* 0x000fe2000f8e08ff */
[----:B------:R-:W-:Y:S01]  /*0ad0*/  IMAD.IADD R156, R155, 0x1, R152 ;  /* 0x000000019b9c7824 */ /* 0x000fe200078e0298 */
[----:B------:R-:W-:Y:S01]  /*0ae0*/  IADD3 R137, R137, UR5, R138 ;  /* 0x0000000589897c10 */ /* 0x000fe2000fffe08a */
[----:B------:R-:W-:-:S02]  /*0af0*/  VIADD R158, R159, 0x20 ;  /* 0x000000209f9e7836 */ /* 0x000fc40000000000 */
[----:B------:R-:W-:Y:S02]  /*0b00*/  IMAD.IADD R132, R134, 0x1, R128 ;  /* 0x0000000186847824 */ /* 0x000fe400078e0280 */
[----:B------:R-:W-:Y:S02]  /*0b10*/  IMAD.IADD R139, R0, 0x1, R139 ;  /* 0x00000001008b7824 */ /* 0x000fe400078e028b */
[----:B------:R-:W-:Y:S02]  /*0b20*/  IMAD.IADD R155, R155, 0x1, R157 ;  /* 0x000000019b9b7824 */ /* 0x000fe400078e029d */
[----:B------:R-:W-:Y:S02]  /*0b30*/  @P3 VIADD R158, R159, 0xffffffe0 ;  /* 0xffffffe09f9e3836 */ /* 0x000fe40000000000 */
[----:B------:R-:W-:Y:S02]  /*0b40*/  IMAD.IADD R128, R128, 0x1, R133 ;  /* 0x0000000180807824 */ /* 0x000fe400078e0285 */
[----:B------:R-:W-:-:S02]  /*0b50*/  VIADD R129, R133, 0x2000 ;  /* 0x0000200085817836 */ /* 0x000fc40000000000 */
[C---:B------:R-:W-:Y:S02]  /*0b60*/  VIADD R3, R133.reuse, 0x4000 ;  /* 0x0000400085037836 */ /* 0x040fe40000000000 */
[----:B------:R-:W-:-:S07]  /*0b70*/  VIADD R2, R133, 0x6000 ;  /* 0x0000600085027836 */ /* 0x000fce0000000000 */
.L_x_461:
        /* <DEDUP_REMOVED lines=13> */
[----:B------:R-:W-:Y:S02]  /*0c50*/  UIADD3 UR13, UP2, UR16, UR10, URZ ;  /* 0x0000000a100d7290 */ /* 0x000fe4000ff5e03f */
[----:B------:R-:W-:Y:S02]  /*0c60*/  @UP3 UIADD3.X UR7, UR5, UR7, URZ, UP0, !UPT ;  /* 0x0000000705073290 */ /* 0x000fe400087fe43f */
[----:B------:R-:W-:Y:S01]  /*0c70*/  UISETP.NE.U32.AND UP0, UPT, UR10, URZ, UPT ;  /* 0x0000003f0a00728c */ /* 0x000fe2000bf05070 */
[----:B------:R-:W-:Y:S01]  /*0c80*/  IMAD.U32 R12, RZ, RZ, UR6 ;  /* 0x00000006ff0c7e24 */ /* 0x000fe2000f8e00ff */
[----:B------:R-:W-:-:S02]  /*0c90*/  @UP4 UIADD3 UR8, UP1, UR16, UR8, URZ ;  /* 0x0000000810084290 */ /* 0x000fc4000ff3e03f */
[----:B------:R-:W-:Y:S01]  /*0ca0*/  UIADD3.X UR12, UR5, UR11, URZ, UP2, !UPT ;  /* 0x0000000b050c7290 */ /* 0x000fe200097fe43f */
[----:B------:R-:W-:Y:S01]  /*0cb0*/  IMAD.U32 R13, RZ, RZ, UR7 ;  /* 0x00000007ff0d7e24 */ /* 0x000fe2000f8e00ff */
[----:B------:R-:W-:Y:S01]  /*0cc0*/  UISETP.NE.AND.EX UP2, UPT, UR11, URZ, UPT, UP0 ;  /* 0x0000003f0b00728c */ /* 0x000fe2000bf45300 */
[----:B------:R-:W-:Y:S02]  /*0cd0*/  ULDC.U8 UR17, c[0x0][0x3c2] ;  /* 0x0000f08000117ab9 */ /* 0x000fe40000000000 */
[----:B------:R-:W-:Y:S01]  /*0ce0*/  ULDC.64 UR10, c[0x0][0x2f8] ;  /* 0x0000be00000a7ab9 */ /* 0x000fe20000000a00 */
[----:B------:R-:W-:Y:S01]  /*0cf0*/  @UP4 UIADD3.X UR9, UR5, UR9, URZ, UP1, !UPT ;  /* 0x0000000905094290 */ /* 0x000fe20008ffe43f */
[----:B-123--:R-:W-:Y:S01]  /*0d00*/  IMAD.U32 R14, RZ, RZ, UR8 ;  /* 0x00000008ff0e7e24 */ /* 0x00efe2000f8e00ff */
[----:B------:R-:W-:Y:S01]  /*0d10*/  UISETP.NE.AND UP1, UPT, UR17, URZ, UPT ;  /* 0x0000003f1100728c */ /* 0x000fe2000bf25270 */
[----:B------:R-:W2:Y:S01]  /*0d20*/  @P0 LDG.E R0, desc[UR14][R12.64] ;  /* 0x0000000e0c000981 */ /* 0x000ea2000c1e1900 */
[----:B------:R-:W-:Y:S01]  /*0d30*/  UISETP.EQ.U32.AND UP4, UPT, UR10, URZ, UPT ;  /* 0x0000003f0a00728c */ /* 0x000fe2000bf82070 */
[----:B------:R-:W-:Y:S01]  /*0d40*/  PLOP3.LUT P3, PT, PT, PT, UP2, 0x80, 0x0 ;  /* 0x000000000000781c */ /* 0x000fe20003f6f028 */
[----:B------:R-:W-:-:S02]  /*0d50*/  IMAD.U32 R15, RZ, RZ, UR9 ;  /* 0x00000009ff0f7e24 */ /* 0x000fc4000f8e00ff */
[----:B------:R-:W-:Y:S02]  /*0d60*/  UISETP.EQ.OR.EX UP4, UPT, UR11, URZ, !UP1, UP4 ;  /* 0x0000003f0b00728c */ /* 0x000fe4000cf82740 */
[----:B------:R-:W-:Y:S01]  /*0d70*/  UIADD3 UR6, UP0, UR16, UR10, URZ ;  /* 0x0000000a10067290 */ /* 0x000fe2000ff1e03f */
[----:B------:R-:W3:Y:S03]  /*0d80*/  @P1 LDG.E R5, desc[UR14][R14.64] ;  /* 0x0000000e0e051981 */ /* 0x000ee6000c1e1900 */
[----:B------:R-:W-:Y:S01]  /*0d90*/  PLOP3.LUT P2, PT, PT, PT, UP4, 0x80, 0x0 ;  /* 0x000000000000781c */ /* 0x000fe20003f4f048 */
[----:B------:R-:W-:Y:S01]  /*0da0*/  UIADD3.X UR5, UR5, UR11, URZ, UP0, !UPT ;  /* 0x0000000b05057290 */ /* 0x000fe200087fe43f */
[----:B----4-:R-:W-:Y:S02]  /*0db0*/  IMAD.U32 R10, RZ, RZ, UR13 ;  /* 0x0000000dff0a7e24 */ /* 0x010fe4000f8e00ff */
[----:B------:R-:W-:-:S02]  /*0dc0*/  IMAD.U32 R11, RZ, RZ, UR12 ;  /* 0x0000000cff0b7e24 */ /* 0x000fc4000f8e00ff */
[----:B------:R-:W-:Y:S01]  /*0dd0*/  IMAD.U32 R8, RZ, RZ, UR6 ;  /* 0x00000006ff087e24 */ /* 0x000fe2000f8e00ff */
[----:B------:R-:W-:Y:S01]  /*0de0*/  UMOV UR41, URZ ;  /* 0x0000003f00297c82 */ /* 0x000fe20008000000 */
[----:B------:R-:W-:Y:S01]  /*0df0*/  IMAD.U32 R9, RZ, RZ, UR5 ;  /* 0x00000005ff097e24 */ /* 0x000fe2000f8e00ff */
[----:B------:R-:W4:Y:S01]  /*0e00*/  @P3 LDG.E R7, desc[UR14][R10.64] ;  /* 0x0000000e0a073981 */ /* 0x000f22000c1e1900 */
[----:B------:R-:W-:-:S03]  /*0e10*/  @!UP3 ULDC.64 UR6, c[0x0][0x318] ;  /* 0x0000c6000006bab9 */ /* 0x000fc60000000a00 */
[----:B-----5:R-:W5:Y:S04]  /*0e20*/  @P3 LDG.E R4, desc[UR14][R10.64+0x4] ;  /* 0x0000040e0a043981 */ /* 0x020f68000c1e1900 */
[----:B------:R-:W5:Y:S01]  /*0e30*/  @!P2 LDG.E R6, desc[UR14][R8.64] ;  /* 0x0000000e0806a981 */ /* 0x000f62000c1e1900 */
[----:B------:R-:W-:-:S03]  /*0e40*/  @!UP3 UISETP.NE.U32.AND UP0, UPT, UR6, URZ, UPT ;  /* 0x0000003f0600b28c */ /* 0x000fc6000bf05070 */
[----:B------:R-:W-:Y:S01]  /*0e50*/  @!UP3 ULDC UR6, c[0x0][0x2cc] ;  /* 0x0000b3000006bab9 */ /* 0x000fe20000000800 */
[----:B------:R-:W-:Y:S01]  /*0e60*/  @!UP3 UISETP.NE.AND.EX UP0, UPT, UR7, URZ, UPT, UP0 ;  /* 0x0000003f0700b28c */ /* 0x000fe2000bf05300 */
[----:B------:R-:W-:Y:S01]  /*0e70*/  UMOV UR5, 0xffffffff ;  /* 0xffffffff00057882 */ /* 0x000fe20000000000 */
[----:B------:R-:W-:Y:S02]  /*0e80*/  UMOV UR43, 0xffffffff ;  /* 0xffffffff002b7882 */ /* 0x000fe40000000000 */
[----:B------:R-:W-:Y:S02]  /*0e90*/  @!UP3 USEL UR7, UR6, URZ, UP0 ;  /* 0x0000003f0607b287 */ /* 0x000fe40008000000 */
[----:B------:R-:W-:Y:S01]  /*0ea0*/  USHF.L.U32 UR28, UR20, 0x7, URZ ;  /* 0x00000007141c7899 */ /* 0x000fe2000800063f */
[----:B------:R-:W-:Y:S01]  /*0eb0*/  ULDC UR6, c[0x0][0x2c8] ;  /* 0x0000b20000067ab9 */ /* 0x000fe20000000800 */
[----:B--2---:R-:W-:Y:S02]  /*0ec0*/  @P0 R2UR UR12, R0 ;  /* 0x00000000000c02ca */ /* 0x004fe400000e0000 */
[----:B------:R-:W-:-:S04]  /*0ed0*/  ISETP.NE.U32.AND P0, PT, RZ, UR10, PT ;  /* 0x0000000aff007c0c */ /* 0x000fc8000bf05070 */
[----:B------:R-:W-:Y:S02]  /*0ee0*/  ISETP.NE.AND.EX P0, PT, RZ, UR11, PT, P0 ;  /* 0x0000000bff007c0c */ /* 0x000fe4000bf05300 */
[----:B---3--:R-:W-:Y:S02]  /*0ef0*/  @P1 R2UR UR41, R5 ;  /* 0x00000000052912ca */ /* 0x008fe400000e0000 */
[----:B----4-:R-:W-:-:S11]  /*0f00*/  @P3 R2UR UR5, R7 ;  /* 0x00000000070532ca */ /* 0x010fd600000e0000 */
[----:B------:R-:W-:Y:S01]  /*0f10*/  @UP3 UIADD3 UR12, UR12, -UR41, URZ ;  /* 0x800000290c0c3290 */ /* 0x000fe2000fffe03f */
        /* <DEDUP_REMOVED lines=9> */
.L_x_417:
        /* <DEDUP_REMOVED lines=61> */
[----:B------:R-:W-:Y:S01]  /*1380*/  IABS R4, UR57 ;  /* 0x0000003900047c13 */ /* 0x000fe20008000000 */
[----:B------:R-:W-:-:S02]  /*1390*/  ULOP3.LUT UR11, UR22, 0xffffff80, URZ, 0xc0, !UPT ;  /* 0xffffff80160b7892 */ /* 0x000fc4000f8ec03f */
[----:B------:R-:W-:Y:S01]  /*13a0*/  IMAD.HI.U32 R5, R9, R5, R8 ;  /* 0x0000000509057227 */ /* 0x000fe200078e0008 */
[----:B------:R-:W-:Y:S02]  /*13b0*/  @UP0 UIADD3 UR52, UR17, UR31, URZ ;  /* 0x0000001f11340290 */ /* 0x000fe4000fffe03f */
[----:B------:R-:W-:Y:S02]  /*13c0*/  UIADD3 UR49, UR25, UR10, URZ ;  /* 0x0000000a19317290 */ /* 0x000fe4000fffe03f */
[----:B------:R-:W-:Y:S01]  /*13d0*/  @UP0 UIMAD UR51, UR5, UR9, UR47 ;  /* 0x00000009053302a4 */ /* 0x000fe2000f8e022f */
[----:B------:R-:W-:Y:S01]  /*13e0*/  IMAD.HI.U32 R11, R5, R4, RZ ;  /* 0x00000004050b7227 */ /* 0x000fe200078e00ff */
[----:B------:R-:W-:Y:S02]  /*13f0*/  USHF.L.U64.HI UR8, UR48, 0x7, UR59 ;  /* 0x0000000730087899 */ /* 0x000fe4000801023b */
[----:B------:R-:W-:Y:S01]  /*1400*/  UIMAD.WIDE.U32 UR16, UR6, UR5, URZ ;  /* 0x00000005061072a5 */ /* 0x000fe2000f8e003f */
[----:B------:R-:W-:Y:S01]  /*1410*/  IMAD.MOV R5, RZ, RZ, -R11 ;  /* 0x000000ffff057224 */ /* 0x000fe200078e0a0b */
[----:B------:R-:W-:Y:S01]  /*1420*/  UIMAD UR10, UR7, UR5, URZ ;  /* 0x00000005070a72a4 */ /* 0x000fe2000f8e023f */
[----:B------:R-:W-:-:S02]  /*1430*/  ULDC.U8 UR9, c[0x0][0x3d8] ;  /* 0x0000f60000097ab9 */ /* 0x000fc40000000000 */
[----:B------:R-:W-:Y:S01]  /*1440*/  IMAD R5, R6, R5, R4 ;  /* 0x0000000506057224 */ /* 0x000fe200078e0204 */
[----:B------:R-:W-:Y:S01]  /*1450*/  UIADD3 UR11, UR11, -0x80, URZ ;  /* 0xffffff800b0b7890 */ /* 0x000fe2000fffe03f */
[----:B------:R-:W-:Y:S01]  /*1460*/  LOP3.LUT R4, R0, UR57, RZ, 0x3c, !PT ;  /* 0x0000003900047c12 */ /* 0x000fe2000f8e3cff */
[----:B------:R-:W-:Y:S02]  /*1470*/  UISETP.NE.AND UP3, UPT, UR9, URZ, UPT ;  /* 0x0000003f0900728c */ /* 0x000fe4000bf65270 */
[----:B------:R-:W-:Y:S01]  /*1480*/  ISETP.GT.U32.AND P1, PT, R6, R5, PT ;  /* 0x000000050600720c */ /* 0x000fe20003f24070 */
[----:B------:R-:W-:Y:S01]  /*1490*/  USEL UR36, UR8, URZ, UP2 ;  /* 0x0000003f08247287 */ /* 0x000fe20009000000 */
[----:B------:R-:W-:Y:S01]  /*14a0*/  ISETP.GE.AND P2, PT, R4, RZ, PT ;  /* 0x000000ff0400720c */ /* 0x000fe20003f46270 */
[----:B------:R-:W-:Y:S02]  /*14b0*/  @UP0 UIADD3 UR49, UR17, UR10, URZ ;  /* 0x0000000a11310290 */ /* 0x000fe4000fffe03f */
[----:B------:R-:W-:-:S02]  /*14c0*/  USHF.R.S32.HI UR34, URZ, 0x1f, UR11 ;  /* 0x0000001f3f227899 */ /* 0x000fc4000801140b */
[----:B------:R-:W-:Y:S02]  /*14d0*/  UIADD3 UR10, UP2, UR11, UR35, URZ ;  /* 0x000000230b0a7290 */ /* 0x000fe4000ff5e03f */
[----:B------:R-:W-:Y:S02]  /*14e0*/  @UP1 UIADD3 UR29, UR41, UR43, URZ ;  /* 0x0000002b291d1290 */ /* 0x000fe4000fffe03f */
[----:B------:R-:W-:Y:S02]  /*14f0*/  UIADD3.X UR13, UR34, UR36, URZ, UP2, !UPT ;  /* 0x00000024220d7290 */ /* 0x000fe400097fe43f */
[-C--:B------:R-:W-:Y:S01]  /*1500*/  @!P1 IADD3 R5, R5, -R6.reuse, RZ ;  /* 0x8000000605059210 */ /* 0x080fe20007ffe0ff */
[----:B------:R-:W-:Y:S01]  /*1510*/  UIMAD UR7, UR7, UR10, URZ ;  /* 0x0000000a070772a4 */ /* 0x000fe2000f8e023f */
[----:B------:R-:W-:Y:S01]  /*1520*/  @!P1 VIADD R11, R11, 0x1 ;  /* 0x000000010b0b9836 */ /* 0x000fe20000000000 */
[----:B------:R-:W-:Y:S01]  /*1530*/  PLOP3.LUT P1, PT, PT, PT, UP1, 0x80, 0x0 ;  /* 0x000000000000781c */ /* 0x000fe20003f2f018 */
[----:B------:R-:W-:Y:S01]  /*1540*/  ULDC UR25, c[0x0][0x2c4] ;  /* 0x0000b10000197ab9 */ /* 0x000fe20000000800 */
[----:B------:R-:W-:Y:S01]  /*1550*/  ISETP.GE.U32.AND P0, PT, R5, R6, PT ;  /* 0x000000060500720c */ /* 0x000fe20003f06070 */
[----:B------:R-:W-:Y:S01]  /*1560*/  UIMAD UR21, UR6, UR13, UR7 ;  /* 0x0000000d061572a4 */ /* 0x000fe2000f8e0207 */
[----:B------:R-:W-:Y:S01]  /*1570*/  @UP1 ULDC.64 UR8, c[0x0][0x250] ;  /* 0x0000940000081ab9 */ /* 0x000fe20000000a00 */
[----:B------:R-:W-:-:S02]  /*1580*/  @UP3 UIMAD UR13, UR48, UR25, URZ ;  /* 0x00000019300d32a4 */ /* 0x000fc4000f8e023f */
[----:B------:R-:W-:Y:S02]  /*1590*/  USEL UR56, UR24, UR16, !UP0 ;  /* 0x0000001018387287 */ /* 0x000fe4000c000000 */
[----:B------:R-:W-:Y:S02]  /*15a0*/  @UP1 UIMAD.WIDE.U32 UR16, UR29, UR8, URZ ;  /* 0x000000081d1012a5 */ /* 0x000fe4000f8e003f */
[----:B------:R-:W-:Y:S02]  /*15b0*/  @!UP0 UIADD3 UR51, UR45, UR37, URZ ;  /* 0x000000252d338290 */ /* 0x000fe4000fffe03f */
[----:B------:R-:W-:Y:S02]  /*15c0*/  UIMAD.WIDE.U32 UR36, UR6, UR10, URZ ;  /* 0x0000000a062472a5 */ /* 0x000fe4000f8e003f */
[----:B------:R-:W-:Y:S01]  /*15d0*/  @P0 VIADD R11, R11, 0x1 ;  /* 0x000000010b0b0836 */ /* 0x000fe20000000000 */
[----:B------:R-:W-:Y:S01]  /*15e0*/  @UP1 UIMAD UR29, UR29, UR9, URZ ;  /* 0x000000091d1d12a4 */ /* 0x000fe2000f8e023f */
[----:B------:R-:W-:Y:S01]  /*15f0*/  PLOP3.LUT P0, PT, PT, PT, UP3, 0x80, 0x0 ;  /* 0x000000000000781c */ /* 0x000fe20003f0f038 */
[----:B------:R-:W-:-:S02]  /*1600*/  @UP3 USEL UR10, UR13, UR5, !UP0 ;  /* 0x000000050d0a3287 */ /* 0x000fc4000c000000 */
[----:B------:R-:W-:Y:S01]  /*1610*/  @!UP3 UIMAD UR7, UR48, UR42, UR57 ;  /* 0x0000002a3007b2a4 */ /* 0x000fe2000f8e0239 */
[----:B------:R-:W-:Y:S01]  /*1620*/  @!P2 IADD3 R11, -R11, RZ, RZ ;  /* 0x000000ff0b0ba210 */ /* 0x000fe20007ffe1ff */
[----:B------:R-:W-:Y:S01]  /*1630*/  @UP3 ULDC UR6, c[0x0][0x2e4] ;  /* 0x0000b90000063ab9 */ /* 0x000fe20000000800 */
[----:B------:R-:W-:Y:S01]  /*1640*/  USHF.R.S32.HI UR42, URZ, 0x7, UR22 ;  /* 0x000000073f2a7899 */ /* 0x000fe20008011416 */
[----:B------:R-:W-:Y:S01]  /*1650*/  @!P3 LOP3.LUT R11, RZ, R0, RZ, 0x33, !PT ;  /* 0x00000000ff0bb212 */ /* 0x000fe200078e33ff */
[----:B------:R-:W-:Y:S02]  /*1660*/  USEL UR55, UR30, URZ, UP4 ;  /* 0x0000003f1e377287 */ /* 0x000fe4000a000000 */
[----:B------:R-:W-:Y:S02]  /*1670*/  @UP1 UIADD3 UR31, UR17, UR29, URZ ;  /* 0x0000001d111f1290 */ /* 0x000fe4000fffe03f */
[----:B------:R-:W-:Y:S02]  /*1680*/  @UP3 UIMAD UR22, UR57, UR6, UR10 ;  /* 0x00000006391632a4 */ /* 0x000fe4000f8e020a */
[----:B------:R-:W-:-:S02]  /*1690*/  USHF.R.S32.HI UR38, URZ, 0x1f, UR28 ;  /* 0x0000001f3f267899 */ /* 0x000fc4000801141c */
[----:B------:R-:W-:Y:S02]  /*16a0*/  USHF.R.S32.HI UR54, URZ, 0x1f, UR50 ;  /* 0x0000001f3f367899 */ /* 0x000fe40008011432 */
[----:B------:R-:W-:Y:S02]  /*16b0*/  USEL UR53, UR40, URZ, UP4 ;  /* 0x0000003f28357287 */ /* 0x000fe4000a000000 */
[----:B------:R-:W-:Y:S02]  /*16c0*/  @!UP3 UIMAD UR22, UR7, UR25, URZ ;  /* 0x000000190716b2a4 */ /* 0x000fe4000f8e023f */
        /* <DEDUP_REMOVED lines=17> */
.L_x_419:
        /* <DEDUP_REMOVED lines=13> */
.L_x_420:
        /* <DEDUP_REMOVED lines=11> */
.L_x_421:
[----:B------:R-:W-:Y:S02]  /*1960*/  ULDC UR5, c[0x0][0x270] ;  /* 0x00009c0000057ab9 */ /* 0x000fe40000000800 */
[----:B------:R-:W-:-:S04]  /*1970*/  UIMAD UR5, UR48, UR5, UR57 ;  /* 0x00000005300572a4 */ /* 0x000fc8000f8e0239 */
[----:B------:R-:W-:-:S12]  /*1980*/  UIMAD UR5, UR5, UR60, URZ ;  /* 0x0000003c050572a4 */ /* 0x000fd8000f8e023f */
.L_x_422:
        /* <DEDUP_REMOVED lines=28> */
[----:B------:R-:W-:-:S02]  /*1b50*/  UIMAD.WIDE UR26, UR26, 0x4, UR44 ;  /* 0x000000041a1a78a5 */ /* 0x000fc4000f8e022c */
[----:B------:R-:W-:Y:S01]  /*1b60*/  IMAD.IADD R17, R17, 0x1, R8 ;  /* 0x0000000111117824 */ /* 0x000fe200078e0208 */
[CC--:B------:R-:W-:Y:S01]  /*1b70*/  LEA.HI R6, R0.reuse, R15.reuse, RZ, 0x2 ;  /* 0x0000000f00067211 */ /* 0x0c0fe200078f10ff */
[----:B------:R-:W-:Y:S01]  /*1b80*/  UIADD3.X UR13, UR35, UR7, UR54, UP2, UP0 ;  /* 0x00000007230d7290 */ /* 0x000fe200097e0436 */
[----:B------:R-:W-:Y:S01]  /*1b90*/  LEA.HI R0, R0, R15, RZ, 0x5 ;  /* 0x0000000f00007211 */ /* 0x000fe200078f28ff */
[----:B------:R-:W-:Y:S01]  /*1ba0*/  UIADD3 UR7, UP3, UP2, UR55, UR21, UR56 ;  /* 0x0000001537077290 */ /* 0x000fe2000fa7e038 */
[----:B------:R-:W-:Y:S01]  /*1bb0*/  SHF.R.S32.HI R6, RZ, 0x2, R6 ;  /* 0x00000002ff067819 */ /* 0x000fe20000011406 */
[----:B------:R-:W-:Y:S01]  /*1bc0*/  ULDC.64 UR44, c[0x0][0x210] ;  /* 0x00008400002c7ab9 */ /* 0x000fe20000000a00 */
[----:B------:R-:W-:Y:S01]  /*1bd0*/  LOP3.LUT R172, R0, 0xffffffe0, RZ, 0xc0, !PT ;  /* 0xffffffe000ac7812 */ /* 0x000fe200078ec0ff */
[----:B------:R-:W-:Y:S01]  /*1be0*/  ULDC.64 UR36, c[0x0][0x3e0] ;  /* 0x0000f80000247ab9 */ /* 0x000fe20000000a00 */
[----:B------:R-:W-:Y:S01]  /*1bf0*/  IADD3 R13, P0, R6, UR11, RZ ;  /* 0x0000000b060d7c10 */ /* 0x000fe2000ff1e0ff */
[----:B------:R-:W-:Y:S01]  /*1c00*/  UIMAD UR11, UR40, UR16, URZ ;  /* 0x00000010280b72a4 */ /* 0x000fe2000f8e023f */
[----:B------:R-:W-:Y:S01]  /*1c10*/  SHF.R.S32.HI R9, RZ, 0x1f, R6 ;  /* 0x0000001fff097819 */ /* 0x000fe20000011406 */
[----:B------:R-:W-:Y:S01]  /*1c20*/  USHF.R.S32.HI UR40, URZ, 0x1f, UR6 ;  /* 0x0000001f3f287899 */ /* 0x000fe20008011406 */
[----:B------:R-:W-:Y:S01]  /*1c30*/  IMAD.IADD R172, R15, 0x1, -R172 ;  /* 0x000000010fac7824 */ /* 0x000fe200078e0aac */
[----:B------:R-:W-:Y:S01]  /*1c40*/  SHF.R.S32.HI R179, RZ, 0x5, R0 ;  /* 0x00000005ffb37819 */ /* 0x000fe20000011400 */
[----:B------:R-:W-:Y:S01]  /*1c50*/  IMAD.WIDE.U32 R14, R7, UR57, R16 ;  /* 0x00000039070e7c25 */ /* 0x000fe2000f8e0010 */
[----:B------:R-:W-:Y:S01]  /*1c60*/  ULEA.HI UR40, UR40, UR6, URZ, 0x7 ;  /* 0x0000000628287291 */ /* 0x000fe2000f8f383f */
[----:B------:R-:W-:Y:S01]  /*1c70*/  IADD3.X R8, R9, UR34, RZ, P0, !PT ;  /* 0x0000002209087c10 */ /* 0x000fe200087fe4ff */
[----:B------:R-:W-:Y:S01]  /*1c80*/  UIADD3.X UR6, UR53, UR13, UR49, UP3, UP2 ;  /* 0x0000000d35067290 */ /* 0x000fe20009fe4431 */
[----:B------:R-:W-:Y:S01]  /*1c90*/  IMAD.WIDE.U32 R16, R13, UR32, R146 ;  /* 0x000000200d107c25 */ /* 0x000fe2000f8e0092 */
[----:B------:R-:W-:-:S02]  /*1ca0*/  USHF.R.S32.HI UR40, URZ, 0x7, UR40 ;  /* 0x000000073f287899 */ /* 0x000fc40008011428 */
[----:B------:R-:W-:Y:S01]  /*1cb0*/  UIMAD UR17, UR57, UR17, UR11 ;  /* 0x00000011391172a4 */ /* 0x000fe2000f8e020b */
[----:B------:R-:W-:Y:S01]  /*1cc0*/  IMAD R8, R8, UR32, RZ ;  /* 0x0000002008087c24 */ /* 0x000fe2000f8e02ff */
[----:B------:R-:W-:Y:S01]  /*1cd0*/  UISETP.LT.AND UP0, UPT, URZ, UR40, UPT ;  /* 0x000000283f00728c */ /* 0x000fe2000bf01270 */
[----:B------:R-:W-:Y:S01]  /*1ce0*/  IADD3 R16, P0, R16, UR58, RZ ;  /* 0x0000003a10107c10 */ /* 0x000fe2000ff1e0ff */
[----:B------:R-:W-:Y:S01]  /*1cf0*/  IMAD R179, R179, UR5, R172 ;  /* 0x00000005b3b37c24 */ /* 0x000fe2000f8e02ac */
[----:B------:R-:W-:Y:S01]  /*1d00*/  ULDC.64 UR34, c[0x0][0x400] ;  /* 0x0001000000227ab9 */ /* 0x000fe20000000a00 */
[----:B------:R-:W-:Y:S01]  /*1d10*/  IMAD R7, R13, UR33, R8 ;  /* 0x000000210d077c24 */ /* 0x000fe2000f8e0208 */
[----:B------:R-:W-:Y:S01]  /*1d20*/  USEL UR40, URZ, UR40, !UP0 ;  /* 0x000000283f287287 */ /* 0x000fe2000c000000 */
[----:B------:R-:W-:Y:S01]  /*1d30*/  IMAD.MOV.U32 R12, RZ, RZ, R14 ;  /* 0x000000ffff0c7224 */ /* 0x000fe200078e000e */
[----:B------:R-:W-:Y:S01]  /*1d40*/  ULDC.64 UR46, c[0x0][0x2b0] ;  /* 0x0000ac00002e7ab9 */ /* 0x000fe20000000a00 */
[----:B------:R-:W-:Y:S01]  /*1d50*/  VIADD R13, R15, UR22 ;  /* 0x000000160f0d7c36 */ /* 0x000fe20008000000 */
[----:B------:R-:W-:Y:S01]  /*1d60*/  IADD3.X R17, R17, UR52, R7, P0, !PT ;  /* 0x0000003411117c10 */ /* 0x000fe200087fe407 */
[----:B------:R-:W-:Y:S01]  /*1d70*/  UISETP.GT.AND UP0, UPT, UR42, UR40, UPT ;  /* 0x000000282a00728c */ /* 0x000fe2000bf04270 */
[----:B------:R-:W-:Y:S01]  /*1d80*/  IADD3 R8, P0, R179, UR7, RZ ;  /* 0x00000007b3087c10 */ /* 0x000fe2000ff1e0ff */
[-C--:B------:R-:W-:Y:S01]  /*1d90*/  IMAD R7, R9, R4.reuse, RZ ;  /* 0x0000000409077224 */ /* 0x080fe200078e02ff */
[----:B------:R-:W-:Y:S01]  /*1da0*/  UIADD3 UR10, UR42, -0x1, URZ ;  /* 0xffffffff2a0a7890 */ /* 0x000fe2000fffe03f */
[----:B------:R-:W-:Y:S01]  /*1db0*/  IMAD.U32 R14, RZ, RZ, UR16 ;  /* 0x00000010ff0e7e24 */ /* 0x000fe2000f8e00ff */
[----:B------:R-:W-:Y:S01]  /*1dc0*/  LEA.HI.X.SX32 R179, R179, UR6, 0x1, P0 ;  /* 0x00000006b3b37c11 */ /* 0x000fe200080f0eff */
[C---:B------:R-:W-:Y:S01]  /*1dd0*/  IMAD R7, R6.reuse, R5, R7 ;  /* 0x0000000506077224 */ /* 0x040fe200078e0207 */
[----:B------:R-:W-:Y:S01]  /*1de0*/  PLOP3.LUT P0, PT, PT, PT, UP0, 0x80, 0x0 ;  /* 0x000000000000781c */ /* 0x000fe20003f0f008 */
[----:B------:R-:W-:Y:S01]  /*1df0*/  IMAD.WIDE.U32 R12, R6, R4, R12 ;  /* 0x00000004060c7225 */ /* 0x000fe200078e000c */
[----:B------:R-:W-:Y:S01]  /*1e00*/  LEA R178, P2, R8, UR34, 0x2 ;  /* 0x0000002208b27c11 */ /* 0x000fe2000f8410ff */
[----:B------:R-:W-:Y:S01]  /*1e10*/  UMOV UR22, UR26 ;  /* 0x0000001a00167c82 */ /* 0x000fe20008000000 */
[----:B------:R-:W-:Y:S01]  /*1e20*/  UMOV UR21, UR27 ;  /* 0x0000001b00157c82 */ /* 0x000fe20008000000 */
[----:B------:R-:W-:Y:S01]  /*1e30*/  IMAD.WIDE.U32 R14, R14, UR57, R16 ;  /* 0x000000390e0e7c25 */ /* 0x000fe2000f8e0010 */
[----:B------:R-:W-:-:S02]  /*1e40*/  LEA R174, P3, R12, UR36, 0x1 ;  /* 0x000000240cae7c11 */ /* 0x000fc4000f8608ff */
[----:B------:R-:W-:Y:S01]  /*1e50*/  LEA.HI.X R179, R8, UR35, R179, 0x2, P2 ;  /* 0x0000002308b37c11 */ /* 0x000fe200090f14b3 */
[----:B------:R-:W-:Y:S01]  /*1e60*/  IMAD.IADD R7, R13, 0x1, R7 ;  /* 0x000000010d077824 */ /* 0x000fe200078e0207 */
[----:B------:R-:W-:Y:S01]  /*1e70*/  LEA R176, P4, R14, UR44, 0x1 ;  /* 0x0000002c0eb07c11 */ /* 0x000fe2000f8808ff */
[----:B------:R-:W-:Y:S01]  /*1e80*/  VIADD R0, R15, UR17 ;  /* 0x000000110f007c36 */ /* 0x000fe20008000000 */
[----:B------:R-:W-:Y:S02]  /*1e90*/  UIMAD.WIDE UR16, UR39, 0x4, UR46 ;  /* 0x00000004271078a5 */ /* 0x000fe4000f8e022e */
[----:B------:R-:W-:Y:S02]  /*1ea0*/  LEA.HI.X R175, R12, UR37, R7, 0x1, P3 ;  /* 0x000000250caf7c11 */ /* 0x000fe400098f0c07 */
[----:B------:R-:W-:Y:S01]  /*1eb0*/  LEA.HI.X R177, R14, UR45, R0, 0x1, P4 ;  /* 0x0000002d0eb17c11 */ /* 0x000fe2000a0f0c00 */
[----:B------:R-:W-:Y:S07]  /*1ec0*/  @P0 BRA `(.L_x_423) ;  /* 0x0000000400ec0947 */ /* 0x000fee0003800000 */
        /* <DEDUP_REMOVED lines=19> */
.L_x_424:
        /* <DEDUP_REMOVED lines=19> */
.L_x_425:
        /* <DEDUP_REMOVED lines=11> */
[----:B------:R-:W-:Y:S01]  /*21e0*/  IADD3 R12, P0, R10, UR18, RZ ;  /* 0x000000120a0c7c10 */ /* 0x000fe2000ff1e0ff */
[----:B------:R-:W-:Y:S01]  /*21f0*/  IMAD.U32 R10, RZ, RZ, UR10 ;  /* 0x0000000aff0a7e24 */ /* 0x000fe2000f8e00ff */
[----:B------:R-:W-:Y:S01]  /*2200*/  ISETP.GE.AND P1, PT, R146, UR5, PT ;  /* 0x0000000592007c0c */ /* 0x000fe2000bf26270 */
[----:B------:R-:W-:Y:S01]  /*2210*/  UIMAD UR5, UR17, UR10, URZ ;  /* 0x0000000a110572a4 */ /* 0x000fe2000f8e023f */
[----:B------:R-:W-:-:S02]  /*2220*/  IADD3.X R13, R11, UR19, R4, P0, !PT ;  /* 0x000000130b0d7c10 */ /* 0x000fc400087fe404 */
        /* <DEDUP_REMOVED lines=8> */
[----:B------:R-:W-:-:S03]  /*22b0*/  ULDC.64 UR10, c[0x0][0x3f0] ;  /* 0x0000fc00000a7ab9 */ /* 0x000fc60000000a00 */
[----:B------:R-:W-:-:S04]  /*22c0*/  IMAD.WIDE.U32 R12, R6, UR6, R4 ;  /* 0x00000006060c7c25 */ /* 0x000fc8000f8e0004 */
[----:B------:R-:W-:Y:S01]  /*22d0*/  IMAD R0, R6, UR7, R7 ;  /* 0x0000000706007c24 */ /* 0x000fe2000f8e0207 */
[----:B------:R-:W-:-:S04]  /*22e0*/  LEA R14, P2, R12, UR10, 0x1 ;  /* 0x0000000a0c0e7c11 */ /* 0x000fc8000f8408ff */
[----:B------:R-:W-:-:S04]  /*22f0*/  IADD3 R0, R13, R0, RZ ;  /* 0x000000000d007210 */ /* 0x000fc80007ffe0ff */
[----:B------:R-:W-:-:S05]  /*2300*/  LEA.HI.X R15, R12, UR11, R0, 0x1, P2 ;  /* 0x0000000b0c0f7c11 */ /* 0x000fca00090f0c00 */
[----:B------:R1:W-:Y:S02]  /*2310*/  STG.E.128 desc[UR14][R14.64], RZ ;  /* 0x000000ff0e007986 */ /* 0x0003e4000c101d0e */
.L_x_427:
[----:B------:R-:W-:Y:S05]  /*2320*/  BSYNC B0 ;  /* 0x0000000000007941 */ /* 0x000fea0003800000 */
.L_x_426:
[----:B------:R-:W-:Y:S04]  /*2330*/  BSSY B0, `(.L_x_428) ;  /* 0x000000d000007945 */ /* 0x000fe80003800000 */
[----:B------:R-:W-:Y:S05]  /*2340*/  @P0 BRA `(.L_x_429) ;  /* 0x00000000002c0947 */ /* 0x000fea0003800000 */
[----:B------:R-:W-:Y:S01]  /*2350*/  IADD3 R7, P2, R6, 0x40, RZ ;  /* 0x0000004006077810 */ /* 0x000fe20007f5e0ff */
[----:B------:R-:W-:Y:S01]  /*2360*/  ULDC.64 UR10, c[0x0][0x3f0] ;  /* 0x0000fc00000a7ab9 */ /* 0x000fe20000000a00 */
[----:B------:R-:W-:Y:S02]  /*2370*/  MOV R4, R10 ;  /* 0x0000000a00047202 */ /* 0x000fe40000000f00 */
[----:B------:R-:W-:-:S03]  /*2380*/  IADD3.X R0, RZ, R9, RZ, P2, !PT ;  /* 0x00000009ff007210 */ /* 0x000fc600017fe4ff */
[----:B------:R-:W-:-:S04]  /*2390*/  IMAD.WIDE.U32 R4, R7, UR6, R4 ;  /* 0x0000000607047c25 */ /* 0x000fc8000f8e0004 */
[----:B------:R-:W-:Y:S01]  /*23a0*/  IMAD R0, R0, UR6, RZ ;  /* 0x0000000600007c24 */ /* 0x000fe2000f8e02ff */
[----:B------:R-:W-:-:S03]  /*23b0*/  LEA R10, P2, R4, UR10, 0x1 ;  /* 0x0000000a040a7c11 */ /* 0x000fc6000f8408ff */
[----:B------:R-:W-:-:S05]  /*23c0*/  IMAD R0, R7, UR7, R0 ;  /* 0x0000000707007c24 */ /* 0x000fca000f8e0200 */
[----:B------:R-:W-:-:S04]  /*23d0*/  IADD3 R5, R5, R0, RZ ;  /* 0x0000000005057210 */ /* 0x000fc80007ffe0ff */
[----:B------:R-:W-:-:S05]  /*23e0*/  LEA.HI.X R11, R4, UR11, R5, 0x1, P2 ;  /* 0x0000000b040b7c11 */ /* 0x000fca00090f0c05 */
[----:B------:R2:W-:Y:S02]  /*23f0*/  STG.E.128 desc[UR14][R10.64], RZ ;  /* 0x000000ff0a007986 */ /* 0x0005e4000c101d0e */
.L_x_429:
[----:B------:R-:W-:Y:S05]  /*2400*/  BSYNC B0 ;  /* 0x0000000000007941 */ /* 0x000fea0003800000 */
.L_x_428:
[----:B------:R-:W-:Y:S01]  /*2410*/  UIMAD UR5, UR38, UR8, URZ ;  /* 0x00000008260572a4 */ /* 0x000fe2000f8e023f */
[----:B------:R-:W-:Y:S01]  /*2420*/  IMAD.U32 R5, RZ, RZ, UR8 ;  /* 0x00000008ff057e24 */ /* 0x000fe2000f8e00ff */
[----:B------:R-:W-:Y:S01]  /*2430*/  USHF.R.S32.HI UR10, URZ, 0x1f, UR57 ;  /* 0x0000001f3f0a7899 */ /* 0x000fe20008011439 */
[----:B------:R-:W-:Y:S01]  /*2440*/  BSSY B0, `(.L_x_430) ;  /* 0x0000016000007945 */ /* 0x000fe20003800000 */
[----:B------:R-:W-:Y:S01]  /*2450*/  UIMAD UR5, UR28, UR9, UR5 ;  /* 0x000000091c0572a4 */ /* 0x000fe2000f8e0205 */
[----:B------:R-:W-:Y:S01]  /*2460*/  IMAD.WIDE.U32 R4, R5, UR28, R146 ;  /* 0x0000001c05047c25 */ /* 0x000fe2000f8e0092 */
[----:B------:R-:W-:Y:S02]  /*2470*/  ULDC.64 UR6, c[0x0][0x470] ;  /* 0x00011c0000067ab9 */ /* 0x000fe40000000a00 */
[----:B--2---:R-:W-:Y:S02]  /*2480*/  MOV R10, UR6 ;  /* 0x00000006000a7c02 */ /* 0x004fe40008000f00 */
[----:B------:R-:W-:Y:S01]  /*2490*/  IMAD.U32 R0, RZ, RZ, UR5 ;  /* 0x00000005ff007e24 */ /* 0x000fe2000f8e00ff */
[----:B------:R-:W-:Y:S01]  /*24a0*/  IADD3 R4, P2, R4, UR13, RZ ;  /* 0x0000000d04047c10 */ /* 0x000fe2000ff5e0ff */
[----:B------:R-:W-:-:S03]  /*24b0*/  UIMAD UR5, UR10, UR6, URZ ;  /* 0x000000060a0572a4 */ /* 0x000fc6000f8e023f */
[----:B------:R-:W-:Y:S01]  /*24c0*/  IADD3.X R5, R5, UR16, R0, P2, !PT ;  /* 0x0000001005057c10 */ /* 0x000fe200097fe400 */
[----:B------:R-:W-:Y:S02]  /*24d0*/  UIMAD UR7, UR57, UR7, UR5 ;  /* 0x00000007390772a4 */ /* 0x000fe4000f8e0205 */
[----:B------:R-:W-:-:S05]  /*24e0*/  IMAD.WIDE.U32 R10, R10, UR57, R4 ;  /* 0x000000390a0a7c25 */ /* 0x000fca000f8e0004 */
[----:B------:R-:W-:Y:S01]  /*24f0*/  IADD3 R5, R11, UR7, RZ ;  /* 0x000000070b057c10 */ /* 0x000fe2000fffe0ff */
[----:B------:R-:W-:Y:S06]  /*2500*/  @P1 BRA `(.L_x_431) ;  /* 0x0000000000241947 */ /* 0x000fec0003800000 */
[----:B------:R-:W-:Y:S01]  /*2510*/  MOV R4, R10 ;  /* 0x0000000a00047202 */ /* 0x000fe20000000f00 */
[----:B------:R-:W-:Y:S01]  /*2520*/  IMAD R7, R9, UR8, RZ ;  /* 0x0000000809077c24 */ /* 0x000fe2000f8e02ff */
[----:B------:R-:W-:-:S03]  /*2530*/  ULDC.64 UR6, c[0x0][0x3f8] ;  /* 0x0000fe0000067ab9 */ /* 0x000fc60000000a00 */
[----:B------:R-:W-:-:S04]  /*2540*/  IMAD.WIDE.U32 R12, R6, UR8, R4 ;  /* 0x00000008060c7c25 */ /* 0x000fc8000f8e0004 */
[----:B------:R-:W-:Y:S01]  /*2550*/  IMAD R0, R6, UR9, R7 ;  /* 0x0000000906007c24 */ /* 0x000fe2000f8e0207 */
[----:B-1----:R-:W-:-:S04]  /*2560*/  LEA R14, P1, R12, UR6, 0x1 ;  /* 0x000000060c0e7c11 */ /* 0x002fc8000f8208ff */
[----:B------:R-:W-:-:S04]  /*2570*/  IADD3 R0, R13, R0, RZ ;  /* 0x000000000d007210 */ /* 0x000fc80007ffe0ff */
[----:B------:R-:W-:-:S05]  /*2580*/  LEA.HI.X R15, R12, UR7, R0, 0x1, P1 ;  /* 0x000000070c0f7c11 */ /* 0x000fca00088f0c00 */
[----:B------:R2:W-:Y:S02]  /*2590*/  STG.E.128 desc[UR14][R14.64], RZ ;  /* 0x000000ff0e007986 */ /* 0x0005e4000c101d0e */
.L_x_431:
[----:B------:R-:W-:Y:S05]  /*25a0*/  BSYNC B0 ;  /* 0x0000000000007941 */ /* 0x000fea0003800000 */
.L_x_430:
[----:B------:R-:W-:Y:S05]  /*25b0*/  @P0 BRA `(.L_x_432) ;  /* 0x0000007c000c0947 */ /* 0x000fea0003800000 */
[----:B------:R-:W-:Y:S01]  /*25c0*/  IADD3 R6, P0, R6, 0x40, RZ ;  /* 0x0000004006067810 */ /* 0x000fe20007f1e0ff */
[----:B------:R-:W-:Y:S01]  /*25d0*/  ULDC.64 UR6, c[0x0][0x3f8] ;  /* 0x0000fe0000067ab9 */ /* 0x000fe20000000a00 */
[----:B------:R-:W-:Y:S02]  /*25e0*/  MOV R4, R10 ;  /* 0x0000000a00047202 */ /* 0x000fe40000000f00 */
[----:B------:R-:W-:-:S03]  /*25f0*/  IADD3.X R9, RZ, R9, RZ, P0, !PT ;  /* 0x00000009ff097210 */ /* 0x000fc600007fe4ff */
[----:B------:R-:W-:-:S04]  /*2600*/  IMAD.WIDE.U32 R4, R6, UR8, R4 ;  /* 0x0000000806047c25 */ /* 0x000fc8000f8e0004 */
[----:B------:R-:W-:-:S04]  /*2610*/  IMAD R9, R9, UR8, RZ ;  /* 0x0000000809097c24 */ /* 0x000fc8000f8e02ff */
[----:B------:R-:W-:Y:S01]  /*2620*/  IMAD R9, R6, UR9, R9 ;  /* 0x0000000906097c24 */ /* 0x000fe2000f8e0209 */
[----:B------:R-:W-:-:S04]  /*2630*/  LEA R6, P0, R4, UR6, 0x1 ;  /* 0x0000000604067c11 */ /* 0x000fc8000f8008ff */
[----:B------:R-:W-:-:S04]  /*2640*/  IADD3 R9, R5, R9, RZ ;  /* 0x0000000905097210 */ /* 0x000fc80007ffe0ff */
[----:B------:R-:W-:-:S05]  /*2650*/  LEA.HI.X R7, R4, UR7, R9, 0x1, P0 ;  /* 0x0000000704077c11 */ /* 0x000fca00080f0c09 */
[----:B------:R3:W-:Y:S01]  /*2660*/  STG.E.128 desc[UR14][R6.64], RZ ;  /* 0x000000ff06007986 */ /* 0x0007e2000c101d0e */
[----:B------:R-:W-:Y:S05]  /*2670*/  BRA `(.L_x_432) ;  /* 0x0000007800dc7947 */ /* 0x000fea0003800000 */
.L_x_423:
[----:B------:R-:W-:Y:S01]  /*2680*/  PLOP3.LUT P1, PT, PT, PT, UP4, 0x80, 0x0 ;  /* 0x000000000000781c */ /* 0x000fe20003f2f048 */
[----:B------:R-:W-:Y:S01]  /*2690*/  UIMAD UR6, UR10, -0x80, UR23 ;  /* 0xffffff800a0678a4 */ /* 0x000fe2000f8e0217 */
[----:B------:R-:W-:Y:S01]  /*26a0*/  LEA R7, R144, UR4, 0x1 ;  /* 0x0000000490077c11 */ /* 0x000fe2000f8e08ff */
[----:B------:R-:W-:Y:S01]  /*26b0*/  ULEA.HI UR7, UR10, UR10, URZ, 0x1 ;  /* 0x0000000a0a077291 */ /* 0x000fe2000f8f083f */
[----:B------:R-:W-:Y:S01]  /*26c0*/  VIADD R8, R6, 0x40 ;  /* 0x0000004006087836 */ /* 0x000fe20000000000 */
[----:B------:R-:W-:Y:S01]  /*26d0*/  BSSY B0, `(.L_x_433) ;  /* 0x0000019000007945 */ /* 0x000fe20003800000 */
[----:B------:R-:W-:-:S07]  /*26e0*/  VIADD R15, R144, 0x1000 ;  /* 0x00001000900f7836 */ /* 0x000fce0000000000 */
[----:B------:R-:W-:Y:S01]  /*26f0*/  @P1 BAR.SYNC.DEFER_BLOCKING 0x0 ;  /* 0x0000000000001b1d */ /* 0x000fe20000010000 */
[----:B------:R-:W-:Y:S01]  /*2700*/  ISETP.GE.AND P3, PT, R6, UR6, PT ;  /* 0x0000000606007c0c */ /* 0x000fe2000bf66270 */
[----:B------:R-:W-:Y:S01]  /*2710*/  ULOP3.LUT UR7, UR7, 0xfffffffe, URZ, 0xc0, !UPT ;  /* 0xfffffffe07077892 */ /* 0x000fe2000f8ec03f */
[----:B------:R-:W-:Y:S01]  /*2720*/  ISETP.GE.AND P2, PT, R8, UR6, PT ;  /* 0x0000000608007c0c */ /* 0x000fe2000bf46270 */
[----:B------:R-:W-:Y:S02]  /*2730*/  IMAD.U32 R13, RZ, RZ, UR18 ;  /* 0x00000012ff0d7e24 */ /* 0x000fe4000f8e00ff */
[----:B------:R-:W-:-:S04]  /*2740*/  UIADD3 UR7, UR10, -UR7, URZ ;  /* 0x800000070a077290 */ /* 0x000fc8000fffe03f */
[----:B------:R-:W-:-:S06]  /*2750*/  UISETP.NE.AND UP0, UPT, UR7, 0x1, UPT ;  /* 0x000000010700788c */ /* 0x000fcc000bf05270 */
[----:B------:R-:W-:-:S04]  /*2760*/  PLOP3.LUT P0, PT, PT, PT, UP0, 0x80, 0x0 ;  /* 0x000000000000781c */ /* 0x000fc80003f0f008 */
[----:B------:R-:W-:Y:S01]  /*2770*/  SEL R15, R15, R144, !P0 ;  /* 0x000000900f0f7207 */ /* 0x000fe20004000000 */
        /* <DEDUP_REMOVED lines=14> */
.L_x_434:
[----:B------:R-:W-:Y:S05]  /*2860*/  BSYNC B0 ;  /* 0x0000000000007941 */ /* 0x000fea0003800000 */
.L_x_433:
[----:B------:R4:W-:Y:S01]  /*2870*/  @P2 STS.128 [R7+0x5000], RZ ;  /* 0x005000ff07002388 */ /* 0x0009e20000000c00 */
[----:B------:R-:W-:Y:S01]  /*2880*/  BSSY B0, `(.L_x_435) ;  /* 0x000000d000007945 */ /* 0x000fe20003800000 */
[----:B------:R-:W-:-:S03]  /*2890*/  LEA R171, R15, UR4, 0x1 ;  /* 0x000000040fab7c11 */ /* 0x000fc6000f8e08ff */
        /* <DEDUP_REMOVED lines=11> */
.L_x_436:
[----:B------:R-:W-:Y:S05]  /*2950*/  BSYNC B0 ;  /* 0x0000000000007941 */ /* 0x000fea0003800000 */
.L_x_435:
        /* <DEDUP_REMOVED lines=17> */
.L_x_438:
[----:B------:R-:W-:Y:S05]  /*2a70*/  BSYNC B0 ;  /* 0x0000000000007941 */ /* 0x000fea0003800000 */
.L_x_437:
        /* <DEDUP_REMOVED lines=21> */
.L_x_440:
[----:B------:R-:W-:Y:S05]  /*2bd0*/  BSYNC B0 ;  /* 0x0000000000007941 */ /* 0x000fea0003800000 */
.L_x_439:
[----:B------:R-:W-:Y:S01]  /*2be0*/  UIMAD UR7, UR38, UR18, URZ ;  /* 0x00000012260772a4 */ /* 0x000fe2000f8e023f */
[----:B------:R-:W-:Y:S01]  /*2bf0*/  IMAD.WIDE.U32 R12, R13, UR28, R146 ;  /* 0x0000001c0d0c7c25 */ /* 0x000fe2000f8e0092 */
[----:B------:R-:W-:Y:S01]  /*2c00*/  ULDC.64 UR26, c[0x0][0x260] ;  /* 0x00009800001a7ab9 */ /* 0x000fe20000000a00 */
[C---:B------:R-:W-:Y:S01]  /*2c10*/  IADD3 R0, R141.reuse, 0x40, RZ ;  /* 0x000000408d007810 */ /* 0x040fe20007ffe0ff */
[----:B------:R-:W-:Y:S01]  /*2c20*/  UIMAD UR11, UR28, UR19, UR7 ;  /* 0x000000131c0b72a4 */ /* 0x000fe2000f8e0207 */
[----:B-1----:R-:W-:Y:S01]  /*2c30*/  VIADD R5, R141, 0x8 ;  /* 0x000000088d057836 */ /* 0x002fe20000000000 */
[----:B------:R-:W-:Y:S01]  /*2c40*/  UIMAD UR7, UR20, -0x80, UR12 ;  /* 0xffffff80140778a4 */ /* 0x000fe2000f8e020c */
[----:B------:R-:W-:Y:S01]  /*2c50*/  IADD3 R14, P1, R12, UR24, RZ ;  /* 0x000000180c0e7c10 */ /* 0x000fe2000ff3e0ff */
[----:B------:R-:W-:Y:S01]  /*2c60*/  BSSY B0, `(.L_x_441) ;  /* 0x0000025000007945 */ /* 0x000fe20003800000 */
[----:B------:R-:W-:Y:S01]  /*2c70*/  ISETP.GE.AND P5, PT, R0, UR6, PT ;  /* 0x0000000600007c0c */ /* 0x000fe2000bfa6270 */
[----:B------:R-:W-:Y:S01]  /*2c80*/  IMAD.U32 R4, RZ, RZ, UR11 ;  /* 0x0000000bff047e24 */ /* 0x000fe2000f8e00ff */
[----:B------:R-:W-:Y:S01]  /*2c90*/  ISETP.GE.AND P6, PT, R5, UR6, PT ;  /* 0x0000000605007c0c */ /* 0x000fe2000bfc6270 */
[----:B------:R-:W-:Y:S01]  /*2ca0*/  VIADD R0, R141, 0x48 ;  /* 0x000000488d007836 */ /* 0x000fe20000000000 */
[----:B------:R-:W-:-:S02]  /*2cb0*/  ISETP.GE.AND P3, PT, R6, UR7, PT ;  /* 0x0000000706007c0c */ /* 0x000fc4000bf66270 */
[----:B------:R-:W-:Y:S01]  /*2cc0*/  IADD3.X R15, R13, UR29, R4, P1, !PT ;  /* 0x0000001d0d0f7c10 */ /* 0x000fe20008ffe404 */
[----:B------:R-:W-:Y:S01]  /*2cd0*/  IMAD R4, R10, UR26, RZ ;  /* 0x0000001a0a047c24 */ /* 0x000fe2000f8e02ff */
[----:B------:R-:W-:Y:S02]  /*2ce0*/  ISETP.GE.AND P1, PT, R141, UR6, PT ;  /* 0x000000068d007c0c */ /* 0x000fe4000bf26270 */
[----:B------:R-:W-:Y:S01]  /*2cf0*/  ISETP.GE.AND P4, PT, R0, UR6, PT ;  /* 0x0000000600007c0c */ /* 0x000fe2000bf86270 */
[C---:B------:R-:W-:Y:S01]  /*2d00*/  IMAD R5, R11.reuse, UR27, R4 ;  /* 0x0000001b0b057c24 */ /* 0x040fe2000f8e0204 */
[----:B------:R-:W-:Y:S01]  /*2d10*/  P2R R4, PR, RZ, 0x2 ;  /* 0x00000002ff047803 */ /* 0x000fe20000000000 */
[----:B------:R-:W-:-:S04]  /*2d20*/  IMAD.WIDE.U32 R14, R11, UR26, R14 ;  /* 0x0000001a0b0e7c25 */ /* 0x000fc8000f8e000e */
[----:B------:R1:W-:Y:S01]  /*2d30*/  @P3 STS [R7+0x6000], RZ ;  /* 0x006000ff07003388 */ /* 0x0003e20000000800 */
[----:B------:R-:W-:-:S03]  /*2d40*/  IADD3 R5, R15, R5, RZ ;  /* 0x000000050f057210 */ /* 0x000fc60007ffe0ff */
        /* <DEDUP_REMOVED lines=22> */
.L_x_442:
[----:B------:R-:W-:Y:S05]  /*2eb0*/  BSYNC B0 ;  /* 0x0000000000007941 */ /* 0x000fea0003800000 */
.L_x_441:
[----:B------:R-:W-:Y:S01]  /*2ec0*/  ISETP.GE.AND P2, PT, R8, UR7, PT ;  /* 0x0000000708007c0c */ /* 0x000fe2000bf46270 */
[----:B------:R-:W-:-:S12]  /*2ed0*/  BSSY B0, `(.L_x_443) ;  /* 0x0000015000007945 */ /* 0x000fd80003800000 */
[----:B------:R1:W-:Y:S01]  /*2ee0*/  @P2 STS.128 [R7+0x7000], RZ ;  /* 0x007000ff07002388 */ /* 0x0003e20000000c00 */
[----:B------:R-:W-:Y:S05]  /*2ef0*/  @P2 BRA `(.L_x_444) ;  /* 0x0000000000482947 */ /* 0x000fea0003800000 */
[----:B------:R-:W-:Y:S02]  /*2f00*/  ULDC UR6, c[0x0][0x2d0] ;  /* 0x0000b40000067ab9 */ /* 0x000fe40000000800 */
[----:B------:R-:W-:-:S13]  /*2f10*/  ISETP.GE.AND P1, PT, R146, UR6, PT ;  /* 0x0000000692007c0c */ /* 0x000fda000bf26270 */
[----:B------:R1:W-:Y:S01]  /*2f20*/  @P1 STS.128 [R7+0x7000], RZ ;  /* 0x007000ff07001388 */ /* 0x0003e20000000c00 */
[----:B------:R-:W-:Y:S05]  /*2f30*/  @P1 BRA `(.L_x_444) ;  /* 0x0000000000381947 */ /* 0x000fea0003800000 */
[----:B------:R-:W-:Y:S01]  /*2f40*/  IADD3 R12, P1, R6, 0x40, RZ ;  /* 0x00000040060c7810 */ /* 0x000fe20007f3e0ff */
[----:B------:R-:W-:Y:S01]  /*2f50*/  ULDC.64 UR6, c[0x0][0x218] ;  /* 0x0000860000067ab9 */ /* 0x000fe20000000a00 */
[----:B------:R-:W-:Y:S02]  /*2f60*/  MOV R15, R5 ;  /* 0x00000005000f7202 */ /* 0x000fe40000000f00 */
[----:B------:R-:W-:Y:S01]  /*2f70*/  IADD3.X R8, RZ, R9, RZ, P1, !PT ;  /* 0x00000009ff087210 */ /* 0x000fe20000ffe4ff */
[----:B------:R-:W-:-:S04]  /*2f80*/  IMAD.WIDE.U32 R14, R12, UR18, R14 ;  /* 0x000000120c0e7c25 */ /* 0x000fc8000f8e000e */
[----:B------:R-:W-:-:S04]  /*2f90*/  IMAD R13, R8, UR18, RZ ;  /* 0x00000012080d7c24 */ /* 0x000fc8000f8e02ff */
        /* <DEDUP_REMOVED lines=8> */
.L_x_444:
[----:B------:R-:W-:Y:S05]  /*3020*/  BSYNC B0 ;  /* 0x0000000000007941 */ /* 0x000fea0003800000 */
.L_x_443:
[----:B------:R-:W-:Y:S01]  /*3030*/  UIMAD UR6, UR38, UR8, URZ ;  /* 0x00000008260672a4 */ /* 0x000fe2000f8e023f */
[----:B------:R-:W-:Y:S01]  /*3040*/  MOV R5, UR8 ;  /* 0x0000000800057c02 */ /* 0x000fe20008000f00 */
[----:B------:R2:W-:Y:S01]  /*3050*/  @P3 STS [R7+0x8000], RZ ;  /* 0x008000ff07003388 */ /* 0x0005e20000000800 */
[----:B------:R-:W-:Y:S01]  /*3060*/  BSSY B0, `(.L_x_445) ;  /* 0x0000022000007945 */ /* 0x000fe20003800000 */
[----:B------:R-:W-:Y:S02]  /*3070*/  UIMAD UR6, UR28, UR9, UR6 ;  /* 0x000000091c0672a4 */ /* 0x000fe4000f8e0206 */
[----:B-1----:R-:W-:Y:S01]  /*3080*/  IMAD.WIDE.U32 R12, R5, UR28, R146 ;  /* 0x0000001c050c7c25 */ /* 0x002fe2000f8e0092 */
[----:B------:R2:W-:Y:S03]  /*3090*/  @P3 STS [R7+0x8004], RZ ;  /* 0x008004ff07003388 */ /* 0x0005e60000000800 */
[----:B------:R-:W-:Y:S01]  /*30a0*/  MOV R5, UR6 ;  /* 0x0000000600057c02 */ /* 0x000fe20008000f00 */
[----:B------:R2:W-:Y:S01]  /*30b0*/  @P3 STS.64 [R7+0x8008], RZ ;  /* 0x008008ff07003388 */ /* 0x0005e20000000a00 */
[----:B------:R-:W-:Y:S01]  /*30c0*/  IADD3 R14, P1, R12, UR30, RZ ;  /* 0x0000001e0c0e7c10 */ /* 0x000fe2000ff3e0ff */
[----:B------:R-:W-:-:S02]  /*30d0*/  ULDC.64 UR6, c[0x0][0x268] ;  /* 0x00009a0000067ab9 */ /* 0x000fc40000000a00 */
[----:B------:R-:W-:Y:S01]  /*30e0*/  IMAD R10, R10, UR6, RZ ;  /* 0x000000060a0a7c24 */ /* 0x000fe2000f8e02ff */
[----:B------:R-:W-:Y:S02]  /*30f0*/  IADD3.X R15, R13, UR31, R5, P1, !PT ;  /* 0x0000001f0d0f7c10 */ /* 0x000fe40008ffe405 */
[----:B------:R-:W1:Y:S01]  /*3100*/  LDC.64 R12, c[0x0][0x3b8] ;  /* 0x0000ee00ff0c7b82 */ /* 0x000e620000000a00 */
[C---:B------:R-:W-:Y:S02]  /*3110*/  IMAD R5, R11.reuse, UR7, R10 ;  /* 0x000000070b057c24 */ /* 0x040fe4000f8e020a */
[----:B------:R-:W-:-:S05]  /*3120*/  IMAD.WIDE.U32 R14, R11, UR6, R14 ;  /* 0x000000060b0e7c25 */ /* 0x000fca000f8e000e */
[----:B------:R-:W-:Y:S01]  /*3130*/  IADD3 R5, R15, R5, RZ ;  /* 0x000000050f057210 */ /* 0x000fe20007ffe0ff */
[----:B------:R-:W-:Y:S06]  /*3140*/  @P3 BRA `(.L_x_446) ;  /* 0x00000000004c3947 */ /* 0x000fec0003800000 */
        /* <DEDUP_REMOVED lines=19> */
.L_x_446:
[----:B------:R-:W-:Y:S05]  /*3280*/  BSYNC B0 ;  /* 0x0000000000007941 */ /* 0x000fea0003800000 */
.L_x_445:
        /* <DEDUP_REMOVED lines=22> */
.L_x_448:
[----:B------:R-:W-:Y:S05]  /*33f0*/  BSYNC B0 ;  /* 0x0000000000007941 */ /* 0x000fea0003800000 */
.L_x_447:
[----:B------:R-:W-:Y:S01]  /*3400*/  IMAD.MOV.U32 R6, RZ, RZ, 0x4 ;  /* 0x00000004ff067424 */ /* 0x000fe200078e00ff */
[----:B------:R-:W-:Y:S01]  /*3410*/  ULDC UR6, c[0x0][0x270] ;  /* 0x00009c0000067ab9 */ /* 0x000fe20000000800 */
[----:B-1234-:R-:W-:Y:S01]  /*3420*/  IMAD.MOV.U32 R7, RZ, RZ, 0x4 ;  /* 0x00000004ff077424 */ /* 0x01efe200078e00ff */
[----:B------:R-:W-:Y:S01]  /*3430*/  ISETP.NE.AND P1, PT, R4, RZ, PT ;  /* 0x000000ff0400720c */ /* 0x000fe20003f25270 */
[----:B------:R-:W2:Y:S01]  /*3440*/  LDG.E.64 R8, desc[UR14][R12.64+0x8] ;  /* 0x0000080e0c087981 */ /* 0x000ea2000c1e1b00 */
[----:B------:R-:W-:Y:S02]  /*3450*/  IMAD.MOV.U32 R168, RZ, RZ, 0x7f800000 ;  /* 0x7f800000ffa87424 */ /* 0x000fe400078e00ff */
[----:B------:R-:W-:Y:S01]  /*3460*/  IMAD.MOV.U32 R170, RZ, RZ, 0x7f800000 ;  /* 0x7f800000ffaa7424 */ /* 0x000fe200078e00ff */
[----:B------:R-:W3:Y:S01]  /*3470*/  LDG.E.64 R4, desc[UR14][R12.64] ;  /* 0x0000000e0c047981 */ /* 0x000ee2000c1e1b00 */
[----:B------:R-:W-:-:S03]  /*3480*/  IMAD.WIDE R10, R141, R6, UR16 ;  /* 0x000000108d0a7e25 */ /* 0x000fc6000f8e0206 */
[----:B------:R-:W0:Y:S01]  /*3490*/  LDGDEPBAR ;  /* 0x00000000000079af */ /* 0x000e220000000000 */
[----:B------:R-:W-:Y:S02]  /*34a0*/  IMAD.MOV.U32 R167, RZ, RZ, 0x7f800000 ;  /* 0x7f800000ffa77424 */ /* 0x000fe400078e00ff */
[----:B------:R-:W-:Y:S01]  /*34b0*/  IMAD.MOV.U32 R169, RZ, RZ, 0x7f800000 ;  /* 0x7f800000ffa97424 */ /* 0x000fe200078e00ff */
[----:B------:R1:W5:Y:S01]  /*34c0*/  @!P6 LDG.E R170, desc[UR14][R10.64+0x20] ;  /* 0x0000200e0aaae981 */ /* 0x000362000c1e1900 */
[----:B------:R-:W-:Y:S01]  /*34d0*/  @!P4 IMAD.WIDE R6, R0, R7, UR16 ;  /* 0x000000100006ce25 */ /* 0x000fe2000f8e0207 */
[----:B------:R-:W-:Y:S01]  /*34e0*/  SHF.R.S32.HI R165, RZ, 0x1f, R172 ;  /* 0x0000001fffa57819 */ /* 0x000fe200000114ac */
[----:B------:R-:W-:Y:S01]  /*34f0*/  ULDC UR42, c[0x0][0x2d0] ;  /* 0x0000b400002a7ab9 */ /* 0x000fe20000000800 */
[----:B------:R1:W5:Y:S01]  /*3500*/  @!P5 LDG.E R167, desc[UR14][R10.64+0x100] ;  /* 0x0001000e0aa7d981 */ /* 0x000362000c1e1900 */
[----:B------:R-:W-:Y:S02]  /*3510*/  VIADD R131, R140, 0x1000 ;  /* 0x000010008c837836 */ /* 0x000fe40000000000 */
[----:B------:R-:W-:Y:S01]  /*3520*/  VIADD R130, R139, 0x1000 ;  /* 0x000010008b827836 */ /* 0x000fe20000000000 */
[----:B------:R1:W5:Y:S01]  /*3530*/  @!P4 LDG.E R168, desc[UR14][R6.64] ;  /* 0x0000000e06a8c981 */ /* 0x000362000c1e1900 */
[----:B------:R-:W-:Y:S01]  /*3540*/  UIMAD UR6, UR48, UR6, UR57 ;  /* 0x00000006300672a4 */ /* 0x000fe2000f8e0239 */
[----:B------:R-:W-:Y:S01]  /*3550*/  IMAD.MOV.U32 R164, RZ, RZ, 0x8 ;  /* 0x00000008ffa47424 */ /* 0x000fe200078e00ff */
[----:B------:R-:W-:Y:S01]  /*3560*/  CS2R R94, SRZ ;  /* 0x00000000005e7805 */ /* 0x000fe2000001ff00 */
[----:B------:R1:W5:Y:S01]  /*3570*/  @!P1 LDG.E R169, desc[UR14][R10.64] ;  /* 0x0000000e0aa99981 */ /* 0x000362000c1e1900 */
[----:B------:R-:W-:Y:S01]  /*3580*/  USHF.L.U32 UR6, UR6, 0x5, URZ ;  /* 0x0000000506067899 */ /* 0x000fe2000800063f */
[----:B------:R-:W-:Y:S01]  /*3590*/  SEL R131, R131, R140, !P0 ;  /* 0x0000008c83837207 */ /* 0x000fe20004000000 */
[----:B------:R-:W-:Y:S01]  /*35a0*/  IMAD.MOV.U32 R163, RZ, RZ, 0x40 ;  /* 0x00000040ffa37424 */ /* 0x000fe200078e00ff */
[----:B------:R-:W-:Y:S01]  /*35b0*/  CS2R R92, SRZ ;  /* 0x00000000005c7805 */ /* 0x000fe2000001ff00 */
[----:B------:R-:W-:Y:S01]  /*35c0*/  USHF.R.S32.HI UR7, URZ, 0x1f, UR6 ;  /* 0x0000001f3f077899 */ /* 0x000fe20008011406 */
[----:B------:R-:W-:Y:S01]  /*35d0*/  SEL R130, R130, R139, !P0 ;  /* 0x0000008b82827207 */ /* 0x000fe20004000000 */
[----:B------:R-:W-:Y:S01]  /*35e0*/  IMAD.MOV.U32 R162, RZ, RZ, 0x48 ;  /* 0x00000048ffa27424 */ /* 0x000fe200078e00ff */
[----:B------:R-:W-:Y:S01]  /*35f0*/  CS2R R98, SRZ ;  /* 0x0000000000627805 */ /* 0x000fe2000001ff00 */
[----:B------:R-:W-:Y:S01]  /*3600*/  IMAD.SHL.U32 R0, R140, 0x2, RZ ;  /* 0x000000028c007824 */ /* 0x000fe200078e00ff */
[----:B------:R-:W-:Y:S01]  /*3610*/  CS2R R96, SRZ ;  /* 0x0000000000607805 */ /* 0x000fe2000001ff00 */
[----:B------:R-:W-:Y:S01]  /*3620*/  IMAD.MOV.U32 R161, RZ, RZ, 0x4 ;  /* 0x00000004ffa17424 */ /* 0x000fe200078e00ff */
        /* <DEDUP_REMOVED lines=12> */
[----:B------:R-:W-:Y:S01]  /*36f0*/  LEA R131, R131, UR4, 0x1 ;  /* 0x0000000483837c11 */ /* 0x000fe2000f8e08ff */
[----:B------:R-:W-:Y:S01]  /*3700*/  IMAD.MOV.U32 R166, RZ, RZ, R171 ;  /* 0x000000ffffa67224 */ /* 0x000fe200078e00ab */
[----:B------:R-:W-:Y:S01]  /*3710*/  LEA R130, R130, UR4, 0x1 ;  /* 0x0000000482827c11 */ /* 0x000fe2000f8e08ff */
        /* <DEDUP_REMOVED lines=15> */
[----:B------:R-:W-:Y:S01]  /*3810*/  UIMAD UR24, UR5, 0x78, URZ ;  /* 0x00000078051878a4 */ /* 0x000fe2000f8e023f */
[----:B------:R-:W-:Y:S01]  /*3820*/  ULDC.U8 UR9, c[0x0][0x388] ;  /* 0x0000e20000097ab9 */ /* 0x000fe20000000000 */
[----:B------:R-:W-:Y:S01]  /*3830*/  ULDC UR8, c[0x0][0x2ec] ;  /* 0x0000bb0000087ab9 */ /* 0x000fe20000000800 */
[----:B--2---:R-:W-:Y:S02]  /*3840*/  IADD3 R172, P2, P1, R8, UR6, R172 ;  /* 0x0000000608ac7c10 */ /* 0x004fe4000f95e0ac */
[----:B---3--:R-:W-:Y:S02]  /*3850*/  R2UR UR11, R5 ;  /* 0x00000000050b72ca */ /* 0x008fe400000e0000 */
[----:B------:R-:W-:Y:S01]  /*3860*/  R2UR UR13, R4 ;  /* 0x00000000040d72ca */ /* 0x000fe200000e0000 */
[----:B------:R-:W-:Y:S01]  /*3870*/  IMAD.WIDE.U32 R172, R172, -0x2daee0ad, RZ ;  /* 0xd2511f53acac7825 */ /* 0x000fe200078e00ff */
[----:B-1----:R-:W-:-:S13]  /*3880*/  IADD3.X R165, R9, UR7, R165, P2, P1 ;  /* 0x0000000709a57c10 */ /* 0x002fda00097e24a5 */
.L_x_451:
[----:B-----5:R-:W-:Y:S01]  /*3890*/  FSETP.NEU.FTZ.AND P2, PT, R170, -INF , PT ;  /* 0xff800000aa00780b */ /* 0x020fe20003f5d000 */
[----:B------:R-:W0:Y:S01]  /*38a0*/  LDGDEPBAR ;  /* 0x00000000000079af */ /* 0x000e220000000000 */
[----:B------:R-:W-:Y:S01]  /*38b0*/  IMAD.U32 R46, RZ, RZ, UR22 ;  /* 0x00000016ff2e7e24 */ /* 0x000fe2000f8e00ff */
[----:B------:R-:W-:Y:S01]  /*38c0*/  USHF.L.U32 UR6, UR20, 0x7, URZ ;  /* 0x0000000714067899 */ /* 0x000fe2000800063f */
[----:B------:R-:W-:Y:S01]  /*38d0*/  IMAD.U32 R47, RZ, RZ, UR21 ;  /* 0x00000015ff2f7e24 */ /* 0x000fe2000f8e00ff */
[----:B------:R-:W-:Y:S01]  /*38e0*/  UIADD3 UR19, UR11, -0x4498517b, URZ ;  /* 0xbb67ae850b137890 */ /* 0x000fe2000fffe03f */
[----:B------:R-:W-:Y:S01]  /*38f0*/  IMAD.IADD R124, R136, 0x1, R131 ;  /* 0x00000001887c7824 */ /* 0x000fe200078e0283 */
[----:B------:R-:W-:Y:S01]  /*3900*/  LEA R44, P0, R141, R46, 0x2 ;  /* 0x0000002e8d2c7211 */ /* 0x000fe200078010ff */
[----:B------:R-:W-:Y:S01]  /*3910*/  UIADD3 UR18, UR23, 0x80, UR6 ;  /* 0x0000008017127890 */ /* 0x000fe2000fffe006 */
[----:B------:R-:W-:Y:S02]  /*3920*/  IMAD.U32 R46, RZ, RZ, UR23 ;  /* 0x00000017ff2e7e24 */ /* 0x000fe4000f8e00ff */
[----:B------:R-:W-:Y:S01]  /*3930*/  FMUL.FTZ R243, R167, 1.4426950216293334961 ;  /* 0x3fb8aa3ba7f37820 */ /* 0x000fe20000410000 */
[----:B------:R-:W-:Y:S01]  /*3940*/  LEA.HI.X.SX32 R45, R141, R47, 0x2, P0 ;  /* 0x0000002f8d2d7211 */ /* 0x000fe200000f16ff */
[----:B------:R-:W-:Y:S01]  /*3950*/  USHF.L.U32 UR7, UR10, 0x7, URZ ;  /* 0x000000070a077899 */ /* 0x000fe2000800063f */
[----:B------:R-:W-:Y:S01]  /*3960*/  FSETP.NEU.FTZ.AND P0, PT, R169, -INF , PT ;  /* 0xff800000a900780b */ /* 0x000fe20003f1d000 */
[----:B------:R-:W-:Y:S01]  /*3970*/  UIADD3 UR18, UR18, -UR12, URZ ;  /* 0x8000000c12127290 */ /* 0x000fe2000fffe03f */
[----:B------:R-:W-:Y:S01]  /*3980*/  IMAD.U32 R194, RZ, RZ, UR20 ;  /* 0x00000014ffc27e24 */ /* 0x000fe2000f8e00ff */
[----:B------:R-:W-:Y:S01]  /*3990*/  UIADD3 UR6, UR6, 0x80, URZ ;  /* 0x0000008006067890 */ /* 0x000fe2000fffe03f */
[----:B------:R-:W-:Y:S01]  /*39a0*/  IMAD.U32 R49, RZ, RZ, UR20 ;  /* 0x00000014ff317e24 */ /* 0x000fe2000f8e00ff */
[----:B------:R-:W-:Y:S01]  /*39b0*/  UISETP.GE.AND UP0, UPT, UR7, UR18, UPT ;  /* 0x000000120700728c */ /* 0x000fe2000bf06270 */
[----:B------:R-:W-:Y:S01]  /*39c0*/  IMAD.U32 R195, RZ, RZ, UR7 ;  /* 0x00000007ffc37e24 */ /* 0x000fe2000f8e00ff */
[----:B------:R-:W-:Y:S01]  /*39d0*/  UIADD3 UR5, UR13, -0x61c88647, URZ ;  /* 0x9e3779b90d057890 */ /* 0x000fe2000fffe03f */
[----:B------:R-:W-:Y:S01]  /*39e0*/  IMAD R49, R49, 0x2, R142 ;  /* 0x0000000231317824 */ /* 0x000fe200078e028e */
[----:B------:R-:W-:Y:S01]  /*39f0*/  UISETP.LT.AND UP0, UPT, UR6, UR12, UP0 ;  /* 0x0000000c0600728c */ /* 0x000fe20008701270 */
[----:B------:R-:W-:Y:S01]  /*3a00*/  IMAD.U32 R216, RZ, RZ, UR10 ;  /* 0x0000000affd87e24 */ /* 0x000fe2000f8e00ff */
[----:B------:R-:W-:Y:S01]  /*3a10*/  UIADD3 UR7, UR13, -0x255992d5, URZ ;  /* 0xdaa66d2b0d077890 */ /* 0x000fe2000fffe03f */
[----:B------:R-:W-:Y:S04]  /*3a20*/  DEPBAR.LE SB0, 0x0 ;  /* 0x000080000000791a */ /* 0x000fe80000000000 */
[----:B------:R-:W-:Y:S01]  /*3a30*/  BAR.SYNC.DEFER_BLOCKING 0x0 ;  /* 0x0000000000007b1d */ /* 0x000fe20000010000 */
[----:B------:R-:W-:Y:S01]  /*3a40*/  PLOP3.LUT P3, PT, PT, PT, UP0, 0x80, 0x0 ;  /* 0x000000000000781c */ /* 0x000fe20003f6f008 */
[----:B------:R-:W-:Y:S01]  /*3a50*/  IMAD.SHL.U32 R49, R49, 0x2, RZ ;  /* 0x0000000231317824 */ /* 0x000fe200078e00ff */
[----:B------:R-:W-:Y:S01]  /*3a60*/  UIADD3 UR6, UR13, 0x78dde6e4, URZ ;  /* 0x78dde6e40d067890 */ /* 0x000fe2000fffe03f */
[----:B------:R-:W-:Y:S01]  /*3a70*/  IMAD R216, R216, 0x8, R143 ;  /* 0x00000008d8d87824 */ /* 0x000fe200078e028f */
[----:B------:R-:W-:Y:S01]  /*3a80*/  UISETP.GT.AND UP3, UPT, UR10, UR40, UPT ;  /* 0x000000280a00728c */ /* 0x000fe2000bf64270 */
[----:B------:R-:W-:Y:S01]  /*3a90*/  VIADD R47, R49, 0x1 ;  /* 0x00000001312f7836 */ /* 0x000fe20000000000 */
[C---:B------:R-:W-:Y:S01]  /*3aa0*/  LOP3.LUT R64, R173.reuse, UR11, R49, 0x96, !PT ;  /* 0x0000000bad407c12 */ /* 0x040fe2000f8e9631 */
[C---:B------:R-:W-:Y:S02]  /*3ab0*/  VIADD R56, R216.reuse, 0x4 ;  /* 0x00000004d8387836 */ /* 0x040fe40000000000 */
[----:B------:R-:W-:Y:S01]  /*3ac0*/  IMAD.WIDE.U32 R216, R216, -0x326172a9, RZ ;  /* 0xcd9e8d57d8d87825 */ /* 0x000fe200078e00ff */
[----:B------:R-:W-:Y:S03]  /*3ad0*/  LOP3.LUT R204, R173, UR11, R47, 0x96, !PT ;  /* 0x0000000badcc7c12 */ /* 0x000fe6000f8e962f */
[----:B------:R-:W-:Y:S01]  /*3ae0*/  @!P3 IADD3 R46, -R46, 0x1, R141 ;  /* 0x000000012e2eb810 */ /* 0x000fe20007ffe18d */
[----:B------:R-:W-:Y:S03]  /*3af0*/  IMAD.WIDE.U32 R56, R56, -0x326172a9, RZ ;  /* 0xcd9e8d5738387825 */ /* 0x000fe600078e00ff */
[----:B------:R-:W-:Y:S01]  /*3b00*/  @!P3 IADD3 R195, R195, UR12, R46 ;  /* 0x0000000cc3c3bc10 */ /* 0x000fe2000fffe02e */
[----:B------:R-:W-:Y:S04]  /*3b10*/  IMAD.WIDE.U32 R64, R64, -0x326172a9, RZ ;  /* 0xcd9e8d5740407825 */ /* 0x000fe800078e00ff */
[----:B------:R-:W-:Y:S01]  /*3b20*/  IMAD.WIDE.U32 R204, R204, -0x326172a9, RZ ;  /* 0xcd9e8d57cccc7825 */ /* 0x000fe200078e00ff */
[C---:B------:R-:W-:Y:S01]  /*3b30*/  LOP3.LUT R210, R65.reuse, UR5, R216, 0x96, !PT ;  /* 0x0000000541d27c12 */ /* 0x040fe2000f8e96d8 */
[----:B------:R-:W-:Y:S01]  /*3b40*/  LDSM.16.M88.4 R100, [R131] ;  /* 0x000000008364783b */ /* 0x000fe20000000200 */
[----:B------:R-:W-:Y:S02]  /*3b50*/  LOP3.LUT R196, R65, UR5, R56, 0x96, !PT ;  /* 0x0000000541c47c12 */ /* 0x000fe4000f8e9638 */
[C---:B------:R-:W-:Y:S01]  /*3b60*/  LOP3.LUT R216, R205.reuse, UR5, R216, 0x96, !PT ;  /* 0x00000005cdd87c12 */ /* 0x040fe2000f8e96d8 */
[----:B------:R-:W-:Y:S01]  /*3b70*/  IMAD.WIDE.U32 R210, R210, -0x2daee0ad, RZ ;  /* 0xd2511f53d2d27825 */ /* 0x000fe200078e00ff */
[----:B------:R-:W-:Y:S01]  /*3b80*/  LOP3.LUT R56, R205, UR5, R56, 0x96, !PT ;  /* 0x00000005cd387c12 */ /* 0x000fe2000f8e9638 */
[----:B------:R-:W-:Y:S02]  /*3b90*/  UIADD3 UR5, UR13, 0x3c6ef372, URZ ;  /* 0x3c6ef3720d057890 */ /* 0x000fe4000fffe03f */
[----:B------:R-:W1:Y:S01]  /*3ba0*/  LDSM.16.M88.4 R104, [R138+UR4+0x6000] ;  /* 0x006000048a68783b */ /* 0x000e620008000200 */
[----:B------:R-:W-:Y:S07]  /*3bb0*/  IMAD.WIDE.U32 R196, R196, -0x2daee0ad, RZ ;  /* 0xd2511f53c4c47825 */ /* 0x000fee00078e00ff */
[----:B------:R-:W2:Y:S08]  /*3bc0*/  LDSM.16.M88.4 R108, [R131+0x1000] ;  /* 0x00100000836c783b */ /* 0x000eb00000000200 */
[----:B------:R-:W3:Y:S08]  /*3bd0*/  LDSM.16.M88.4 R112, [R138+UR4+0x6400] ;  /* 0x006400048a70783b */ /* 0x000ef00008000200 */
[----:B------:R-:W4:Y:S04]  /*3be0*/  LDG.E R183, desc[UR14][R44.64] ;  /* 0x0000000e2cb77981 */ /* 0x000f28000c1e1900 */
[----:B------:R-:W4:Y:S04]  /*3bf0*/  LDG.E R182, desc[UR14][R44.64+0x20] ;  /* 0x0000200e2cb67981 */ /* 0x000f28000c1e1900 */
[----:B------:R-:W5:Y:S04]  /*3c00*/  LDG.E R181, desc[UR14][R44.64+0x100] ;  /* 0x0001000e2cb57981 */ /* 0x000f68000c1e1900 */
[----:B------:R3:W5:Y:S01]  /*3c10*/  LDG.E R180, desc[UR14][R44.64+0x120] ;  /* 0x0001200e2cb47981 */ /* 0x000762000c1e1900 */
[-C--:B-1----:R-:W-:Y:S03]  /*3c20*/  HMMA.16816.F32 R4, R100, R104.reuse, RZ ;  /* 0x000000686404723c */ /* 0x082fe600000018ff */
[----:B------:R-:W1:Y:S03]  /*3c30*/  LDSM.16.M88.4 R116, [R138+UR4+0x6800] ;  /* 0x006800048a74783b */ /* 0x000e660008000200 */
[C---:B--2---:R-:W-:Y:S05]  /*3c40*/  HMMA.16816.F32 R8, R108.reuse, R104, RZ ;  /* 0x000000686c08723c */ /* 0x044fea00000018ff */
[----:B------:R-:W-:Y:S01]  /*3c50*/  LDSM.16.M88.4 R120, [R137] ;  /* 0x000000008978783b */ /* 0x000fe20000000200 */
[-C--:B------:R-:W-:Y:S06]  /*3c60*/  HMMA.16816.F32 R12, R108, R106.reuse, RZ ;  /* 0x0000006a6c0c723c */ /* 0x080fec00000018ff */
[C---:B------:R-:W-:Y:S01]  /*3c70*/  HMMA.16816.F32 R16, R100.reuse, R106, RZ ;  /* 0x0000006a6410723c */ /* 0x040fe200000018ff */
[----:B---3--:R-:W2:Y:S01]  /*3c80*/  @!P3 S2R R44, SR_TID.X ;  /* 0x00000000002cb919 */ /* 0x008ea20000002100 */
[----:B------:R-:W-:Y:S01]  /*3c90*/  LOP3.LUT R45, R165, UR13, RZ, 0x3c, !PT ;  /* 0x0000000da52d7c12 */ /* 0x000fe2000f8e3cff */
[----:B------:R-:W3:Y:S03]  /*3ca0*/  LDSM.16.M88.4 R104, [R138+UR4+0x6c00] ;  /* 0x006c00048a68783b */ /* 0x000ee60008000200 */
[-C--:B------:R-:W-:Y:S01]  /*3cb0*/  LOP3.LUT R184, R217, R45.reuse, RZ, 0x3c, !PT ;  /* 0x0000002dd9b87212 */ /* 0x080fe200078e3cff */
[-C--:B------:R-:W-:Y:S01]  /*3cc0*/  HMMA.16816.F32 R20, R100, R112.reuse, RZ ;  /* 0x000000706414723c */ /* 0x080fe200000018ff */
[----:B------:R-:W-:Y:S03]  /*3cd0*/  LOP3.LUT R212, R57, R45, RZ, 0x3c, !PT ;  /* 0x0000002d39d47212 */ /* 0x000fe600078e3cff */
[----:B------:R-:W-:Y:S01]  /*3ce0*/  LOP3.LUT R45, R172, UR19, RZ, 0x3c, !PT ;  /* 0x00000013ac2d7c12 */ /* 0x000fe2000f8e3cff */
[----:B------:R-:W-:Y:S01]  /*3cf0*/  IMAD.WIDE.U32 R56, R56, -0x2daee0ad, RZ ;  /* 0xd2511f5338387825 */ /* 0x000fe200078e00ff */
[C---:B------:R-:W-:Y:S05]  /*3d00*/  HMMA.16816.F32 R24, R108.reuse, R112, RZ ;  /* 0x000000706c18723c */ /* 0x040fea00000018ff */
[----:B------:R-:W-:Y:S01]  /*3d10*/  IMAD.WIDE.U32 R184, R184, -0x2daee0ad, RZ ;  /* 0xd2511f53b8b87825 */ /* 0x000fe200078e00ff */
[-C--:B------:R-:W-:Y:S05]  /*3d20*/  HMMA.16816.F32 R28, R108, R114.reuse, RZ ;  /* 0x000000726c1c723c */ /* 0x080fea00000018ff */
[C---:B------:R-:W-:Y:S01]  /*3d30*/  LOP3.LUT R198, R45.reuse, R185, RZ, 0x3c, !PT ;  /* 0x000000b92dc67212 */ /* 0x040fe200078e3cff */
[C---:B------:R-:W-:Y:S01]  /*3d40*/  HMMA.16816.F32 R32, R100.reuse, R114, RZ ;  /* 0x000000726420723c */ /* 0x040fe200000018ff */
[----:B------:R-:W3:Y:S04]  /*3d50*/  LDSM.16.M88.4 R112, [R124] ;  /* 0x000000007c70783b */ /* 0x000ee80000000200 */
[----:B------:R-:W-:Y:S01]  /*3d60*/  IMAD.WIDE.U32 R212, R212, -0x2daee0ad, RZ ;  /* 0xd2511f53d4d47825 */ /* 0x000fe200078e00ff */
[-C--:B-1----:R-:W-:Y:S03]  /*3d70*/  HMMA.16816.F32 R36, R100, R116.reuse, RZ ;  /* 0x000000746424723c */ /* 0x082fe600000018ff */
[----:B------:R-:W1:Y:S02]  /*3d80*/  LDSM.16.M88.4 R124, [R124+0x1000] ;  /* 0x001000007c7c783b */ /* 0x000e640000000200 */
[----:B------:R-:W-:Y:S01]  /*3d90*/  LOP3.LUT R200, R45, R213, RZ, 0x3c, !PT ;  /* 0x000000d52dc87212 */ /* 0x000fe200078e3cff */
[C---:B------:R-:W-:Y:S02]  /*3da0*/  HMMA.16816.F32 R40, R108.reuse, R116, RZ ;  /* 0x000000746c28723c */ /* 0x040fe400000018ff */
[----:B--2---:R-:W-:Y:S03]  /*3db0*/  @!P3 IMAD.SHL.U32 R44, R44, 0x2, RZ ;  /* 0x000000022c2cb824 */ /* 0x004fe600078e00ff */
[----:B------:R-:W-:Y:S03]  /*3dc0*/  IMAD.WIDE.U32 R200, R200, -0x326172a9, RZ ;  /* 0xcd9e8d57c8c87825 */ /* 0x000fe600078e00ff */
[----:B------:R-:W-:Y:S02]  /*3dd0*/  @!P3 LOP3.LUT R49, R44, 0x6, RZ, 0xc0, !PT ;  /* 0x000000062c31b812 */ /* 0x000fe400078ec0ff */
[-C--:B------:R-:W-:Y:S01]  /*3de0*/  HMMA.16816.F32 R44, R108, R118.reuse, RZ ;  /* 0x000000766c2c723c */ /* 0x080fe200000018ff */
[----:B------:R-:W-:Y:S04]  /*3df0*/  IMAD.WIDE.U32 R198, R198, -0x326172a9, RZ ;  /* 0xcd9e8d57c6c67825 */ /* 0x000fe800078e00ff */
[----:B------:R-:W-:Y:S01]  /*3e00*/  @!P3 IMAD R49, R142, 0x40, R49 ;  /* 0x000000408e31b824 */ /* 0x000fe200078e0231 */
[C---:B------:R-:W-:Y:S02]  /*3e10*/  LOP3.LUT R66, R199.reuse, UR5, R64, 0x96, !PT ;  /* 0x00000005c7427c12 */ /* 0x040fe4000f8e9640 */
[----:B------:R-:W-:Y:S03]  /*3e20*/  LOP3.LUT R202, R199, UR5, R204, 0x96, !PT ;  /* 0x00000005c7ca7c12 */ /* 0x000fe6000f8e96cc */
[C---:B------:R-:W-:Y:S01]  /*3e30*/  LOP3.LUT R64, R201.reuse, UR5, R64, 0x96, !PT ;  /* 0x00000005c9407c12 */ /* 0x040fe2000f8e9640 */
[----:B------:R-:W-:Y:S01]  /*3e40*/  @!P3 IMAD R194, R194, 0x80, R49 ;  /* 0x00000080c2c2b824 */ /* 0x000fe200078e0231 */
[----:B------:R-:W-:Y:S01]  /*3e50*/  LOP3.LUT R204, R201, UR5, R204, 0x96, !PT ;  /* 0x00000005c9cc7c12 */ /* 0x000fe2000f8e96cc */
[C---:B------:R-:W-:Y:S01]  /*3e60*/  HMMA.16816.F32 R48, R100.reuse, R118, RZ ;  /* 0x000000766430723c */ /* 0x040fe200000018ff */
[----:B------:R-:W-:Y:S01]  /*3e70*/  UIADD3 UR5, UR11, 0x76cf5d0a, URZ ;  /* 0x76cf5d0a0b057890 */ /* 0x000fe2000fffe03f */
[----:B------:R-:W-:Y:S01]  /*3e80*/  @!P3 VIADDMNMX R199, R195, R164, UR12, PT ;  /* 0x0000000cc3c7be46 */ /* 0x000fe2000b8001a4 */
[----:B------:R-:W-:Y:S03]  /*3e90*/  IMAD.WIDE.U32 R66, R66, -0x2daee0ad, RZ ;  /* 0xd2511f5342427825 */ /* 0x000fe600078e00ff */
[-C--:B---3--:R-:W-:Y:S01]  /*3ea0*/  HMMA.16816.F32 R52, R100, R104.reuse, RZ ;  /* 0x000000686434723c */ /* 0x088fe200000018ff */
[----:B------:R-:W-:Y:S01]  /*3eb0*/  LOP3.LUT R186, R211, UR5, R184, 0x96, !PT ;  /* 0x00000005d3ba7c12 */ /* 0x000fe2000f8e96b8 */
[----:B------:R-:W-:Y:S03]  /*3ec0*/  @!P3 VIADD R188, R194, 0x21 ;  /* 0x00000021c2bcb836 */ /* 0x000fe60000000000 */
[--C-:B------:R-:W-:Y:S01]  /*3ed0*/  LOP3.LUT R208, R197, UR5, R212.reuse, 0x96, !PT ;  /* 0x00000005c5d07c12 */ /* 0x100fe2000f8e96d4 */
[----:B------:R-:W-:Y:S01]  /*3ee0*/  IMAD.WIDE.U32 R64, R64, -0x2daee0ad, RZ ;  /* 0xd2511f5340407825 */ /* 0x000fe200078e00ff */
[----:B------:R-:W-:Y:S04]  /*3ef0*/  LOP3.LUT R212, R57, UR5, R212, 0x96, !PT ;  /* 0x0000000539d47c12 */ /* 0x000fe8000f8e96d4 */
[----:B------:R-:W-:Y:S04]  /*3f00*/  IMAD.WIDE.U32 R216, R216, -0x2daee0ad, RZ ;  /* 0xd2511f53d8d87825 */ /* 0x000fe800078e00ff */
[----:B------:R-:W-:Y:S01]  /*3f10*/  IMAD.WIDE.U32 R204, R204, -0x2daee0ad, RZ ;  /* 0xd2511f53cccc7825 */ /* 0x000fe200078e00ff */
[----:B------:R-:W-:Y:S01]  /*3f20*/  LOP3.LUT R184, R217, UR5, R184, 0x96, !PT ;  /* 0x00000005d9b87c12 */ /* 0x000fe2000f8e96b8 */
[----:B------:R-:W-:Y:S02]  /*3f30*/  UIADD3 UR5, UR11, 0x32370b8f, URZ ;  /* 0x32370b8f0b057890 */ /* 0x000fe4000fffe03f */
[----:B------:R-:W-:Y:S04]  /*3f40*/  IMAD.WIDE.U32 R186, R186, -0x326172a9, RZ ;  /* 0xcd9e8d57baba7825 */ /* 0x000fe800078e00ff */
[----:B------:R-:W-:Y:S01]  /*3f50*/  LOP3.LUT R197, R205, UR5, R56, 0x96, !PT ;  /* 0x00000005cdc57c12 */ /* 0x000fe2000f8e9638 */
[----:B------:R-:W-:Y:S01]  /*3f60*/  IMAD.WIDE.U32 R202, R202, -0x2daee0ad, RZ ;  /* 0xd2511f53caca7825 */ /* 0x000fe200078e00ff */
[----:B------:R-:W-:Y:S01]  /*3f70*/  LOP3.LUT R214, R187, UR7, R198, 0x96, !PT ;  /* 0x00000007bbd67c12 */ /* 0x000fe2000f8e96c6 */
[C---:B------:R-:W-:Y:S02]  /*3f80*/  HMMA.16816.F32 R56, R108.reuse, R104, RZ ;  /* 0x000000686c38723c */ /* 0x040fe400000018ff */
[----:B------:R-:W-:Y:S01]  /*3f90*/  LOP3.LUT R210, R67, UR5, R210, 0x96, !PT ;  /* 0x0000000543d27c12 */ /* 0x000fe2000f8e96d2 */
[----:B------:R-:W-:Y:S01]  /*3fa0*/  IMAD.WIDE.U32 R208, R208, -0x326172a9, RZ ;  /* 0xcd9e8d57d0d07825 */ /* 0x000fe200078e00ff */
[----:B------:R-:W-:Y:S02]  /*3fb0*/  LOP3.LUT R216, R203, UR5, R216, 0x96, !PT ;  /* 0x00000005cbd87c12 */ /* 0x000fe4000f8e96d8 */
[----:B------:R-:W-:Y:S01]  /*3fc0*/  LOP3.LUT R196, R65, UR5, R196, 0x96, !PT ;  /* 0x0000000541c47c12 */ /* 0x000fe2000f8e96c4 */
[-C--:B------:R-:W-:Y:S01]  /*3fd0*/  HMMA.16816.F32 R60, R108, R106.reuse, RZ ;  /* 0x0000006a6c3c723c */ /* 0x080fe200000018ff */
[----:B------:R-:W-:Y:S01]  /*3fe0*/  LOP3.LUT R206, R209, UR7, R200, 0x96, !PT ;  /* 0x00000007d1ce7c12 */ /* 0x000fe2000f8e96c8 */
[----:B------:R-:W-:Y:S02]  /*3ff0*/  UIADD3 UR5, UR11, -0x126145ec, URZ ;  /* 0xed9eba140b057890 */ /* 0x000fe4000fffe03f */
[----:B------:R-:W-:Y:S01]  /*4000*/  @!P3 VIMNMX R209, R195, UR12, PT ;  /* 0x0000000cc3d1bc48 */ /* 0x000fe2000bfe0100 */
[----:B------:R-:W-:Y:S06]  /*4010*/  IMAD.WIDE.U32 R214, R214, -0x2daee0ad, RZ ;  /* 0xd2511f53d6d67825 */ /* 0x000fec00078e00ff */
[----:B------:R-:W-:Y:S01]  /*4020*/  LOP3.LUT R203, R215, UR5, R66, 0x96, !PT ;  /* 0x00000005d7cb7c12 */ /* 0x000fe2000f8e9642 */
[----:B------:R-:W-:Y:S04]  /*4030*/  IMAD.WIDE.U32 R206, R206, -0x2daee0ad, RZ ;  /* 0xd2511f53cece7825 */ /* 0x000fe800078e00ff */
[----:B------:R-:W-:Y:S01]  /*4040*/  IMAD.WIDE.U32 R184, R184, -0x326172a9, RZ ;  /* 0xcd9e8d57b8b87825 */ /* 0x000fe200078e00ff */
[----:B------:R-:W-:Y:S02]  /*4050*/  LOP3.LUT R201, R207, UR5, R64, 0x96, !PT ;  /* 0x00000005cfc97c12 */ /* 0x000fe4000f8e9640 */
[----:B------:R-:W-:Y:S01]  /*4060*/  HMMA.16816.F32 R64, R100, R106, RZ ;  /* 0x0000006a6440723c */ /* 0x000fe200000018ff */
[----:B------:R-:W2:Y:S01]  /*4070*/  LDSM.16.M88.4 R100, [R137+0x400] ;  /* 0x000400008964783b */ /* 0x000ea20000000200 */
[----:B------:R-:W-:Y:S01]  /*4080*/  LOP3.LUT R198, R185, UR7, R198, 0x96, !PT ;  /* 0x00000007b9c67c12 */ /* 0x000fe2000f8e96c6 */
[C---:B------:R-:W-:Y:S02]  /*4090*/  @!P3 VIADD R192, R194.reuse, 0x28 ;  /* 0x00000028c2c0b836 */ /* 0x040fe40000000000 */
[C---:B------:R-:W-:Y:S01]  /*40a0*/  @!P3 VIADD R190, R194.reuse, 0x29 ;  /* 0x00000029c2beb836 */ /* 0x040fe20000000000 */
[-C--:B------:R-:W-:Y:S03]  /*40b0*/  HMMA.16816.F32 R4, R112, R120.reuse, R4 ;  /* 0x000000787004723c */ /* 0x080fe60000001804 */
[----:B------:R-:W3:Y:S02]  /*40c0*/  LDSM.16.M88.4 R104, [R137+0x800] ;  /* 0x000800008968783b */ /* 0x000ee40000000200 */
[----:B------:R-:W-:Y:S01]  /*40d0*/  @!P3 VIADD R218, R194, 0x31 ;  /* 0x00000031c2dab836 */ /* 0x000fe20000000000 */
[C---:B-1----:R-:W-:Y:S05]  /*40e0*/  HMMA.16816.F32 R8, R124.reuse, R120, R8 ;  /* 0x000000787c08723c */ /* 0x042fea0000001808 */
[----:B------:R-:W-:Y:S01]  /*40f0*/  IMAD.WIDE.U32 R232, R198, -0x2daee0ad, RZ ;  /* 0xd2511f53c6e87825 */ /* 0x000fe200078e00ff */
[-C--:B------:R-:W-:Y:S05]  /*4100*/  HMMA.16816.F32 R12, R124, R122.reuse, R12 ;  /* 0x0000007a7c0c723c */ /* 0x080fea000000180c */
[----:B------:R-:W-:Y:S01]  /*4110*/  FMUL.FTZ R120, R170, 1.4426950216293334961 ;  /* 0x3fb8aa3baa787820 */ /* 0x000fe20000410000 */
[C---:B------:R-:W-:Y:S05]  /*4120*/  HMMA.16816.F32 R16, R112.reuse, R122, R16 ;  /* 0x0000007a7010723c */ /* 0x040fea0000001810 */
[----:B------:R-:W-:Y:S01]  /*4130*/  FSEL R120, R120, RZ, P2 ;  /* 0x000000ff78787208 */ /* 0x000fe20001000000 */
[----:B------:R-:W-:Y:S01]  /*4140*/  IMAD.WIDE.U32 R222, R197, -0x326172a9, RZ ;  /* 0xcd9e8d57c5de7825 */ /* 0x000fe200078e00ff */
[----:B------:R-:W-:Y:S04]  /*4150*/  FSETP.NEU.FTZ.AND P2, PT, R168, -INF , PT ;  /* 0xff800000a800780b */ /* 0x000fe80003f5d000 */
[----:B------:R-:W-:Y:S04]  /*4160*/  IMAD.WIDE.U32 R226, R196, -0x326172a9, RZ ;  /* 0xcd9e8d57c4e27825 */ /* 0x000fe800078e00ff */
[----:B------:R-:W-:Y:S01]  /*4170*/  IMAD.WIDE.U32 R210, R210, -0x326172a9, RZ ;  /* 0xcd9e8d57d2d27825 */ /* 0x000fe200078e00ff */
[----:B------:R-:W-:Y:S01]  /*4180*/  LOP3.LUT R208, R227, UR6, R208, 0x96, !PT ;  /* 0x00000006e3d07c12 */ /* 0x000fe2000f8e96d0 */
[-C--:B--2---:R-:W-:Y:S03]  /*4190*/  HMMA.16816.F32 R20, R112, R100.reuse, R20 ;  /* 0x000000647014723c */ /* 0x084fe60000001814 */
[----:B------:R-:W-:Y:S01]  /*41a0*/  LOP3.LUT R205, R211, UR6, R186, 0x96, !PT ;  /* 0x00000006d3cd7c12 */ /* 0x000fe2000f8e96ba */
[----:B------:R-:W-:Y:S01]  /*41b0*/  @!P3 VIADD R186, R194, 0x11 ;  /* 0x00000011c2bab836 */ /* 0x000fe20000000000 */
[C---:B------:R-:W-:Y:S01]  /*41c0*/  @!P3 VIADDMNMX R211, R195.reuse, R163, UR12, PT ;  /* 0x0000000cc3d3be46 */ /* 0x040fe2000b8001a3 */
[C---:B------:R-:W-:Y:S05]  /*41d0*/  HMMA.16816.F32 R24, R124.reuse, R100, R24 ;  /* 0x000000647c18723c */ /* 0x040fea0000001818 */
[----:B------:R-:W-:Y:S01]  /*41e0*/  @!P3 VIADDMNMX R195, R195, R162, UR12, PT ;  /* 0x0000000cc3c3be46 */ /* 0x000fe2000b8001a2 */
[-C--:B------:R-:W-:Y:S05]  /*41f0*/  HMMA.16816.F32 R28, R124, R102.reuse, R28 ;  /* 0x000000667c1c723c */ /* 0x080fea000000181c */
[----:B------:R-:W-:Y:S01]  /*4200*/  IMAD.WIDE.U32 R216, R216, -0x326172a9, RZ ;  /* 0xcd9e8d57d8d87825 */ /* 0x000fe200078e00ff */
[C---:B------:R-:W-:Y:S01]  /*4210*/  HMMA.16816.F32 R32, R112.reuse, R102, R32 ;  /* 0x000000667020723c */ /* 0x040fe20000001820 */
[----:B------:R-:W1:Y:S04]  /*4220*/  LDSM.16.M88.4 R100, [R137+0xc00] ;  /* 0x000c00008964783b */ /* 0x000e680000000200 */
[----:B------:R-:W-:Y:S01]  /*4230*/  LOP3.LUT R207, R217, UR6, R184, 0x96, !PT ;  /* 0x00000006d9cf7c12 */ /* 0x000fe2000f8e96b8 */
[-C--:B---3--:R-:W-:Y:S05]  /*4240*/  HMMA.16816.F32 R36, R112, R104.reuse, R36 ;  /* 0x000000687024723c */ /* 0x088fea0000001824 */
[----:B------:R-:W-:Y:S01]  /*4250*/  @!P3 VIADD R184, R194, 0x1 ;  /* 0x00000001c2b8b836 */ /* 0x000fe20000000000 */
[C---:B------:R-:W-:Y:S04]  /*4260*/  HMMA.16816.F32 R40, R124.reuse, R104, R40 ;  /* 0x000000687c28723c */ /* 0x040fe80000001828 */
[C---:B------:R-:W-:Y:S01]  /*4270*/  @!P3 ISETP.GE.AND P4, PT, R184.reuse, R209, PT ;  /* 0x000000d1b800b20c */ /* 0x040fe20003f86270 */
[----:B------:R-:W-:Y:S01]  /*4280*/  IMAD.WIDE.U32 R220, R205, -0x2daee0ad, RZ ;  /* 0xd2511f53cddc7825 */ /* 0x000fe200078e00ff */
[C---:B------:R-:W-:Y:S01]  /*4290*/  @!P3 ISETP.GE.AND P1, PT, R184.reuse, R199, PT ;  /* 0x000000c7b800b20c */ /* 0x040fe20003f26270 */
[-C--:B------:R-:W-:Y:S03]  /*42a0*/  HMMA.16816.F32 R44, R124, R106.reuse, R44 ;  /* 0x0000006a7c2c723c */ /* 0x080fe6000000182c */
[----:B------:R-:W-:Y:S01]  /*42b0*/  @!P3 ISETP.GE.AND P5, PT, R184, R211, PT ;  /* 0x000000d3b800b20c */ /* 0x000fe20003fa6270 */
[----:B------:R-:W-:Y:S01]  /*42c0*/  IMAD.WIDE.U32 R228, R208, -0x2daee0ad, RZ ;  /* 0xd2511f53d0e47825 */ /* 0x000fe200078e00ff */
[----:B------:R-:W-:Y:S01]  /*42d0*/  @!P3 ISETP.GE.AND P6, PT, R184, R195, PT ;  /* 0x000000c3b800b20c */ /* 0x000fe20003fc6270 */
[C---:B------:R-:W-:Y:S05]  /*42e0*/  HMMA.16816.F32 R48, R112.reuse, R106, R48 ;  /* 0x0000006a7030723c */ /* 0x040fea0000001830 */
[----:B------:R-:W-:Y:S01]  /*42f0*/  @!P3 FSEL R7, R7, -INF , !P1 ;  /* 0xff8000000707b808 */ /* 0x000fe20004800000 */
[----:B------:R-:W-:Y:S01]  /*4300*/  FMUL.FTZ R184, R169, 1.4426950216293334961 ;  /* 0x3fb8aa3ba9b87820 */ /* 0x000fe20000410000 */
[----:B------:R-:W-:Y:S04]  /*4310*/  @!P3 FSEL R9, R9, -INF , !P5 ;  /* 0xff8000000909b808 */ /* 0x000fe80006800000 */
[----:B------:R-:W-:Y:S01]  /*4320*/  FSEL R121, R184, RZ, P0 ;  /* 0x000000ffb8797208 */ /* 0x000fe20000000000 */
[----:B------:R-:W-:Y:S01]  /*4330*/  FFMA.FTZ R187, R7, UR8, -R120 ;  /* 0x0000000807bb7c23 */ /* 0x000fe20008010878 */
[----:B------:R-:W-:Y:S01]  /*4340*/  FSETP.NEU.FTZ.AND P0, PT, R167, -INF , PT ;  /* 0xff800000a700780b */ /* 0x000fe20003f1d000 */
[----:B------:R-:W-:Y:S01]  /*4350*/  FMUL.FTZ R184, R168, 1.4426950216293334961 ;  /* 0x3fb8aa3ba8b87820 */ /* 0x000fe20000410000 */
[----:B------:R-:W-:Y:S01]  /*4360*/  @!P3 FSEL R5, R5, -INF , !P4 ;  /* 0xff8000000505b808 */ /* 0x000fe20006000000 */
[-C--:B-1----:R-:W-:Y:S02]  /*4370*/  HMMA.16816.F32 R52, R112, R100.reuse, R52 ;  /* 0x000000647034723c */ /* 0x082fe40000001834 */
[----:B------:R-:W-:Y:S01]  /*4380*/  MUFU.EX2 R187, R187 ;  /* 0x000000bb00bb7308 */ /* 0x000fe20000000800 */
[----:B------:R-:W-:Y:S01]  /*4390*/  FSEL R243, R243, RZ, P0 ;  /* 0x000000fff3f37208 */ /* 0x000fe20000000000 */
[----:B------:R-:W-:Y:S01]  /*43a0*/  IMAD.WIDE.U32 R212, R212, -0x326172a9, RZ ;  /* 0xcd9e8d57d4d47825 */ /* 0x000fe200078e00ff */
[C---:B------:R-:W-:Y:S01]  /*43b0*/  @!P3 ISETP.GE.AND P0, PT, R194.reuse, R209, PT ;  /* 0x000000d1c200b20c */ /* 0x040fe20003f06270 */
[C---:B------:R-:W-:Y:S04]  /*43c0*/  HMMA.16816.F32 R56, R124.reuse, R100, R56 ;  /* 0x000000647c38723c */ /* 0x040fe80000001838 */
[----:B------:R-:W-:Y:S01]  /*43d0*/  @!P3 ISETP.GE.AND P4, PT, R194, R195, PT ;  /* 0x000000c3c200b20c */ /* 0x000fe20003f86270 */
[----:B------:R-:W-:Y:S01]  /*43e0*/  FFMA.FTZ R189, R9, UR8, -R243 ;  /* 0x0000000809bd7c23 */ /* 0x000fe200080108f3 */
[----:B------:R-:W-:Y:S01]  /*43f0*/  FSEL R122, R184, RZ, P2 ;  /* 0x000000ffb87a7208 */ /* 0x000fe20001000000 */
[-C--:B------:R-:W-:Y:S03]  /*4400*/  HMMA.16816.F32 R60, R124, R102.reuse, R60 ;  /* 0x000000667c3c723c */ /* 0x080fe6000000183c */
[C---:B------:R-:W-:Y:S01]  /*4410*/  @!P3 ISETP.GE.AND P2, PT, R194.reuse, R199, PT ;  /* 0x000000c7c200b20c */ /* 0x040fe20003f46270 */
[----:B------:R-:W-:Y:S01]  /*4420*/  @!P3 VIADD R184, R194, 0x8 ;  /* 0x00000008c2b8b836 */ /* 0x000fe20000000000 */
[----:B------:R-:W-:Y:S01]  /*4430*/  @!P3 FSEL R4, R4, -INF , !P0 ;  /* 0xff8000000404b808 */ /* 0x000fe20004000000 */
[----:B------:R-:W-:Y:S01]  /*4440*/  HMMA.16816.F32 R64, R112, R102, R64 ;  /* 0x000000667040723c */ /* 0x000fe20000001840 */
[----:B------:R-:W-:Y:S03]  /*4450*/  MUFU.EX2 R189, R189 ;  /* 0x000000bd00bd7308 */ /* 0x000fe60000000800 */
[-C--:B------:R-:W-:Y:S01]  /*4460*/  @!P3 ISETP.GE.AND P0, PT, R194, R211.reuse, PT ;  /* 0x000000d3c200b20c */ /* 0x080fe20003f06270 */
[----:B------:R-:W-:Y:S01]  /*4470*/  FFMA.FTZ R185, R4, UR8, -R121 ;  /* 0x0000000804b97c23 */ /* 0x000fe20008010879 */
[----:B------:R-:W-:Y:S01]  /*4480*/  @!P3 FSEL R6, R6, -INF , !P2 ;  /* 0xff8000000606b808 */ /* 0x000fe20005000000 */
[----:B------:R-:W-:Y:S01]  /*4490*/  @!P3 VIADD R126, R194, 0x38 ;  /* 0x00000038c27eb836 */ /* 0x000fe20000000000 */
[----:B------:R-:W-:Y:S02]  /*44a0*/  @!P3 FSEL R8, R8, -INF , !P0 ;  /* 0xff8000000808b808 */ /* 0x000fe40004000000 */
[C---:B------:R-:W-:Y:S01]  /*44b0*/  @!P3 ISETP.GE.AND P2, PT, R184.reuse, R211, PT ;  /* 0x000000d3b800b20c */ /* 0x040fe20003f46270 */
[----:B------:R-:W-:Y:S01]  /*44c0*/  MUFU.EX2 R185, R185 ;  /* 0x000000b900b97308 */ /* 0x000fe20000000800 */
[C---:B------:R-:W-:Y:S02]  /*44d0*/  @!P3 ISETP.GE.AND P1, PT, R184.reuse, R195, PT ;  /* 0x000000c3b800b20c */ /* 0x040fe40003f26270 */
[C---:B------:R-:W-:Y:S02]  /*44e0*/  @!P3 ISETP.GE.AND P0, PT, R184.reuse, R209, PT ;  /* 0x000000d1b800b20c */ /* 0x040fe40003f06270 */
        /* <DEDUP_REMOVED lines=8> */
[----:B------:R-:W-:Y:S02]  /*4570*/  @!P3 FSEL R13, R13, -INF , !P4 ;  /* 0xff8000000d0db808 */ /* 0x000fe40006000000 */
[C---:B------:R-:W-:Y:S02]  /*4580*/  @!P3 ISETP.GE.AND P6, PT, R184.reuse, R195, PT ;  /* 0x000000c3b800b20c */ /* 0x040fe40003fc6270 */
[C---:B------:R-:W-:Y:S01]  /*4590*/  @!P3 ISETP.GE.AND P2, PT, R184.reuse, R209, PT ;  /* 0x000000d1b800b20c */ /* 0x040fe20003f46270 */
[----:B------:R-:W-:Y:S01]  /*45a0*/  FFMA.FTZ R193, R13, UR8, -R243 ;  /* 0x000000080dc17c23 */ /* 0x000fe200080108f3 */
[----:B------:R-:W-:Y:S01]  /*45b0*/  @!P3 ISETP.GE.AND P4, PT, R184, R199, PT ;  /* 0x000000c7b800b20c */ /* 0x000fe20003f86270 */
[----:B------:R-:W-:Y:S01]  /*45c0*/  @!P3 VIADD R184, R194, 0x10 ;  /* 0x00000010c2b8b836 */ /* 0x000fe20000000000 */
[----:B------:R-:W-:Y:S01]  /*45d0*/  @!P3 FSEL R14, R14, -INF , !P1 ;  /* 0xff8000000e0eb808 */ /* 0x000fe20004800000 */
[----:B------:R-:W-:Y:S01]  /*45e0*/  MUFU.EX2 R191, R191 ;  /* 0x000000bf00bf7308 */ /* 0x000fe20000000800 */
[----:B------:R-:W-:Y:S02]  /*45f0*/  @!P3 FSEL R15, R15, -INF , !P6 ;  /* 0xff8000000f0fb808 */ /* 0x000fe40007000000 */
[----:B------:R-:W-:Y:S02]  /*4600*/  @!P3 FSEL R16, R16, -INF , !P0 ;  /* 0xff8000001010b808 */ /* 0x000fe40004000000 */
[----:B------:R-:W-:Y:S02]  /*4610*/  @!P3 FSEL R17, R17, -INF , !P2 ;  /* 0xff8000001111b808 */ /* 0x000fe40005000000 */
[----:B------:R-:W-:Y:S01]  /*4620*/  @!P3 FSEL R18, R18, -INF , !P5 ;  /* 0xff8000001212b808 */ /* 0x000fe20006800000 */
[--C-:B------:R-:W-:Y:S01]  /*4630*/  FFMA.FTZ R125, R16, UR8, -R121.reuse ;  /* 0x00000008107d7c23 */ /* 0x100fe20008010879 */
[C---:B------:R-:W-:Y:S01]  /*4640*/  @!P3 ISETP.GE.AND P1, PT, R184.reuse, R209, PT ;  /* 0x000000d1b800b20c */ /* 0x040fe20003f26270 */
[----:B------:R-:W-:Y:S01]  /*4650*/  MUFU.EX2 R193, R193 ;  /* 0x000000c100c17308 */ /* 0x000fe20000000800 */
[----:B------:R-:W-:Y:S01]  /*4660*/  @!P3 ISETP.GE.AND P6, PT, R184, R199, PT ;  /* 0x000000c7b800b20c */ /* 0x000fe20003fc6270 */
[--C-:B------:R-:W-:Y:S01]  /*4670*/  FFMA.FTZ R196, R18, UR8, -R120.reuse ;  /* 0x0000000812c47c23 */ /* 0x100fe20008010878 */
[C---:B------:R-:W-:Y:S02]  /*4680*/  @!P3 ISETP.GE.AND P0, PT, R184.reuse, R211, PT ;  /* 0x000000d3b800b20c */ /* 0x040fe40003f06270 */
[----:B------:R-:W-:Y:S01]  /*4690*/  @!P3 ISETP.GE.AND P2, PT, R184, R195, PT ;  /* 0x000000c3b800b20c */ /* 0x000fe20003f46270 */
[----:B------:R-:W-:Y:S01]  /*46a0*/  @!P3 VIADD R184, R194, 0x18 ;  /* 0x00000018c2b8b836 */ /* 0x000fe20000000000 */
[----:B------:R-:W-:Y:S03]  /*46b0*/  @!P3 ISETP.GE.AND P5, PT, R186, R209, PT ;  /* 0x000000d1ba00b20c */ /* 0x000fe60003fa6270 */
[----:B------:R-:W-:Y:S01]  /*46c0*/  MUFU.EX2 R196, R196 ;  /* 0x000000c400c47308 */ /* 0x000fe20000000800 */
[----:B------:R-:W-:Y:S02]  /*46d0*/  @!P3 FSEL R19, R19, -INF , !P4 ;  /* 0xff8000001313b808 */ /* 0x000fe40006000000 */
[----:B------:R-:W-:Y:S02]  /*46e0*/  @!P3 FSEL R20, R20, -INF , !P1 ;  /* 0xff8000001414b808 */ /* 0x000fe40004800000 */
[----:B------:R-:W-:Y:S01]  /*46f0*/  @!P3 FSEL R21, R21, -INF , !P5 ;  /* 0xff8000001515b808 */ /* 0x000fe20006800000 */
[----:B------:R-:W-:Y:S01]  /*4700*/  FFMA.FTZ R197, R19, UR8, -R120 ;  /* 0x0000000813c57c23 */ /* 0x000fe20008010878 */
[----:B------:R-:W-:Y:S01]  /*4710*/  @!P3 ISETP.GE.AND P4, PT, R186, R199, PT ;  /* 0x000000c7ba00b20c */ /* 0x000fe20003f86270 */
[--C-:B------:R-:W-:Y:S01]  /*4720*/  FFMA.FTZ R198, R20, UR8, -R121.reuse ;  /* 0x0000000814c67c23 */ /* 0x100fe20008010879 */
[C---:B------:R-:W-:Y:S02]  /*4730*/  @!P3 ISETP.GE.AND P1, PT, R186.reuse, R211, PT ;  /* 0x000000d3ba00b20c */ /* 0x040fe40003f26270 */
[----:B------:R-:W-:Y:S01]  /*4740*/  @!P3 ISETP.GE.AND P5, PT, R186, R195, PT ;  /* 0x000000c3ba00b20c */ /* 0x000fe20003fa6270 */
[----:B------:R-:W-:Y:S01]  /*4750*/  @!P3 VIADD R186, R194, 0x19 ;  /* 0x00000019c2bab836 */ /* 0x000fe20000000000 */
[----:B------:R-:W-:Y:S01]  /*4760*/  @!P3 FSEL R22, R22, -INF , !P6 ;  /* 0xff8000001616b808 */ /* 0x000fe20007000000 */
[----:B------:R-:W-:Y:S01]  /*4770*/  MUFU.EX2 R197, R197 ;  /* 0x000000c500c57308 */ /* 0x000fe20000000800 */
[----:B------:R-:W-:Y:S02]  /*4780*/  @!P3 ISETP.GE.AND P6, PT, R184, R211, PT ;  /* 0x000000d3b800b20c */ /* 0x000fe40003fc6270 */
[----:B------:R-:W-:Y:S02]  /*4790*/  @!P3 FSEL R23, R23, -INF , !P4 ;  /* 0xff8000001717b808 */ /* 0x000fe40006000000 */
[----:B------:R-:W-:Y:S02]  /*47a0*/  @!P3 FSEL R24, R24, -INF , !P0 ;  /* 0xff8000001818b808 */ /* 0x000fe40004000000 */
[----:B------:R-:W-:Y:S03]  /*47b0*/  @!P3 FSEL R25, R25, -INF , !P1 ;  /* 0xff8000001919b808 */ /* 0x000fe60004800000 */
[----:B------:R-:W-:Y:S01]  /*47c0*/  MUFU.EX2 R198, R198 ;  /* 0x000000c600c67308 */ /* 0x000fe20000000800 */
[C---:B------:R-:W-:Y:S02]  /*47d0*/  @!P3 ISETP.GE.AND P4, PT, R184.reuse, R195, PT ;  /* 0x000000c3b800b20c */ /* 0x040fe40003f86270 */
[C---:B------:R-:W-:Y:S02]  /*47e0*/  @!P3 ISETP.GE.AND P0, PT, R184.reuse, R209, PT ;  /* 0x000000d1b800b20c */ /* 0x040fe40003f06270 */
[----:B------:R-:W-:Y:S01]  /*47f0*/  @!P3 ISETP.GE.AND P1, PT, R184, R199, PT ;  /* 0x000000c7b800b20c */ /* 0x000fe20003f26270 */
[----:B------:R-:W-:Y:S01]  /*4800*/  @!P3 VIADD R184, R194, 0x20 ;  /* 0x00000020c2b8b836 */ /* 0x000fe20000000000 */
[----:B------:R-:W-:Y:S02]  /*4810*/  @!P3 FSEL R27, R27, -INF , !P5 ;  /* 0xff8000001b1bb808 */ /* 0x000fe40006800000 */
[----:B------:R-:W-:Y:S02]  /*4820*/  @!P3 FSEL R28, R28, -INF , !P6 ;  /* 0xff8000001c1cb808 */ /* 0x000fe40007000000 */
[C---:B------:R-:W-:Y:S02]  /*4830*/  @!P3 ISETP.GE.AND P5, PT, R186.reuse, R195, PT ;  /* 0x000000c3ba00b20c */ /* 0x040fe40003fa6270 */
[----:B------:R-:W-:Y:S02]  /*4840*/  @!P3 ISETP.GE.AND P6, PT, R186, R209, PT ;  /* 0x000000d1ba00b20c */ /* 0x000fe40003fc6270 */
[----:B------:R-:W-:Y:S02]  /*4850*/  @!P3 FSEL R26, R26, -INF , !P2 ;  /* 0xff8000001a1ab808 */ /* 0x000fe40005000000 */
[----:B------:R-:W-:Y:S02]  /*4860*/  @!P3 ISETP.GE.AND P2, PT, R186, R211, PT ;  /* 0x000000d3ba00b20c */ /* 0x000fe40003f46270 */
[----:B------:R-:W-:Y:S02]  /*4870*/  @!P3 FSEL R31, R31, -INF , !P5 ;  /* 0xff8000001f1fb808 */ /* 0x000fe40006800000 */
[----:B------:R-:W-:Y:S02]  /*4880*/  @!P3 FSEL R33, R33, -INF , !P6 ;  /* 0xff8000002121b808 */ /* 0x000fe40007000000 */
[----:B------:R-:W-:Y:S02]  /*4890*/  @!P3 FSEL R34, R34, -INF , !P1 ;  /* 0xff8000002222b808 */ /* 0x000fe40004800000 */
[C---:B------:R-:W-:Y:S02]  /*48a0*/  @!P3 ISETP.GE.AND P5, PT, R184.reuse, R199, PT ;  /* 0x000000c7b800b20c */ /* 0x040fe40003fa6270 */
[----:B------:R-:W-:Y:S02]  /*48b0*/  @!P3 ISETP.GE.AND P6, PT, R184, R195, PT ;  /* 0x000000c3b800b20c */ /* 0x000fe40003fc6270 */
[----:B------:R-:W-:Y:S02]  /*48c0*/  @!P3 ISETP.GE.AND P1, PT, R188, R209, PT ;  /* 0x000000d1bc00b20c */ /* 0x000fe40003f26270 */
[----:B------:R-:W-:Y:S02]  /*48d0*/  @!P3 FSEL R29, R29, -INF , !P2 ;  /* 0xff8000001d1db808 */ /* 0x000fe40005000000 */
[----:B------:R-:W-:Y:S02]  /*48e0*/  @!P3 FSEL R30, R30, -INF , !P4 ;  /* 0xff8000001e1eb808 */ /* 0x000fe40006000000 */
[----:B------:R-:W-:Y:S01]  /*48f0*/  @!P3 ISETP.GE.AND P2, PT, R186, R199, PT ;  /* 0x000000c7ba00b20c */ /* 0x000fe20003f46270 */
[--C-:B------:R-:W-:Y:S01]  /*4900*/  FFMA.FTZ R186, R5, UR8, -R121.reuse ;  /* 0x0000000805ba7c23 */ /* 0x100fe20008010879 */
[----:B------:R-:W-:Y:S02]  /*4910*/  @!P3 ISETP.GE.AND P4, PT, R184, R209, PT ;  /* 0x000000d1b800b20c */ /* 0x000fe40003f86270 */
[----:B------:R-:W-:Y:S02]  /*4920*/  @!P3 FSEL R37, R37, -INF , !P1 ;  /* 0xff8000002525b808 */ /* 0x000fe40004800000 */
[----:B------:R-:W-:Y:S01]  /*4930*/  @!P3 FSEL R38, R38, -INF , !P5 ;  /* 0xff8000002626b808 */ /* 0x000fe20006800000 */
[----:B------:R-:W-:Y:S01]  /*4940*/  MUFU.EX2 R186, R186 ;  /* 0x000000ba00ba7308 */ /* 0x000fe20000000800 */
[----:B------:R-:W-:Y:S01]  /*4950*/  @!P3 FSEL R42, R42, -INF , !P6 ;  /* 0xff8000002a2ab808 */ /* 0x000fe20007000000 */
[----:B------:R-:W-:Y:S01]  /*4960*/  FFMA.FTZ R238, R37, UR8, -R121 ;  /* 0x0000000825ee7c23 */ /* 0x000fe20008010879 */
[----:B------:R-:W-:Y:S02]  /*4970*/  @!P3 ISETP.GE.AND P1, PT, R188, R195, PT ;  /* 0x000000c3bc00b20c */ /* 0x000fe40003f26270 */
[-C--:B------:R-:W-:Y:S01]  /*4980*/  @!P3 ISETP.GE.AND P5, PT, R192, R211.reuse, PT ;  /* 0x000000d3c000b20c */ /* 0x080fe20003fa6270 */
[----:B------:R-:W-:Y:S01]  /*4990*/  FFMA.FTZ R239, R42, UR8, -R122 ;  /* 0x000000082aef7c23 */ /* 0x000fe2000801087a */
[-C--:B------:R-:W-:Y:S02]  /*49a0*/  @!P3 ISETP.GE.AND P6, PT, R190, R211.reuse, PT ;  /* 0x000000d3be00b20c */ /* 0x080fe40003fc6270 */
[----:B------:R-:W-:Y:S02]  /*49b0*/  @!P3 FSEL R32, R32, -INF , !P0 ;  /* 0xff8000002020b808 */ /* 0x000fe40004000000 */
[----:B------:R-:W-:Y:S02]  /*49c0*/  @!P3 FSEL R35, R35, -INF , !P2 ;  /* 0xff8000002323b808 */ /* 0x000fe40005000000 */
[----:B------:R-:W-:Y:S02]  /*49d0*/  @!P3 FSEL R36, R36, -INF , !P4 ;  /* 0xff8000002424b808 */ /* 0x000fe40006000000 */
[----:B------:R-:W-:Y:S01]  /*49e0*/  @!P3 ISETP.GE.AND P0, PT, R184, R211, PT ;  /* 0x000000d3b800b20c */ /* 0x000fe20003f06270 */
[----:B------:R-:W-:Y:S01]  /*49f0*/  FFMA.FTZ R184, R6, UR8, -R120 ;  /* 0x0000000806b87c23 */ /* 0x000fe20008010878 */
[C---:B------:R-:W-:Y:S02]  /*4a00*/  @!P3 ISETP.GE.AND P2, PT, R188.reuse, R199, PT ;  /* 0x000000c7bc00b20c */ /* 0x040fe40003f46270 */
[----:B------:R-:W-:Y:S01]  /*4a10*/  @!P3 ISETP.GE.AND P4, PT, R188, R211, PT ;  /* 0x000000d3bc00b20c */ /* 0x000fe20003f86270 */
[----:B------:R-:W-:Y:S01]  /*4a20*/  FFMA.FTZ R188, R8, UR8, -R243 ;  /* 0x0000000808bc7c23 */ /* 0x000fe200080108f3 */
[----:B------:R-:W-:Y:S01]  /*4a30*/  @!P3 FSEL R43, R43, -INF , !P1 ;  /* 0xff8000002b2bb808 */ /* 0x000fe20004800000 */
[----:B------:R-:W-:Y:S01]  /*4a40*/  MUFU.EX2 R184, R184 ;  /* 0x000000b800b87308 */ /* 0x000fe20000000800 */
[----:B------:R-:W-:Y:S02]  /*4a50*/  @!P3 FSEL R44, R44, -INF , !P5 ;  /* 0xff8000002c2cb808 */ /* 0x000fe40006800000 */
[----:B------:R-:W-:Y:S02]  /*4a60*/  @!P3 FSEL R45, R45, -INF , !P6 ;  /* 0xff8000002d2db808 */ /* 0x000fe40007000000 */
[C---:B------:R-:W-:Y:S02]  /*4a70*/  @!P3 ISETP.GE.AND P1, PT, R190.reuse, R195, PT ;  /* 0x000000c3be00b20c */ /* 0x040fe40003f26270 */
[C---:B------:R-:W-:Y:S03]  /*4a80*/  @!P3 ISETP.GE.AND P5, PT, R190.reuse, R209, PT ;  /* 0x000000d1be00b20c */ /* 0x040fe60003fa6270 */
[----:B------:R-:W-:Y:S01]  /*4a90*/  MUFU.EX2 R188, R188 ;  /* 0x000000bc00bc7308 */ /* 0x000fe20000000800 */
[----:B------:R-:W-:Y:S02]  /*4aa0*/  @!P3 ISETP.GE.AND P6, PT, R190, R199, PT ;  /* 0x000000c7be00b20c */ /* 0x000fe40003fc6270 */
[----:B------:R-:W-:Y:S02]  /*4ab0*/  @!P3 FSEL R39, R39, -INF , !P2 ;  /* 0xff8000002727b808 */ /* 0x000fe40005000000 */
[----:B------:R-:W-:Y:S02]  /*4ac0*/  @!P3 FSEL R40, R40, -INF , !P0 ;  /* 0xff8000002828b808 */ /* 0x000fe40004000000 */
[----:B------:R-:W-:Y:S03]  /*4ad0*/  @!P3 FSEL R41, R41, -INF , !P4 ;  /* 0xff8000002929b808 */ /* 0x000fe60006000000 */
[----:B------:R1:W-:Y:S01]  /*4ae0*/  MUFU.EX2 R190, R123 ;  /* 0x0000007b00be7308 */ /* 0x0003e20000000800 */
[C---:B------:R-:W-:Y:S02]  /*4af0*/  @!P3 ISETP.GE.AND P2, PT, R192.reuse, R195, PT ;  /* 0x000000c3c000b20c */ /* 0x040fe40003f46270 */
[C---:B------:R-:W-:Y:S02]  /*4b00*/  @!P3 ISETP.GE.AND P0, PT, R192.reuse, R209, PT ;  /* 0x000000d1c000b20c */ /* 0x040fe40003f06270 */
[----:B------:R-:W-:Y:S01]  /*4b10*/  @!P3 ISETP.GE.AND P4, PT, R192, R199, PT ;  /* 0x000000c7c000b20c */ /* 0x000fe20003f86270 */
[----:B------:R-:W-:Y:S01]  /*4b20*/  @!P3 VIADD R192, R194, 0x30 ;  /* 0x00000030c2c0b836 */ /* 0x000fe20000000000 */
[----:B------:R-:W-:Y:S02]  /*4b30*/  @!P3 FSEL R46, R46, -INF , !P2 ;  /* 0xff8000002e2eb808 */ /* 0x000fe40005000000 */
[----:B------:R-:W-:Y:S02]  /*4b40*/  @!P3 FSEL R50, R50, -INF , !P4 ;  /* 0xff8000003232b808 */ /* 0x000fe40006000000 */
[-C--:B------:R-:W-:Y:S01]  /*4b50*/  @!P3 ISETP.GE.AND P2, PT, R192, R209.reuse, PT ;  /* 0x000000d1c000b20c */ /* 0x080fe20003f46270 */
[----:B------:R-:W-:Y:S01]  /*4b60*/  FFMA.FTZ R46, R46, UR8, -R122 ;  /* 0x000000082e2e7c23 */ /* 0x000fe2000801087a */
[----:B------:R-:W-:Y:S01]  /*4b70*/  @!P3 ISETP.GE.AND P4, PT, R218, R209, PT ;  /* 0x000000d1da00b20c */ /* 0x000fe20003f86270 */
[----:B------:R-:W-:Y:S01]  /*4b80*/  FFMA.FTZ R50, R50, UR8, -R120 ;  /* 0x0000000832327c23 */ /* 0x000fe20008010878 */
[----:B------:R-:W-:Y:S02]  /*4b90*/  @!P3 FSEL R51, R51, -INF , !P6 ;  /* 0xff8000003333b808 */ /* 0x000fe40007000000 */
[----:B------:R-:W-:Y:S01]  /*4ba0*/  @!P3 FSEL R52, R52, -INF , !P2 ;  /* 0xff8000003434b808 */ /* 0x000fe20005000000 */
[----:B-1----:R-:W-:Y:S01]  /*4bb0*/  FFMA.FTZ R123, R15, UR8, -R122 ;  /* 0x000000080f7b7c23 */ /* 0x002fe2000801087a */
[----:B------:R-:W-:Y:S01]  /*4bc0*/  @!P3 FSEL R53, R53, -INF , !P4 ;  /* 0xff8000003535b808 */ /* 0x000fe20006000000 */
[----:B------:R-:W-:Y:S01]  /*4bd0*/  FFMA.FTZ R51, R51, UR8, -R120 ;  /* 0x0000000833337c23 */ /* 0x000fe20008010878 */
[----:B------:R-:W-:Y:S01]  /*4be0*/  @!P3 FSEL R48, R48, -INF , !P0 ;  /* 0xff8000003030b808 */ /* 0x000fe20004000000 */
[--C-:B------:R-:W-:Y:S01]  /*4bf0*/  FFMA.FTZ R52, R52, UR8, -R121.reuse ;  /* 0x0000000834347c23 */ /* 0x100fe20008010879 */
[C---:B------:R-:W-:Y:S01]  /*4c00*/  @!P3 ISETP.GE.AND P6, PT, R218.reuse, R199, PT ;  /* 0x000000c7da00b20c */ /* 0x040fe20003fc6270 */
[--C-:B------:R-:W-:Y:S01]  /*4c10*/  FFMA.FTZ R53, R53, UR8, -R121.reuse ;  /* 0x0000000835357c23 */ /* 0x100fe20008010879 */
[----:B------:R-:W-:Y:S01]  /*4c20*/  @!P3 ISETP.GE.AND P2, PT, R218, R211, PT ;  /* 0x000000d3da00b20c */ /* 0x000fe20003f46270 */
[--C-:B------:R-:W-:Y:S01]  /*4c30*/  FFMA.FTZ R48, R48, UR8, -R121.reuse ;  /* 0x0000000830307c23 */ /* 0x100fe20008010879 */
[----:B------:R-:W-:Y:S01]  /*4c40*/  @!P3 ISETP.GE.AND P4, PT, R218, R195, PT ;  /* 0x000000c3da00b20c */ /* 0x000fe20003f86270 */
[----:B------:R-:W-:Y:S01]  /*4c50*/  @!P3 VIADD R218, R194, 0x39 ;  /* 0x00000039c2dab836 */ /* 0x000fe20000000000 */
[----:B------:R-:W-:Y:S01]  /*4c60*/  @!P3 ISETP.GE.AND P0, PT, R192, R211, PT ;  /* 0x000000d3c000b20c */ /* 0x000fe20003f06270 */
[----:B------:R-:W-:Y:S01]  /*4c70*/  FFMA.FTZ R194, R14, UR8, -R122 ;  /* 0x000000080ec27c23 */ /* 0x000fe2000801087a */
[----:B------:R-:W-:Y:S02]  /*4c80*/  @!P3 FSEL R49, R49, -INF , !P5 ;  /* 0xff8000003131b808 */ /* 0x000fe40006800000 */
[----:B------:R-:W-:Y:S02]  /*4c90*/  @!P3 FSEL R56, R56, -INF , !P0 ;  /* 0xff8000003838b808 */ /* 0x000fe40004000000 */
[----:B------:R-:W-:Y:S01]  /*4ca0*/  @!P3 FSEL R57, R57, -INF , !P2 ;  /* 0xff8000003939b808 */ /* 0x000fe20005000000 */
[----:B------:R-:W-:Y:S01]  /*4cb0*/  FFMA.FTZ R49, R49, UR8, -R121 ;  /* 0x0000000831317c23 */ /* 0x000fe20008010879 */
[-C--:B------:R-:W-:Y:S01]  /*4cc0*/  @!P3 ISETP.GE.AND P5, PT, R192, R195.reuse, PT ;  /* 0x000000c3c000b20c */ /* 0x080fe20003fa6270 */
[--C-:B------:R-:W-:Y:S01]  /*4cd0*/  FFMA.FTZ R56, R56, UR8, -R243.reuse ;  /* 0x0000000838387c23 */ /* 0x100fe200080108f3 */
[-C--:B------:R-:W-:Y:S01]  /*4ce0*/  @!P3 ISETP.GE.AND P0, PT, R126, R195.reuse, PT ;  /* 0x000000c37e00b20c */ /* 0x080fe20003f06270 */
[--C-:B------:R-:W-:Y:S01]  /*4cf0*/  FFMA.FTZ R57, R57, UR8, -R243.reuse ;  /* 0x0000000839397c23 */ /* 0x100fe200080108f3 */
[----:B------:R-:W-:Y:S01]  /*4d00*/  @!P3 ISETP.GE.AND P2, PT, R218, R195, PT ;  /* 0x000000c3da00b20c */ /* 0x000fe20003f46270 */
[----:B------:R-:W-:Y:S01]  /*4d10*/  MUFU.EX2 R194, R194 ;  /* 0x000000c200c27308 */ /* 0x000fe20000000800 */
[----:B------:R-:W-:Y:S02]  /*4d20*/  @!P3 FSEL R47, R47, -INF , !P1 ;  /* 0xff8000002f2fb808 */ /* 0x000fe40004800000 */
[----:B------:R-:W-:Y:S01]  /*4d30*/  @!P3 ISETP.GE.AND P1, PT, R192, R199, PT ;  /* 0x000000c7c000b20c */ /* 0x000fe20003f26270 */
[--C-:B------:R-:W-:Y:S01]  /*4d40*/  FFMA.FTZ R192, R12, UR8, -R243.reuse ;  /* 0x000000080cc07c23 */ /* 0x100fe200080108f3 */
[----:B------:R-:W-:Y:S02]  /*4d50*/  @!P3 FSEL R55, R55, -INF , !P6 ;  /* 0xff8000003737b808 */ /* 0x000fe40007000000 */
[----:B------:R-:W-:Y:S03]  /*4d60*/  @!P3 FSEL R54, R54, -INF , !P1 ;  /* 0xff8000003636b808 */ /* 0x000fe60004800000 */
[----:B------:R1:W-:Y:S01]  /*4d70*/  MUFU.EX2 R195, R123 ;  /* 0x0000007b00c37308 */ /* 0x0003e20000000800 */
[----:B------:R-:W-:Y:S01]  /*4d80*/  LOP3.LUT R200, R213, UR7, R200, 0x96, !PT ;  /* 0x00000007d5c87c12 */ /* 0x000fe2000f8e96c8 */
[--C-:B------:R-:W-:Y:S01]  /*4d90*/  FFMA.FTZ R55, R55, UR8, -R120.reuse ;  /* 0x0000000837377c23 */ /* 0x100fe20008010878 */
[-C--:B------:R-:W-:Y:S01]  /*4da0*/  @!P3 ISETP.GE.AND P1, PT, R126, R211.reuse, PT ;  /* 0x000000d37e00b20c */ /* 0x080fe20003f26270 */
[----:B------:R-:W-:Y:S01]  /*4db0*/  FFMA.FTZ R54, R54, UR8, -R120 ;  /* 0x0000000836367c23 */ /* 0x000fe20008010878 */
[----:B------:R-:W-:Y:S01]  /*4dc0*/  @!P3 ISETP.GE.AND P6, PT, R218, R211, PT ;  /* 0x000000d3da00b20c */ /* 0x000fe20003fc6270 */
[----:B------:R-:W-:Y:S01]  /*4dd0*/  IMAD.WIDE.U32 R230, R200, -0x2daee0ad, RZ ;  /* 0xd2511f53c8e67825 */ /* 0x000fe200078e00ff */
[----:B------:R-:W-:Y:S03]  /*4de0*/  @!P3 FSEL R60, R60, -INF , !P1 ;  /* 0xff8000003c3cb808 */ /* 0x000fe60004800000 */
[----:B------:R-:W-:Y:S01]  /*4df0*/  MUFU.EX2 R192, R192 ;  /* 0x000000c000c07308 */ /* 0x000fe20000000800 */
[----:B------:R-:W-:Y:S01]  /*4e00*/  @!P3 FSEL R61, R61, -INF , !P6 ;  /* 0xff8000003d3db808 */ /* 0x000fe20007000000 */
[----:B------:R-:W-:Y:S01]  /*4e10*/  UIADD3 UR7, UR11, -0x56f99767, URZ ;  /* 0xa90668990b077890 */ /* 0x000fe2000fffe03f */
[-C--:B------:R-:W-:Y:S01]  /*4e20*/  @!P3 ISETP.GE.AND P1, PT, R126, R199.reuse, PT ;  /* 0x000000c77e00b20c */ /* 0x080fe20003f26270 */
[----:B------:R-:W-:Y:S01]  /*4e30*/  FFMA.FTZ R60, R60, UR8, -R243 ;  /* 0x000000083c3c7c23 */ /* 0x000fe200080108f3 */
[C---:B------:R-:W-:Y:S02]  /*4e40*/  @!P3 ISETP.GE.AND P6, PT, R218.reuse, R199, PT ;  /* 0x000000c7da00b20c */ /* 0x040fe40003fc6270 */
[----:B------:R-:W-:Y:S03]  /*4e50*/  @!P3 FSEL R59, R59, -INF , !P4 ;  /* 0xff8000003b3bb808 */ /* 0x000fe60006000000 */
[----:B------:R2:W3:Y:S01]  /*4e60*/  MUFU.EX2 R199, R125 ;  /* 0x0000007d00c77308 */ /* 0x0004e20000000800 */
[-C--:B------:R-:W-:Y:S01]  /*4e70*/  @!P3 ISETP.GE.AND P4, PT, R218, R209.reuse, PT ;  /* 0x000000d1da00b20c */ /* 0x080fe20003f86270 */
[--C-:B-1----:R-:W-:Y:S01]  /*4e80*/  FFMA.FTZ R123, R17, UR8, -R121.reuse ;  /* 0x00000008117b7c23 */ /* 0x102fe20008010879 */
[----:B------:R-:W-:Y:S01]  /*4e90*/  LOP3.LUT R211, R233, UR5, R202, 0x96, !PT ;  /* 0x00000005e9d37c12 */ /* 0x000fe2000f8e96ca */
[----:B------:R-:W-:Y:S01]  /*4ea0*/  FFMA.FTZ R59, R59, UR8, -R122 ;  /* 0x000000083b3b7c23 */ /* 0x000fe2000801087a */
[----:B------:R-:W-:Y:S01]  /*4eb0*/  LOP3.LUT R218, R231, UR5, R204, 0x96, !PT ;  /* 0x00000005e7da7c12 */ /* 0x000fe2000f8e96cc */
[----:B------:R-:W-:Y:S01]  /*4ec0*/  UIADD3 UR5, UR13, 0x1715609d, URZ ;  /* 0x1715609d0d057890 */ /* 0x000fe2000fffe03f */
[----:B------:R-:W-:Y:S03]  /*4ed0*/  @!P3 FSEL R58, R58, -INF , !P5 ;  /* 0xff8000003a3ab808 */ /* 0x000fe60006800000 */
[----:B------:R1:W-:Y:S01]  /*4ee0*/  MUFU.EX2 R200, R123 ;  /* 0x0000007b00c87308 */ /* 0x0003e20000000800 */
[----:B------:R-:W-:Y:S01]  /*4ef0*/  @!P3 ISETP.GE.AND P5, PT, R126, R209, PT ;  /* 0x000000d17e00b20c */ /* 0x000fe20003fa6270 */
[----:B------:R-:W-:Y:S01]  /*4f00*/  IMAD.WIDE.U32 R202, R203, -0x326172a9, RZ ;  /* 0xcd9e8d57cbca7825 */ /* 0x000fe200078e00ff */
[----:B------:R-:W-:Y:S01]  /*4f10*/  LOP3.LUT R224, R223, UR6, R212, 0x96, !PT ;  /* 0x00000006dfe07c12 */ /* 0x000fe2000f8e96d4 */
[----:B------:R-:W-:Y:S01]  /*4f20*/  UIADD3 UR6, UR13, -0x4ab325aa, URZ ;  /* 0xb54cda560d067890 */ /* 0x000fe2000fffe03f */
[----:B------:R-:W-:Y:S01]  /*4f30*/  LOP3.LUT R214, R221, UR7, R214, 0x96, !PT ;  /* 0x00000007ddd67c12 */ /* 0x000fe2000f8e96d6 */
[----:B------:R-:W-:Y:S01]  /*4f40*/  IMAD.WIDE.U32 R212, R201, -0x326172a9, RZ ;  /* 0xcd9e8d57c9d47825 */ /* 0x000fe200078e00ff */
[----:B------:R-:W-:Y:S03]  /*4f50*/  LOP3.LUT R201, R203, UR5, R210, 0x96, !PT ;  /* 0x00000005cbc97c12 */ /* 0x000fe6000f8e96d2 */
[----:B------:R-:W-:Y:S01]  /*4f60*/  MUFU.EX2 R242, R60 ;  /* 0x0000003c00f27308 */ /* 0x000fe20000000800 */
[----:B------:R-:W-:Y:S01]  /*4f70*/  LOP3.LUT R205, R229, UR7, R206, 0x96, !PT ;  /* 0x00000007e5cd7c12 */ /* 0x000fe2000f8e96ce */
[----:B------:R-:W-:Y:S01]  /*4f80*/  IMAD.WIDE.U32 R126, R207, -0x2daee0ad, RZ ;  /* 0xd2511f53cf7e7825 */ /* 0x000fe200078e00ff */
[----:B--2---:R-:W-:Y:S02]  /*4f90*/  LOP3.LUT R125, R213, UR5, R226, 0x96, !PT ;  /* 0x00000005d57d7c12 */ /* 0x004fe4000f8e96e2 */
[----:B------:R-:W-:Y:S01]  /*4fa0*/  @!P3 FSEL R62, R62, -INF , !P0 ;  /* 0xff8000003e3eb808 */ /* 0x000fe20004000000 */
[----:B------:R-:W-:Y:S01]  /*4fb0*/  IMAD.WIDE.U32 R210, R211, -0x326172a9, RZ ;  /* 0xcd9e8d57d3d27825 */ /* 0x000fe200078e00ff */
[----:B------:R-:W-:Y:S02]  /*4fc0*/  LOP3.LUT R204, R127, UR7, R232, 0x96, !PT ;  /* 0x000000077fcc7c12 */ /* 0x000fe4000f8e96e8 */
[----:B------:R-:W-:Y:S01]  /*4fd0*/  @!P3 FSEL R63, R63, -INF , !P2 ;  /* 0xff8000003f3fb808 */ /* 0x000fe20005000000 */
[----:B------:R-:W-:Y:S01]  /*4fe0*/  IMAD.WIDE.U32 R218, R218, -0x326172a9, RZ ;  /* 0xcd9e8d57dada7825 */ /* 0x000fe200078e00ff */
[----:B------:R-:W-:Y:S02]  /*4ff0*/  LOP3.LUT R127, R211, UR5, R216, 0x96, !PT ;  /* 0x00000005d37f7c12 */ /* 0x000fe4000f8e96d8 */
[----:B------:R-:W-:Y:S01]  /*5000*/  @!P3 FSEL R64, R64, -INF , !P5 ;  /* 0xff8000004040b808 */ /* 0x000fe20006800000 */
[----:B------:R-:W-:Y:S01]  /*5010*/  FFMA.FTZ R62, R62, UR8, -R122 ;  /* 0x000000083e3e7c23 */ /* 0x000fe2000801087a */
[----:B-1----:R-:W-:Y:S01]  /*5020*/  LOP3.LUT R123, R219, UR5, R222, 0x96, !PT ;  /* 0x00000005db7b7c12 */ /* 0x002fe2000f8e96de */
[--C-:B------:R-:W-:Y:S01]  /*5030*/  FFMA.FTZ R209, R21, UR8, -R121.reuse ;  /* 0x0000000815d17c23 */ /* 0x100fe20008010879 */
[----:B------:R-:W-:Y:S01]  /*5040*/  @!P3 FSEL R65, R65, -INF , !P4 ;  /* 0xff8000004141b808 */ /* 0x000fe20006000000 */
[----:B------:R-:W-:Y:S01]  /*5050*/  IMAD.WIDE.U32 R224, R224, -0x2daee0ad, RZ ;  /* 0xd2511f53e0e07825 */ /* 0x000fe200078e00ff */
[----:B------:R-:W-:Y:S01]  /*5060*/  @!P3 FSEL R66, R66, -INF , !P1 ;  /* 0xff8000004242b808 */ /* 0x000fe20004800000 */
[----:B------:R-:W-:Y:S01]  /*5070*/  UIADD3 UR5, UR11, 0x646e171e, URZ ;  /* 0x646e171e0b057890 */ /* 0x000fe2000fffe03f */
[----:B------:R-:W-:Y:S01]  /*5080*/  @!P3 FSEL R67, R67, -INF , !P6 ;  /* 0xff8000004343b808 */ /* 0x000fe20007000000 */
[----:B------:R-:W-:Y:S01]  /*5090*/  IMAD.WIDE.U32 R232, R214, -0x326172a9, RZ ;  /* 0xcd9e8d57d6e87825 */ /* 0x000fe200078e00ff */
[----:B------:R-:W-:Y:S01]  /*50a0*/  LOP3.LUT R215, R225, UR7, R230, 0x96, !PT ;  /* 0x00000007e1d77c12 */ /* 0x000fe2000f8e96e6 */
[----:B------:R-:W-:Y:S02]  /*50b0*/  MUFU.EX2 R244, R62 ;  /* 0x0000003e00f47308 */ /* 0x000fe40000000800 */
[----:B------:R-:W-:Y:S01]  /*50c0*/  FFMA.FTZ R64, R64, UR8, -R121 ;  /* 0x0000000840407c23 */ /* 0x000fe20008010879 */
[----:B------:R-:W-:Y:S01]  /*50d0*/  IMAD.WIDE.U32 R226, R201, -0x2daee0ad, RZ ;  /* 0xd2511f53c9e27825 */ /* 0x000fe200078e00ff */
[----:B------:R-:W-:Y:S02]  /*50e0*/  LOP3.LUT R208, R233, UR6, R202, 0x96, !PT ;  /* 0x00000006e9d07c12 */ /* 0x000fe4000f8e96ca */
[----:B------:R-:W-:Y:S01]  /*50f0*/  LOP3.LUT R214, R232, 0xffff, RZ, 0xc0, !PT ;  /* 0x0000ffffe8d67812 */ /* 0x000fe200078ec0ff */
[----:B------:R-:W-:Y:S01]  /*5100*/  IMAD.WIDE.U32 R234, R204, -0x326172a9, RZ ;  /* 0xcd9e8d57ccea7825 */ /* 0x000fe200078e00ff */
[----:B------:R-:W-:Y:S02]  /*5110*/  LOP3.LUT R219, R227, UR5, R220, 0x96, !PT ;  /* 0x00000005e3db7c12 */ /* 0x000fe4000f8e96dc */
[----:B------:R1:W-:Y:S01]  /*5120*/  MUFU.EX2 R201, R209 ;  /* 0x000000d100c97308 */ /* 0x0003e20000000800 */
[----:B------:R-:W-:Y:S01]  /*5130*/  LOP3.LUT R225, R226, 0xffff, RZ, 0xc0, !PT ;  /* 0x0000ffffe2e17812 */ /* 0x000fe200078ec0ff */
[--C-:B------:R-:W-:Y:S01]  /*5140*/  FFMA.FTZ R66, R66, UR8, -R120.reuse ;  /* 0x0000000842427c23 */ /* 0x100fe20008010878 */
[----:B------:R-:W-:Y:S01]  /*5150*/  LOP3.LUT R206, R232, 0xff, RZ, 0xc0, !PT ;  /* 0x000000ffe8ce7812 */ /* 0x000fe200078ec0ff */
[--C-:B------:R-:W-:Y:S01]  /*5160*/  FFMA.FTZ R202, R22, UR8, -R120.reuse ;  /* 0x0000000816ca7c23 */ /* 0x100fe20008010878 */
[----:B------:R-:W-:Y:S01]  /*5170*/  LOP3.LUT R227, R234, 0xff, RZ, 0xc0, !PT ;  /* 0x000000ffeae37812 */ /* 0x000fe200078ec0ff */
[----:B------:R-:W-:Y:S01]  /*5180*/  FFMA.FTZ R203, R23, UR8, -R120 ;  /* 0x0000000817cb7c23 */ /* 0x000fe20008010878 */
[--C-:B------:R-:W-:Y:S03]  /*5190*/  SHF.R.U32.HI R223, RZ, 0x18, R234.reuse ;  /* 0x00000018ffdf7819 */ /* 0x100fe600000116ea */
[----:B------:R-:W-:Y:S01]  /*51a0*/  MUFU.EX2 R245, R66 ;  /* 0x0000004200f57308 */ /* 0x000fe20000000800 */
[----:B------:R-:W-:Y:S01]  /*51b0*/  SHF.R.U32.HI R233, RZ, 0x10, R234 ;  /* 0x00000010ffe97819 */ /* 0x000fe200000116ea */
[----:B------:R-:W-:Y:S01]  /*51c0*/  FFMA.FTZ R204, R24, UR8, -R243 ;  /* 0x0000000818cc7c23 */ /* 0x000fe200080108f3 */
[----:B------:R-:W-:Y:S01]  /*51d0*/  LOP3.LUT R229, R235, UR6, R210, 0x96, !PT ;  /* 0x00000006ebe57c12 */ /* 0x000fe2000f8e96d2 */
[--C-:B------:R-:W-:Y:S01]  /*51e0*/  FFMA.FTZ R210, R27, UR8, -R122.reuse ;  /* 0x000000081bd27c23 */ /* 0x100fe2000801087a */
[----:B------:R-:W-:Y:S01]  /*51f0*/  LOP3.LUT R234, R234, 0xffff, RZ, 0xc0, !PT ;  /* 0x0000ffffeaea7812 */ /* 0x000fe200078ec0ff */
[--C-:B------:R-:W-:Y:S01]  /*5200*/  FFMA.FTZ R235, R26, UR8, -R122.reuse ;  /* 0x000000081aeb7c23 */ /* 0x100fe2000801087a */
[----:B------:R-:W-:Y:S01]  /*5210*/  ISETP.LE.U32.AND P0, PT, R206, UR9, PT ;  /* 0x00000009ce007c0c */ /* 0x000fe2000bf03070 */
[----:B------:R-:W-:Y:S01]  /*5220*/  FFMA.FTZ R58, R58, UR8, -R122 ;  /* 0x000000083a3a7c23 */ /* 0x000fe2000801087a */
[--C-:B------:R-:W-:Y:S01]  /*5230*/  SHF.R.U32.HI R207, RZ, 0x18, R232.reuse ;  /* 0x00000018ffcf7819 */ /* 0x100fe200000116e8 */
[----:B------:R2:W-:Y:S01]  /*5240*/  MUFU.EX2 R206, R235 ;  /* 0x000000eb00ce7308 */ /* 0x0005e20000000800 */
[----:B------:R-:W-:Y:S01]  /*5250*/  SHF.R.U32.HI R216, RZ, 0x10, R232 ;  /* 0x00000010ffd87819 */ /* 0x000fe200000116e8 */
[----:B------:R-:W-:Y:S01]  /*5260*/  IMAD.WIDE.U32 R230, R125, -0x2daee0ad, RZ ;  /* 0xd2511f537de67825 */ /* 0x000fe200078e00ff */
[----:B------:R-:W-:Y:S02]  /*5270*/  ISETP.LE.U32.AND P2, PT, R207, UR9, PT ;  /* 0x00000009cf007c0c */ /* 0x000fe4000bf43070 */
[----:B------:R-:W-:Y:S01]  /*5280*/  LOP3.LUT R207, R208, 0xffff, RZ, 0xc0, !PT ;  /* 0x0000ffffd0cf7812 */ /* 0x000fe200078ec0ff */
[----:B------:R-:W-:Y:S01]  /*5290*/  IMAD.WIDE.U32 R236, R205, -0x326172a9, RZ ;  /* 0xcd9e8d57cdec7825 */ /* 0x000fe200078e00ff */
[----:B-1----:R-:W-:Y:S03]  /*52a0*/  LOP3.LUT R209, R230, 0xff, RZ, 0xc0, !PT ;  /* 0x000000ffe6d17812 */ /* 0x002fe600078ec0ff */
[----:B------:R-:W-:Y:S01]  /*52b0*/  MUFU.EX2 R202, R202 ;  /* 0x000000ca00ca7308 */ /* 0x000fe20000000800 */
[----:B------:R-:W-:Y:S01]  /*52c0*/  SHF.R.U32.HI R232, RZ, 0x8, R207 ;  /* 0x00000008ffe87819 */ /* 0x000fe200000116cf */
[----:B---3--:R-:W-:Y:S01]  /*52d0*/  @!P0 FADD.FTZ R199, -R199, -RZ ;  /* 0x800000ffc7c78221 */ /* 0x008fe20000010100 */
[----:B------:R-:W-:Y:S01]  /*52e0*/  ISETP.LE.U32.AND P5, PT, R209, UR9, PT ;  /* 0x00000009d1007c0c */ /* 0x000fe2000bfa3070 */
[--C-:B------:R-:W-:Y:S01]  /*52f0*/  FFMA.FTZ R205, R25, UR8, -R243.reuse ;  /* 0x0000000819cd7c23 */ /* 0x100fe200080108f3 */
[----:B------:R-:W-:Y:S01]  /*5300*/  LOP3.LUT R209, R208, 0xff, RZ, 0xc0, !PT ;  /* 0x000000ffd0d17812 */ /* 0x000fe200078ec0ff */
[----:B------:R-:W-:Y:S01]  /*5310*/  IMAD.WIDE.U32 R240, R127, -0x2daee0ad, RZ ;  /* 0xd2511f537ff07825 */ /* 0x000fe200078e00ff */
[----:B------:R-:W-:Y:S03]  /*5320*/  LOP3.LUT R232, R232, 0xffff, RZ, 0xc0, !PT ;  /* 0x0000ffffe8e87812 */ /* 0x000fe600078ec0ff */
[----:B------:R1:W-:Y:S01]  /*5330*/  MUFU.EX2 R207, R210 ;  /* 0x000000d200cf7308 */ /* 0x0003e20000000800 */
[----:B------:R-:W-:Y:S01]  /*5340*/  ISETP.LE.U32.AND P4, PT, R209, UR9, PT ;  /* 0x00000009d1007c0c */ /* 0x000fe2000bf83070 */
[--C-:B--2---:R-:W-:Y:S01]  /*5350*/  FFMA.FTZ R235, R28, UR8, -R243.reuse ;  /* 0x000000081ceb7c23 */ /* 0x104fe200080108f3 */
[----:B------:R-:W-:Y:S01]  /*5360*/  ISETP.LE.U32.AND P1, PT, R232, UR9, PT ;  /* 0x00000009e8007c0c */ /* 0x000fe2000bf23070 */
[----:B------:R-:W-:Y:S01]  /*5370*/  @!P2 FADD.FTZ R197, -R197, -RZ ;  /* 0x800000ffc5c5a221 */ /* 0x000fe20000010100 */
[--C-:B------:R-:W-:Y:S02]  /*5380*/  SHF.R.U32.HI R209, RZ, 0x10, R208.reuse ;  /* 0x00000010ffd17819 */ /* 0x100fe400000116d0 */
[----:B------:R-:W-:Y:S03]  /*5390*/  SHF.R.U32.HI R232, RZ, 0x18, R208 ;  /* 0x00000018ffe87819 */ /* 0x000fe600000116d0 */
[----:B------:R-:W-:Y:S01]  /*53a0*/  MUFU.EX2 R203, R203 ;  /* 0x000000cb00cb7308 */ /* 0x000fe20000000800 */
[----:B------:R-:W-:Y:S02]  /*53b0*/  LOP3.LUT R211, R237, UR6, R212, 0x96, !PT ;  /* 0x00000006edd37c12 */ /* 0x000fe4000f8e96d4 */
[----:B------:R-:W-:Y:S02]  /*53c0*/  ISETP.LE.U32.AND P6, PT, R232, UR9, PT ;  /* 0x00000009e8007c0c */ /* 0x000fe4000bfc3070 */
[----:B------:R-:W-:Y:S01]  /*53d0*/  LOP3.LUT R232, R211, 0xff, RZ, 0xc0, !PT ;  /* 0x000000ffd3e87812 */ /* 0x000fe200078ec0ff */
[----:B------:R-:W-:Y:S01]  /*53e0*/  @!P4 FADD.FTZ R185, -R185, -RZ ;  /* 0x800000ffb9b9c221 */ /* 0x000fe20000010100 */
[----:B------:R-:W-:Y:S03]  /*53f0*/  LOP3.LUT R209, R209, 0xff, RZ, 0xc0, !PT ;  /* 0x000000ffd1d17812 */ /* 0x000fe600078ec0ff */
[----:B------:R2:W3:Y:S01]  /*5400*/  MUFU.EX2 R208, R235 ;  /* 0x000000eb00d07308 */ /* 0x0004e20000000800 */
[----:B-1----:R-:W-:Y:S01]  /*5410*/  LOP3.LUT R210, R211, 0xffff, RZ, 0xc0, !PT ;  /* 0x0000ffffd3d27812 */ /* 0x002fe200078ec0ff */
[----:B------:R-:W-:Y:S01]  /*5420*/  @!P1 FADD.FTZ R186, -R186, -RZ ;  /* 0x800000ffbaba9221 */ /* 0x000fe20000010100 */
[----:B------:R-:W-:Y:S02]  /*5430*/  ISETP.LE.U32.AND P4, PT, R232, UR9, PT ;  /* 0x00000009e8007c0c */ /* 0x000fe4000bf83070 */
[----:B------:R-:W-:Y:S02]  /*5440*/  ISETP.LE.U32.AND P3, PT, R209, UR9, PT ;  /* 0x00000009d1007c0c */ /* 0x000fe4000bf63070 */
[----:B------:R-:W-:Y:S01]  /*5450*/  SHF.R.U32.HI R210, RZ, 0x8, R210 ;  /* 0x00000008ffd27819 */ /* 0x000fe200000116d2 */
[----:B------:R-:W-:Y:S01]  /*5460*/  @!P6 FADD.FTZ R187, -R187, -RZ ;  /* 0x800000ffbbbbe221 */ /* 0x000fe20000010100 */
[----:B------:R-:W-:Y:S01]  /*5470*/  LOP3.LUT R212, R236, 0xffff, RZ, 0xc0, !PT ;  /* 0x0000ffffecd47812 */ /* 0x000fe200078ec0ff */
[----:B------:R-:W-:Y:S01]  /*5480*/  FFMA.FTZ R237, R29, UR8, -R243 ;  /* 0x000000081ded7c23 */ /* 0x000fe200080108f3 */
[----:B------:R-:W-:Y:S01]  /*5490*/  LOP3.LUT R232, R210, 0xffff, RZ, 0xc0, !PT ;  /* 0x0000ffffd2e87812 */ /* 0x000fe200078ec0ff */
[----:B------:R-:W-:Y:S01]  /*54a0*/  MUFU.EX2 R204, R204 ;  /* 0x000000cc00cc7308 */ /* 0x000fe20000000800 */
[----:B------:R-:W-:Y:S02]  /*54b0*/  LOP3.LUT R221, R231, UR5, R228, 0x96, !PT ;  /* 0x00000005e7dd7c12 */ /* 0x000fe4000f8e96e4 */
[----:B------:R-:W-:Y:S01]  /*54c0*/  LOP3.LUT R222, R230, 0xffff, RZ, 0xc0, !PT ;  /* 0x0000ffffe6de7812 */ /* 0x000fe200078ec0ff */
[----:B------:R-:W-:Y:S01]  /*54d0*/  @!P4 FADD.FTZ R188, -R188, -RZ ;  /* 0x800000ffbcbcc221 */ /* 0x000fe20000010100 */
[--C-:B--2---:R-:W-:Y:S01]  /*54e0*/  SHF.R.U32.HI R235, RZ, 0x10, R211.reuse ;  /* 0x00000010ffeb7819 */ /* 0x104fe200000116d3 */
[----:B------:R-:W-:Y:S01]  /*54f0*/  @!P3 FADD.FTZ R184, -R184, -RZ ;  /* 0x800000ffb8b8b221 */ /* 0x000fe20000010100 */
[----:B------:R-:W-:Y:S01]  /*5500*/  LOP3.LUT R231, R236, 0xff, RZ, 0xc0, !PT ;  /* 0x000000ffece77812 */ /* 0x000fe200078ec0ff */
[----:B---3--:R-:W-:Y:S01]  /*5510*/  @!P5 FADD.FTZ R208, -R208, -RZ ;  /* 0x800000ffd0d0d221 */ /* 0x008fe20000010100 */
[----:B------:R-:W-:Y:S01]  /*5520*/  LOP3.LUT R235, R235, 0xff, RZ, 0xc0, !PT ;  /* 0x000000ffebeb7812 */ /* 0x000fe200078ec0ff */
[----:B------:R1:W-:Y:S01]  /*5530*/  MUFU.EX2 R209, R237 ;  /* 0x000000ed00d17308 */ /* 0x0003e20000000800 */
[----:B------:R-:W-:Y:S02]  /*5540*/  ISETP.LE.U32.AND P1, PT, R232, UR9, PT ;  /* 0x00000009e8007c0c */ /* 0x000fe4000bf23070 */
[----:B------:R-:W-:Y:S02]  /*5550*/  SHF.R.U32.HI R232, RZ, 0x18, R211 ;  /* 0x00000018ffe87819 */ /* 0x000fe400000116d3 */
[----:B------:R-:W-:Y:S02]  /*5560*/  ISETP.LE.U32.AND P4, PT, R231, UR9, PT ;  /* 0x00000009e7007c0c */ /* 0x000fe4000bf83070 */
[----:B------:R-:W-:Y:S01]  /*5570*/  ISETP.LE.U32.AND P3, PT, R235, UR9, PT ;  /* 0x00000009eb007c0c */ /* 0x000fe2000bf63070 */
[--C-:B------:R-:W-:Y:S01]  /*5580*/  FFMA.FTZ R235, R33, UR8, -R121.reuse ;  /* 0x0000000821eb7c23 */ /* 0x100fe20008010879 */
[----:B------:R-:W-:Y:S01]  /*5590*/  ISETP.LE.U32.AND P6, PT, R232, UR9, PT ;  /* 0x00000009e8007c0c */ /* 0x000fe2000bfc3070 */
[----:B------:R-:W-:Y:S01]  /*55a0*/  FFMA.FTZ R232, R32, UR8, -R121 ;  /* 0x0000000820e87c23 */ /* 0x000fe20008010879 */
[--C-:B------:R-:W-:Y:S01]  /*55b0*/  SHF.R.U32.HI R217, RZ, 0x18, R230.reuse ;  /* 0x00000018ffd97819 */ /* 0x100fe200000116e6 */
[----:B------:R-:W-:Y:S01]  /*55c0*/  MUFU.EX2 R205, R205 ;  /* 0x000000cd00cd7308 */ /* 0x000fe20000000800 */
[----:B------:R-:W-:Y:S01]  /*55d0*/  SHF.R.U32.HI R125, RZ, 0x10, R230 ;  /* 0x00000010ff7d7819 */ /* 0x000fe200000116e6 */
[----:B------:R-:W-:Y:S01]  /*55e0*/  @!P1 FADD.FTZ R189, -R189, -RZ ;  /* 0x800000ffbdbd9221 */ /* 0x000fe20000010100 */
[----:B------:R-:W-:Y:S02]  /*55f0*/  SHF.R.U32.HI R230, RZ, 0x10, R236 ;  /* 0x00000010ffe67819 */ /* 0x000fe400000116ec */
[----:B------:R-:W-:Y:S01]  /*5600*/  SHF.R.U32.HI R212, RZ, 0x8, R212 ;  /* 0x00000008ffd47819 */ /* 0x000fe200000116d4 */
[----:B------:R-:W-:Y:S01]  /*5610*/  @!P4 FADD.FTZ R192, -R192, -RZ ;  /* 0x800000ffc0c0c221 */ /* 0x000fe20000010100 */
[----:B------:R-:W-:Y:S01]  /*5620*/  LOP3.LUT R230, R230, 0xff, RZ, 0xc0, !PT ;  /* 0x000000ffe6e67812 */ /* 0x000fe200078ec0ff */
[----:B------:R-:W-:Y:S01]  /*5630*/  @!P3 FADD.FTZ R190, -R190, -RZ ;  /* 0x800000ffbebeb221 */ /* 0x000fe20000010100 */
[----:B------:R-:W-:Y:S01]  /*5640*/  LOP3.LUT R231, R212, 0xffff, RZ, 0xc0, !PT ;  /* 0x0000ffffd4e77812 */ /* 0x000fe200078ec0ff */
[----:B-1----:R-:W-:Y:S01]  /*5650*/  FFMA.FTZ R237, R31, UR8, -R122 ;  /* 0x000000081fed7c23 */ /* 0x002fe2000801087a */
[----:B------:R-:W-:Y:S01]  /*5660*/  SHF.R.U32.HI R213, RZ, 0x18, R236 ;  /* 0x00000018ffd57819 */ /* 0x000fe200000116ec */
[----:B------:R-:W-:Y:S01]  /*5670*/  @!P6 FADD.FTZ R191, -R191, -RZ ;  /* 0x800000ffbfbfe221 */ /* 0x000fe20000010100 */
[----:B------:R-:W-:Y:S01]  /*5680*/  SHF.R.U32.HI R214, RZ, 0x8, R214 ;  /* 0x00000008ffd67819 */ /* 0x000fe200000116d6 */
[----:B------:R-:W-:Y:S01]  /*5690*/  FFMA.FTZ R236, R30, UR8, -R122 ;  /* 0x000000081eec7c23 */ /* 0x000fe2000801087a */
[----:B------:R-:W-:Y:S01]  /*56a0*/  ISETP.LE.U32.AND P4, PT, R217, UR9, PT ;  /* 0x00000009d9007c0c */ /* 0x000fe2000bf83070 */
[----:B------:R-:W-:Y:S01]  /*56b0*/  FFMA.FTZ R217, R34, UR8, -R120 ;  /* 0x0000000822d97c23 */ /* 0x000fe20008010878 */
[----:B------:R-:W-:Y:S01]  /*56c0*/  ISETP.LE.U32.AND P3, PT, R230, UR9, PT ;  /* 0x00000009e6007c0c */ /* 0x000fe2000bf63070 */
[----:B------:R1:W2:Y:S01]  /*56d0*/  MUFU.EX2 R211, R237 ;  /* 0x000000ed00d37308 */ /* 0x0002a20000000800 */
[----:B------:R-:W-:Y:S02]  /*56e0*/  ISETP.LE.U32.AND P1, PT, R231, UR9, PT ;  /* 0x00000009e7007c0c */ /* 0x000fe4000bf23070 */
[----:B------:R-:W-:Y:S02]  /*56f0*/  ISETP.LE.U32.AND P6, PT, R213, UR9, PT ;  /* 0x00000009d5007c0c */ /* 0x000fe4000bfc3070 */
[----:B------:R-:W-:Y:S02]  /*5700*/  LOP3.LUT R230, R214, 0xffff, RZ, 0xc0, !PT ;  /* 0x0000ffffd6e67812 */ /* 0x000fe400078ec0ff */
[----:B------:R-:W-:Y:S03]  /*5710*/  LOP3.LUT R216, R216, 0xff, RZ, 0xc0, !PT ;  /* 0x000000ffd8d87812 */ /* 0x000fe600078ec0ff */
[----:B------:R3:W-:Y:S01]  /*5720*/  MUFU.EX2 R213, R235 ;  /* 0x000000eb00d57308 */ /* 0x0007e20000000800 */
[--C-:B------:R-:W-:Y:S02]  /*5730*/  SHF.R.U32.HI R220, RZ, 0x18, R226.reuse ;  /* 0x00000018ffdc7819 */ /* 0x100fe400000116e2 */
[----:B------:R-:W-:Y:S01]  /*5740*/  LOP3.LUT R228, R226, 0xff, RZ, 0xc0, !PT ;  /* 0x000000ffe2e47812 */ /* 0x000fe200078ec0ff */
[----:B------:R-:W-:Y:S01]  /*5750*/  @!P3 FADD.FTZ R194, -R194, -RZ ;  /* 0x800000ffc2c2b221 */ /* 0x000fe20000010100 */
[----:B------:R-:W-:Y:S01]  /*5760*/  ISETP.LE.U32.AND P3, PT, R230, UR9, PT ;  /* 0x00000009e6007c0c */ /* 0x000fe2000bf63070 */
[----:B------:R-:W-:Y:S01]  /*5770*/  @!P1 FADD.FTZ R193, -R193, -RZ ;  /* 0x800000ffc1c19221 */ /* 0x000fe20000010100 */
[----:B------:R-:W-:Y:S03]  /*5780*/  ISETP.LE.U32.AND P1, PT, R216, UR9, PT ;  /* 0x00000009d8007c0c */ /* 0x000fe6000bf23070 */
[----:B------:R4:W-:Y:S01]  /*5790*/  MUFU.EX2 R214, R217 ;  /* 0x000000d900d67308 */ /* 0x0009e20000000800 */
[----:B------:R-:W-:Y:S01]  /*57a0*/  LOP3.LUT R216, R219, 0xffff, RZ, 0xc0, !PT ;  /* 0x0000ffffdbd87812 */ /* 0x000fe200078ec0ff */
[----:B------:R-:W-:Y:S01]  /*57b0*/  IMAD.WIDE.U32 R230, R215, -0x326172a9, RZ ;  /* 0xcd9e8d57d7e67825 */ /* 0x000fe200078e00ff */
[----:B------:R-:W-:Y:S02]  /*57c0*/  ISETP.LE.U32.AND P0, PT, R220, UR9, PT ;  /* 0x00000009dc007c0c */ /* 0x000fe4000bf03070 */
[----:B------:R-:W-:Y:S01]  /*57d0*/  SHF.R.U32.HI R220, RZ, 0x10, R219 ;  /* 0x00000010ffdc7819 */ /* 0x000fe200000116db */
[----:B-1----:R-:W-:Y:S01]  /*57e0*/  FFMA.FTZ R237, R36, UR8, -R121 ;  /* 0x0000000824ed7c23 */ /* 0x002fe20008010879 */
[----:B------:R-:W-:Y:S03]  /*57f0*/  SHF.R.U32.HI R127, RZ, 0x18, R221 ;  /* 0x00000018ff7f7819 */ /* 0x000fe600000116dd */
[----:B------:R1:W1:Y:S01]  /*5800*/  MUFU.EX2 R212, R232 ;  /* 0x000000e800d47308 */ /* 0x0002620000000800 */
[----:B------:R-:W-:Y:S01]  /*5810*/  LOP3.LUT R220, R220, 0xff, RZ, 0xc0, !PT ;  /* 0x000000ffdcdc7812 */ /* 0x000fe200078ec0ff */
[----:B------:R-:W-:Y:S01]  /*5820*/  FFMA.FTZ R121, R65, UR8, -R121 ;  /* 0x0000000841797c23 */ /* 0x000fe20008010879 */
[----:B------:R-:W-:Y:S01]  /*5830*/  SHF.R.U32.HI R226, RZ, 0x10, R226 ;  /* 0x00000010ffe27819 */ /* 0x000fe200000116e2 */
[----:B---3--:R-:W-:Y:S01]  /*5840*/  FFMA.FTZ R235, R35, UR8, -R120 ;  /* 0x0000000823eb7c23 */ /* 0x008fe20008010878 */
[----:B------:R-:W-:Y:S01]  /*5850*/  ISETP.LE.U32.AND P2, PT, R220, UR9, PT ;  /* 0x00000009dc007c0c */ /* 0x000fe2000bf43070 */
[----:B------:R-:W-:Y:S01]  /*5860*/  @!P3 FADD.FTZ R200, -R200, -RZ ;  /* 0x800000ffc8c8b221 */ /* 0x000fe20000010100 */
[----:B------:R-:W-:Y:S01]  /*5870*/  LOP3.LUT R126, R241, UR5, R126, 0x96, !PT ;  /* 0x00000005f17e7c12 */ /* 0x000fe2000f8e967e */
[----:B------:R-:W-:Y:S01]  /*5880*/  @!P1 FADD.FTZ R196, -R196, -RZ ;  /* 0x800000ffc4c49221 */ /* 0x000fe20000010100 */
[----:B----4-:R-:W-:Y:S01]  /*5890*/  SHF.R.U32.HI R217, RZ, 0x8, R216 ;  /* 0x00000008ffd97819 */ /* 0x010fe200000116d8 */
[----:B------:R-:W-:Y:S01]  /*58a0*/  @!P6 FADD.FTZ R195, -R195, -RZ ;  /* 0x800000ffc3c3e221 */ /* 0x000fe20000010100 */
[----:B------:R-:W-:Y:S01]  /*58b0*/  ISETP.LE.U32.AND P6, PT, R228, UR9, PT ;  /* 0x00000009e4007c0c */ /* 0x000fe2000bfc3070 */
[----:B--2---:R-:W-:Y:S01]  /*58c0*/  @!P4 FADD.FTZ R211, -R211, -RZ ;  /* 0x800000ffd3d3c221 */ /* 0x004fe20000010100 */
[----:B------:R-:W-:Y:S01]  /*58d0*/  LOP3.LUT R217, R217, 0xffff, RZ, 0xc0, !PT ;  /* 0x0000ffffd9d97812 */ /* 0x000fe200078ec0ff */
[----:B------:R-:W-:Y:S01]  /*58e0*/  FFMA.FTZ R220, R40, UR8, -R243 ;  /* 0x0000000828dc7c23 */ /* 0x000fe200080108f3 */
[----:B------:R-:W-:Y:S01]  /*58f0*/  LOP3.LUT R228, R230, 0xff, RZ, 0xc0, !PT ;  /* 0x000000ffe6e47812 */ /* 0x000fe200078ec0ff */
[----:B------:R2:W-:Y:S01]  /*5900*/  MUFU.EX2 R210, R236 ;  /* 0x000000ec00d27308 */ /* 0x0005e20000000800 */
[----:B-1----:R-:W-:Y:S01]  /*5910*/  LOP3.LUT R232, R231, UR6, R218, 0x96, !PT ;  /* 0x00000006e7e87c12 */ /* 0x002fe2000f8e96da */
[----:B------:R-:W-:Y:S01]  /*5920*/  @!P2 FADD.FTZ R202, -R202, -RZ ;  /* 0x800000ffcacaa221 */ /* 0x000fe20000010100 */
[----:B------:R-:W-:Y:S02]  /*5930*/  LOP3.LUT R218, R219, 0xff, RZ, 0xc0, !PT ;  /* 0x000000ffdbda7812 */ /* 0x000fe400078ec0ff */
[----:B------:R-:W-:Y:S02]  /*5940*/  ISETP.LE.U32.AND P1, PT, R217, UR9, PT ;  /* 0x00000009d9007c0c */ /* 0x000fe4000bf23070 */
[----:B------:R-:W-:Y:S03]  /*5950*/  ISETP.LE.U32.AND P3, PT, R218, UR9, PT ;  /* 0x00000009da007c0c */ /* 0x000fe6000bf63070 */
[----:B------:R1:W3:Y:S01]  /*5960*/  MUFU.EX2 R215, R235 ;  /* 0x000000eb00d77308 */ /* 0x0002e20000000800 */
[----:B------:R-:W-:Y:S01]  /*5970*/  SHF.R.U32.HI R219, RZ, 0x18, R219 ;  /* 0x00000018ffdb7819 */ /* 0x000fe200000116db */
[----:B------:R-:W-:Y:S01]  /*5980*/  FFMA.FTZ R218, R38, UR8, -R120 ;  /* 0x0000000826da7c23 */ /* 0x000fe20008010878 */
[----:B------:R-:W-:Y:S07]  /*5990*/  @!P6 FADD.FTZ R212, -R212, -RZ ;  /* 0x800000ffd4d4e221 */ /* 0x000fee0000010100 */
[----:B------:R4:W4:Y:S01]  /*59a0*/  MUFU.EX2 R216, R237 ;  /* 0x000000ed00d87308 */ /* 0x0009220000000800 */
[----:B--2---:R-:W-:Y:S01]  /*59b0*/  LOP3.LUT R236, R230, 0xffff, RZ, 0xc0, !PT ;  /* 0x0000ffffe6ec7812 */ /* 0x004fe200078ec0ff */
[----:B------:R-:W-:Y:S01]  /*59c0*/  @!P1 FADD.FTZ R201, -R201, -RZ ;  /* 0x800000ffc9c99221 */ /* 0x000fe20000010100 */
[----:B------:R-:W-:Y:S01]  /*59d0*/  LOP3.LUT R231, R221, 0xffff, RZ, 0xc0, !PT ;  /* 0x0000ffffdde77812 */ /* 0x000fe200078ec0ff */
[----:B------:R-:W-:Y:S01]  /*59e0*/  @!P3 FADD.FTZ R198, -R198, -RZ ;  /* 0x800000ffc6c6b221 */ /* 0x000fe20000010100 */
[----:B------:R-:W-:Y:S02]  /*59f0*/  ISETP.LE.U32.AND P3, PT, R219, UR9, PT ;  /* 0x00000009db007c0c */ /* 0x000fe4000bf63070 */
[----:B------:R-:W-:Y:S03]  /*5a00*/  SHF.R.U32.HI R231, RZ, 0x8, R231 ;  /* 0x00000008ffe77819 */ /* 0x000fe600000116e7 */
[----:B------:R2:W2:Y:S01]  /*5a10*/  MUFU.EX2 R217, R238 ;  /* 0x000000ee00d97308 */ /* 0x0004a20000000800 */
[----:B-1----:R-:W-:Y:S01]  /*5a20*/  SHF.R.U32.HI R235, RZ, 0x18, R230 ;  /* 0x00000018ffeb7819 */ /* 0x002fe200000116e6 */
[----:B---3--:R-:W-:Y:S01]  /*5a30*/  @!P0 FADD.FTZ R215, -R215, -RZ ;  /* 0x800000ffd7d78221 */ /* 0x008fe20000010100 */
[----:B------:R-:W-:Y:S02]  /*5a40*/  LOP3.LUT R231, R231, 0xffff, RZ, 0xc0, !PT ;  /* 0x0000ffffe7e77812 */ /* 0x000fe400078ec0ff */
[----:B------:R-:W-:Y:S02]  /*5a50*/  SHF.R.U32.HI R236, RZ, 0x8, R236 ;  /* 0x00000008ffec7819 */ /* 0x000fe400000116ec */
[----:B------:R-:W-:Y:S03]  /*5a60*/  ISETP.LE.U32.AND P2, PT, R231, UR9, PT ;  /* 0x00000009e7007c0c */ /* 0x000fe6000bf43070 */
[----:B------:R-:W-:Y:S01]  /*5a70*/  MUFU.EX2 R218, R218 ;  /* 0x000000da00da7308 */ /* 0x000fe20000000800 */
[----:B----4-:R-:W-:Y:S01]  /*5a80*/  SHF.R.U32.HI R237, RZ, 0x10, R230 ;  /* 0x00000010ffed7819 */ /* 0x010fe200000116e6 */
[----:B------:R-:W-:Y:S01]  /*5a90*/  @!P3 FADD.FTZ R203, -R203, -RZ ;  /* 0x800000ffcbcbb221 */ /* 0x000fe20000010100 */
[----:B------:R-:W-:Y:S02]  /*5aa0*/  LOP3.LUT R230, R221, 0xff, RZ, 0xc0, !PT ;  /* 0x000000ffdde67812 */ /* 0x000fe400078ec0ff */
[----:B------:R-:W-:Y:S02]  /*5ab0*/  LOP3.LUT R237, R237, 0xff, RZ, 0xc0, !PT ;  /* 0x000000ffeded7812 */ /* 0x000fe400078ec0ff */
[----:B------:R-:W-:Y:S03]  /*5ac0*/  ISETP.LE.U32.AND P1, PT, R230, UR9, PT ;  /* 0x00000009e6007c0c */ /* 0x000fe6000bf23070 */
[----:B------:R-:W-:Y:S01]  /*5ad0*/  MUFU.EX2 R220, R220 ;  /* 0x000000dc00dc7308 */ /* 0x000fe20000000800 */
[----:B------:R-:W-:Y:S01]  /*5ae0*/  SHF.R.U32.HI R230, RZ, 0x10, R221 ;  /* 0x00000010ffe67819 */ /* 0x000fe200000116dd */
[--C-:B--2---:R-:W-:Y:S01]  /*5af0*/  FFMA.FTZ R238, R39, UR8, -R120.reuse ;  /* 0x0000000827ee7c23 */ /* 0x104fe20008010878 */
[----:B------:R-:W-:Y:S01]  /*5b00*/  LOP3.LUT R236, R236, 0xffff, RZ, 0xc0, !PT ;  /* 0x0000ffffecec7812 */ /* 0x000fe200078ec0ff */
[----:B------:R-:W-:Y:S01]  /*5b10*/  FFMA.FTZ R120, R67, UR8, -R120 ;  /* 0x0000000843787c23 */ /* 0x000fe20008010878 */
[----:B------:R-:W-:Y:S01]  /*5b20*/  LOP3.LUT R230, R230, 0xff, RZ, 0xc0, !PT ;  /* 0x000000ffe6e67812 */ /* 0x000fe200078ec0ff */
[----:B------:R-:W-:Y:S01]  /*5b30*/  @!P2 FADD.FTZ R205, -R205, -RZ ;  /* 0x800000ffcdcda221 */ /* 0x000fe20000010100 */
[----:B------:R-:W-:Y:S03]  /*5b40*/  ISETP.LE.U32.AND P2, PT, R227, UR9, PT ;  /* 0x00000009e3007c0c */ /* 0x000fe6000bf43070 */
[----:B------:R1:W2:Y:S01]  /*5b50*/  MUFU.EX2 R219, R238 ;  /* 0x000000ee00db7308 */ /* 0x0002a20000000800 */
[----:B------:R-:W-:Y:S01]  /*5b60*/  ISETP.LE.U32.AND P3, PT, R230, UR9, PT ;  /* 0x00000009e6007c0c */ /* 0x000fe2000bf63070 */
[----:B------:R-:W-:Y:S01]  /*5b70*/  FFMA.FTZ R227, R43, UR8, -R122 ;  /* 0x000000082be37c23 */ /* 0x000fe2000801087a */
[----:B------:R-:W-:Y:S04]  /*5b80*/  IMAD.WIDE.U32 R230, R123, -0x2daee0ad, RZ ;  /* 0xd2511f537be67825 */ /* 0x000fe800078e00ff */
[----:B------:R-:W-:Y:S01]  /*5b90*/  @!P1 FADD.FTZ R204, -R204, -RZ ;  /* 0x800000ffcccc9221 */ /* 0x000fe20000010100 */
[----:B------:R-:W-:Y:S02]  /*5ba0*/  ISETP.LE.U32.AND P1, PT, R127, UR9, PT ;  /* 0x000000097f007c0c */ /* 0x000fe4000bf23070 */
[----:B------:R-:W-:Y:S01]  /*5bb0*/  SHF.R.U32.HI R127, RZ, 0x8, R222 ;  /* 0x00000008ff7f7819 */ /* 0x000fe200000116de */
[----:B------:R-:W-:Y:S01]  /*5bc0*/  MUFU.EX2 R246, R120 ;  /* 0x0000007800f67308 */ /* 0x000fe20000000800 */
[----:B------:R-:W-:Y:S01]  /*5bd0*/  LOP3.LUT R123, R231, UR5, R224, 0x96, !PT ;  /* 0x00000005e77b7c12 */ /* 0x000fe2000f8e96e0 */
[--C-:B------:R-:W-:Y:S01]  /*5be0*/  FFMA.FTZ R224, R44, UR8, -R243.reuse ;  /* 0x000000082ce07c23 */ /* 0x100fe200080108f3 */
[----:B------:R-:W-:Y:S02]  /*5bf0*/  LOP3.LUT R127, R127, 0xffff, RZ, 0xc0, !PT ;  /* 0x0000ffff7f7f7812 */ /* 0x000fe400078ec0ff */
[----:B------:R-:W-:Y:S01]  /*5c00*/  SHF.R.U32.HI R44, RZ, 0x10, R240 ;  /* 0x00000010ff2c7819 */ /* 0x000fe200000116f0 */
[----:B------:R-:W-:Y:S01]  /*5c10*/  @!P3 FADD.FTZ R206, -R206, -RZ ;  /* 0x800000ffceceb221 */ /* 0x000fe20000010100 */
[----:B------:R-:W-:Y:S03]  /*5c20*/  ISETP.LE.U32.AND P3, PT, R223, UR9, PT ;  /* 0x00000009df007c0c */ /* 0x000fe6000bf63070 */
[----:B------:R3:W-:Y:S01]  /*5c30*/  MUFU.EX2 R222, R239 ;  /* 0x000000ef00de7308 */ /* 0x0007e20000000800 */
[----:B------:R-:W-:Y:S01]  /*5c40*/  LOP3.LUT R44, R44, 0xff, RZ, 0xc0, !PT ;  /* 0x000000ff2c2c7812 */ /* 0x000fe200078ec0ff */
[----:B-1----:R-:W-:Y:S01]  /*5c50*/  FFMA.FTZ R238, R41, UR8, -R243 ;  /* 0x0000000829ee7c23 */ /* 0x002fe200080108f3 */
[----:B------:R-:W-:Y:S01]  /*5c60*/  @!P1 FADD.FTZ R207, -R207, -RZ ;  /* 0x800000ffcfcf9221 */ /* 0x000fe20000010100 */
[----:B------:R-:W-:Y:S02]  /*5c70*/  ISETP.LE.U32.AND P1, PT, R127, UR9, PT ;  /* 0x000000097f007c0c */ /* 0x000fe4000bf23070 */
[----:B------:R-:W-:Y:S02]  /*5c80*/  LOP3.LUT R127, R125, 0xff, RZ, 0xc0, !PT ;  /* 0x000000ff7d7f7812 */ /* 0x000fe400078ec0ff */
[C---:B------:R-:W-:Y:S02]  /*5c90*/  LOP3.LUT R125, R240.reuse, 0xffff, RZ, 0xc0, !PT ;  /* 0x0000fffff07d7812 */ /* 0x040fe400078ec0ff */
[----:B------:R1:W-:Y:S01]  /*5ca0*/  MUFU.EX2 R223, R227 ;  /* 0x000000e300df7308 */ /* 0x0003e20000000800 */
[----:B------:R-:W-:Y:S02]  /*5cb0*/  ISETP.LE.U32.AND P5, PT, R127, UR9, PT ;  /* 0x000000097f007c0c */ /* 0x000fe4000bfa3070 */
[--C-:B------:R-:W-:Y:S02]  /*5cc0*/  SHF.R.U32.HI R127, RZ, 0x18, R230.reuse ;  /* 0x00000018ff7f7819 */ /* 0x100fe400000116e6 */
[----:B------:R-:W-:Y:S02]  /*5cd0*/  SHF.R.U32.HI R241, RZ, 0x10, R230 ;  /* 0x00000010fff17819 */ /* 0x000fe400000116e6 */
[----:B------:R-:W-:Y:S03]  /*5ce0*/  SHF.R.U32.HI R125, RZ, 0x8, R125 ;  /* 0x00000008ff7d7819 */ /* 0x000fe6000001167d */
[----:B------:R4:W-:Y:S01]  /*5cf0*/  MUFU.EX2 R221, R238 ;  /* 0x000000ee00dd7308 */ /* 0x0009e20000000800 */
[----:B---3--:R-:W-:Y:S01]  /*5d00*/  LOP3.LUT R239, R240, 0xff, RZ, 0xc0, !PT ;  /* 0x000000fff0ef7812 */ /* 0x008fe200078ec0ff */
[----:B------:R-:W-:Y:S01]  /*5d10*/  @!P1 FADD.FTZ R209, -R209, -RZ ;  /* 0x800000ffd1d19221 */ /* 0x000fe20000010100 */
[----:B------:R-:W-:Y:S02]  /*5d20*/  LOP3.LUT R125, R125, 0xffff, RZ, 0xc0, !PT ;  /* 0x0000ffff7d7d7812 */ /* 0x000fe400078ec0ff */
[----:B------:R-:W-:Y:S01]  /*5d30*/  LOP3.LUT R241, R241, 0xff, RZ, 0xc0, !PT ;  /* 0x000000fff1f17812 */ /* 0x000fe200078ec0ff */
[----:B------:R-:W-:Y:S04]  /*5d40*/  @!P5 FADD.FTZ R210, -R210, -RZ ;  /* 0x800000ffd2d2d221 */ /* 0x000fe80000010100 */
[----:B------:R-:W3:Y:S01]  /*5d50*/  MUFU.EX2 R224, R224 ;  /* 0x000000e000e07308 */ /* 0x000ee20000000800 */
[----:B-1----:R-:W-:Y:S01]  /*5d60*/  SHF.R.U32.HI R227, RZ, 0x8, R225 ;  /* 0x00000008ffe37819 */ /* 0x002fe200000116e1 */
[--C-:B------:R-:W-:Y:S01]  /*5d70*/  FFMA.FTZ R225, R45, UR8, -R243.reuse ;  /* 0x000000082de17c23 */ /* 0x100fe200080108f3 */
[C---:B------:R-:W-:Y:S01]  /*5d80*/  LOP3.LUT R45, R230.reuse, 0xffff, RZ, 0xc0, !PT ;  /* 0x0000ffffe62d7812 */ /* 0x040fe200078ec0ff */
[----:B------:R-:W-:Y:S01]  /*5d90*/  FFMA.FTZ R243, R61, UR8, -R243 ;  /* 0x000000083df37c23 */ /* 0x000fe200080108f3 */
[----:B------:R-:W-:Y:S01]  /*5da0*/  LOP3.LUT R227, R227, 0xffff, RZ, 0xc0, !PT ;  /* 0x0000ffffe3e37812 */ /* 0x000fe200078ec0ff */
[--C-:B------:R-:W-:Y:S01]  /*5db0*/  FFMA.FTZ R231, R47, UR8, -R122.reuse ;  /* 0x000000082fe77c23 */ /* 0x100fe2000801087a */
[----:B------:R-:W-:Y:S01]  /*5dc0*/  LOP3.LUT R47, R229, 0xffff, RZ, 0xc0, !PT ;  /* 0x0000ffffe52f7812 */ /* 0x000fe200078ec0ff */
[----:B------:R-:W-:Y:S01]  /*5dd0*/  FFMA.FTZ R122, R63, UR8, -R122 ;  /* 0x000000083f7a7c23 */ /* 0x000fe2000801087a */
[----:B----4-:R-:W-:Y:S01]  /*5de0*/  SHF.R.U32.HI R238, RZ, 0x18, R240 ;  /* 0x00000018ffee7819 */ /* 0x010fe200000116f0 */
[----:B------:R-:W-:Y:S01]  /*5df0*/  MUFU.EX2 R225, R225 ;  /* 0x000000e100e17308 */ /* 0x000fe20000000800 */
[----:B------:R-:W-:Y:S02]  /*5e00*/  LOP3.LUT R240, R230, 0xff, RZ, 0xc0, !PT ;  /* 0x000000ffe6f07812 */ /* 0x000fe400078ec0ff */
[----:B------:R-:W-:Y:S02]  /*5e10*/  LOP3.LUT R230, R226, 0xff, RZ, 0xc0, !PT ;  /* 0x000000ffe2e67812 */ /* 0x000fe400078ec0ff */
[----:B------:R-:W-:Y:S02]  /*5e20*/  ISETP.LE.U32.AND P1, PT, R227, UR9, PT ;  /* 0x00000009e3007c0c */ /* 0x000fe4000bf23070 */
[----:B------:R-:W-:Y:S03]  /*5e30*/  ISETP.LE.U32.AND P5, PT, R230, UR9, PT ;  /* 0x00000009e6007c0c */ /* 0x000fe6000bfa3070 */
[----:B------:R-:W-:Y:S01]  /*5e40*/  MUFU.EX2 R247, R122 ;  /* 0x0000007a00f77308 */ /* 0x000fe20000000800 */
[----:B------:R-:W-:Y:S02]  /*5e50*/  LOP3.LUT R227, R229, 0xff, RZ, 0xc0, !PT ;  /* 0x000000ffe5e37812 */ /* 0x000fe400078ec0ff */
[----:B------:R-:W-:Y:S02]  /*5e60*/  SHF.R.U32.HI R47, RZ, 0x8, R47 ;  /* 0x00000008ff2f7819 */ /* 0x000fe4000001162f */
[----:B------:R-:W-:Y:S02]  /*5e70*/  ISETP.LE.U32.AND P4, PT, R227, UR9, PT ;  /* 0x00000009e3007c0c */ /* 0x000fe4000bf83070 */
[--C-:B------:R-:W-:Y:S03]  /*5e80*/  SHF.R.U32.HI R230, RZ, 0x18, R229.reuse ;  /* 0x00000018ffe67819 */ /* 0x100fe600000116e5 */
[----:B------:R1:W-:Y:S01]  /*5e90*/  MUFU.EX2 R226, R46 ;  /* 0x0000002e00e27308 */ /* 0x0003e20000000800 */
[----:B------:R-:W-:Y:S01]  /*5ea0*/  LOP3.LUT R47, R47, 0xffff, RZ, 0xc0, !PT ;  /* 0x0000ffff2f2f7812 */ /* 0x000fe200078ec0ff */
[----:B------:R-:W-:Y:S01]  /*5eb0*/  @!P1 FADD.FTZ R213, -R213, -RZ ;  /* 0x800000ffd5d59221 */ /* 0x000fe20000010100 */
[----:B------:R-:W-:Y:S01]  /*5ec0*/  SHF.R.U32.HI R229, RZ, 0x10, R229 ;  /* 0x00000010ffe57819 */ /* 0x000fe200000116e5 */
[----:B------:R-:W-:Y:S01]  /*5ed0*/  @!P5 FADD.FTZ R214, -R214, -RZ ;  /* 0x800000ffd6d6d221 */ /* 0x000fe20000010100 */
[----:B------:R-:W-:Y:S02]  /*5ee0*/  ISETP.LE.U32.AND P5, PT, R47, UR9, PT ;  /* 0x000000092f007c0c */ /* 0x000fe4000bfa3070 */
[----:B------:R-:W-:Y:S03]  /*5ef0*/  LOP3.LUT R47, R229, 0xff, RZ, 0xc0, !PT ;  /* 0x000000ffe52f7812 */ /* 0x000fe600078ec0ff */
[----:B------:R-:W-:Y:S01]  /*5f00*/  MUFU.EX2 R227, R231 ;  /* 0x000000e700e37308 */ /* 0x000fe20000000800 */
[----:B------:R-:W-:Y:S01]  /*5f10*/  ISETP.LE.U32.AND P6, PT, R230, UR9, PT ;  /* 0x00000009e6007c0c */ /* 0x000fe2000bfc3070 */
[----:B------:R-:W-:Y:S01]  /*5f20*/  @!P4 FADD.FTZ R216, -R216, -RZ ;  /* 0x800000ffd8d8c221 */ /* 0x000fe20000010100 */
[----:B------:R-:W-:Y:S02]  /*5f30*/  ISETP.LE.U32.AND P0, PT, R47, UR9, PT ;  /* 0x000000092f007c0c */ /* 0x000fe4000bf03070 */
[----:B------:R-:W-:Y:S02]  /*5f40*/  LOP3.LUT R47, R232, 0xff, RZ, 0xc0, !PT ;  /* 0x000000ffe82f7812 */ /* 0x000fe400078ec0ff */
[----:B------:R-:W-:Y:S03]  /*5f50*/  ISETP.LE.U32.AND P1, PT, R228, UR9, PT ;  /* 0x00000009e4007c0c */ /* 0x000fe6000bf23070 */
[----:B------:R-:W4:Y:S01]  /*5f60*/  MUFU.EX2 R231, R51 ;  /* 0x0000003300e77308 */ /* 0x000f220000000800 */
[----:B------:R-:W-:Y:S01]  /*5f70*/  ISETP.LE.U32.AND P4, PT, R47, UR9, PT ;  /* 0x000000092f007c0c */ /* 0x000fe2000bf83070 */
[----:B------:R-:W-:Y:S01]  /*5f80*/  @!P5 FADD.FTZ R217, -R217, -RZ ;  /* 0x800000ffd9d9d221 */ /* 0x000fe20000010100 */
[--C-:B------:R-:W-:Y:S02]  /*5f90*/  SHF.R.U32.HI R47, RZ, 0x10, R232.reuse ;  /* 0x00000010ff2f7819 */ /* 0x100fe400000116e8 */
[----:B-1----:R-:W-:Y:S01]  /*5fa0*/  LOP3.LUT R46, R232, 0xffff, RZ, 0xc0, !PT ;  /* 0x0000ffffe82e7812 */ /* 0x002fe200078ec0ff */
[----:B--2---:R-:W-:Y:S01]  /*5fb0*/  @!P6 FADD.FTZ R219, -R219, -RZ ;  /* 0x800000ffdbdbe221 */ /* 0x004fe20000010100 */
[----:B------:R-:W-:Y:S01]  /*5fc0*/  LOP3.LUT R47, R47, 0xff, RZ, 0xc0, !PT ;  /* 0x000000ff2f2f7812 */ /* 0x000fe200078ec0ff */
[----:B------:R-:W-:Y:S01]  /*5fd0*/  @!P0 FADD.FTZ R218, -R218, -RZ ;  /* 0x800000ffdada8221 */ /* 0x000fe20000010100 */
[----:B------:R-:W-:Y:S01]  /*5fe0*/  SHF.R.U32.HI R232, RZ, 0x18, R232 ;  /* 0x00000018ffe87819 */ /* 0x000fe200000116e8 */
[----:B------:R-:W1:Y:S01]  /*5ff0*/  MUFU.EX2 R228, R48 ;  /* 0x0000003000e47308 */ /* 0x000e620000000800 */
[----:B------:R-:W-:Y:S01]  /*6000*/  ISETP.LE.U32.AND P0, PT, R47, UR9, PT ;  /* 0x000000092f007c0c */ /* 0x000fe2000bf03070 */
[----:B---3--:R-:W-:Y:S01]  /*6010*/  @!P1 FADD.FTZ R224, -R224, -RZ ;  /* 0x800000ffe0e09221 */ /* 0x008fe20000010100 */
[----:B------:R-:W-:Y:S01]  /*6020*/  ISETP.LE.U32.AND P6, PT, R232, UR9, PT ;  /* 0x00000009e8007c0c */ /* 0x000fe2000bfc3070 */
[----:B------:R-:W-:Y:S01]  /*6030*/  @!P4 FADD.FTZ R220, -R220, -RZ ;  /* 0x800000ffdcdcc221 */ /* 0x000fe20000010100 */
[----:B------:R-:W-:Y:S02]  /*6040*/  SHF.R.U32.HI R46, RZ, 0x8, R46 ;  /* 0x00000008ff2e7819 */ /* 0x000fe4000001162e */
[----:B------:R-:W-:Y:S01]  /*6050*/  ISETP.LE.U32.AND P4, PT, R235, UR9, PT ;  /* 0x00000009eb007c0c */ /* 0x000fe2000bf83070 */
[----:B----4-:R-:W-:Y:S01]  /*6060*/  @!P3 FADD.FTZ R231, -R231, -RZ ;  /* 0x800000ffe7e7b221 */ /* 0x010fe20000010100 */
[----:B------:R-:W-:Y:S01]  /*6070*/  LOP3.LUT R46, R46, 0xffff, RZ, 0xc0, !PT ;  /* 0x0000ffff2e2e7812 */ /* 0x000fe200078ec0ff */
[----:B------:R-:W2:Y:S01]  /*6080*/  MUFU.EX2 R230, R50 ;  /* 0x0000003200e67308 */ /* 0x000ea20000000800 */
[----:B------:R-:W-:Y:S02]  /*6090*/  LOP3.LUT R47, R126, 0xff, RZ, 0xc0, !PT ;  /* 0x000000ff7e2f7812 */ /* 0x000fe400078ec0ff */
[----:B------:R-:W-:Y:S01]  /*60a0*/  ISETP.LE.U32.AND P5, PT, R46, UR9, PT ;  /* 0x000000092e007c0c */ /* 0x000fe2000bfa3070 */
[----:B------:R-:W-:Y:S01]  /*60b0*/  @!P0 FADD.FTZ R222, -R222, -RZ ;  /* 0x800000ffdede8221 */ /* 0x000fe20000010100 */
[----:B------:R-:W-:Y:S01]  /*60c0*/  ISETP.LE.U32.AND P0, PT, R237, UR9, PT ;  /* 0x00000009ed007c0c */ /* 0x000fe2000bf03070 */
[----:B------:R-:W-:Y:S01]  /*60d0*/  @!P6 FADD.FTZ R223, -R223, -RZ ;  /* 0x800000ffdfdfe221 */ /* 0x000fe20000010100 */
[----:B------:R-:W-:Y:S03]  /*60e0*/  LOP3.LUT R46, R233, 0xff, RZ, 0xc0, !PT ;  /* 0x000000ffe92e7812 */ /* 0x000fe600078ec0ff */
[----:B------:R-:W3:Y:S01]  /*60f0*/  MUFU.EX2 R235, R55 ;  /* 0x0000003700eb7308 */ /* 0x000ee20000000800 */
[----:B-1----:R-:W-:Y:S01]  /*6100*/  @!P2 FADD.FTZ R228, -R228, -RZ ;  /* 0x800000ffe4e4a221 */ /* 0x002fe20000010100 */
[----:B------:R-:W-:Y:S01]  /*6110*/  @!P4 FADD.FTZ R227, -R227, -RZ ;  /* 0x800000ffe3e3c221 */ /* 0x000fe20000010100 */
[----:B------:R-:W-:Y:S02]  /*6120*/  ISETP.LE.U32.AND P6, PT, R46, UR9, PT ;  /* 0x000000092e007c0c */ /* 0x000fe4000bfc3070 */
[----:B------:R-:W-:Y:S02]  /*6130*/  SHF.R.U32.HI R46, RZ, 0x8, R234 ;  /* 0x00000008ff2e7819 */ /* 0x000fe400000116ea */
[----:B------:R-:W-:Y:S03]  /*6140*/  ISETP.LE.U32.AND P4, PT, R47, UR9, PT ;  /* 0x000000092f007c0c */ /* 0x000fe6000bf83070 */
[----:B------:R-:W1:Y:S01]  /*6150*/  MUFU.EX2 R234, R54 ;  /* 0x0000003600ea7308 */ /* 0x000e620000000800 */
[----:B------:R-:W-:Y:S01]  /*6160*/  LOP3.LUT R46, R46, 0xffff, RZ, 0xc0, !PT ;  /* 0x0000ffff2e2e7812 */ /* 0x000fe200078ec0ff */
[----:B------:R-:W-:Y:S01]  /*6170*/  @!P0 FADD.FTZ R226, -R226, -RZ ;  /* 0x800000ffe2e28221 */ /* 0x000fe20000010100 */
[----:B------:R-:W-:Y:S01]  /*6180*/  LOP3.LUT R47, R126, 0xffff, RZ, 0xc0, !PT ;  /* 0x0000ffff7e2f7812 */ /* 0x000fe200078ec0ff */
[----:B------:R-:W-:Y:S01]  /*6190*/  @!P5 FADD.FTZ R221, -R221, -RZ ;  /* 0x800000ffddddd221 */ /* 0x000fe20000010100 */
[----:B------:R-:W-:Y:S02]  /*61a0*/  ISETP.LE.U32.AND P0, PT, R46, UR9, PT ;  /* 0x000000092e007c0c */ /* 0x000fe4000bf03070 */
[--C-:B------:R-:W-:Y:S03]  /*61b0*/  SHF.R.U32.HI R46, RZ, 0x18, R126.reuse ;  /* 0x00000018ff2e7819 */ /* 0x100fe6000001167e */
[----:B------:R4:W1:Y:S01]  /*61c0*/  MUFU.EX2 R233, R53 ;  /* 0x0000003500e97308 */ /* 0x0008620000000800 */
[----:B------:R-:W-:Y:S01]  /*61d0*/  SHF.R.U32.HI R126, RZ, 0x10, R126 ;  /* 0x00000010ff7e7819 */ /* 0x000fe2000001167e */
[----:B--2---:R-:W-:Y:S01]  /*61e0*/  @!P6 FADD.FTZ R230, -R230, -RZ ;  /* 0x800000ffe6e6e221 */ /* 0x004fe20000010100 */
[----:B------:R-:W-:Y:S02]  /*61f0*/  ISETP.LE.U32.AND P2, PT, R46, UR9, PT ;  /* 0x000000092e007c0c */ /* 0x000fe4000bf43070 */
[----:B------:R-:W-:Y:S02]  /*6200*/  LOP3.LUT R126, R126, 0xff, RZ, 0xc0, !PT ;  /* 0x000000ff7e7e7812 */ /* 0x000fe400078ec0ff */
[----:B------:R-:W-:Y:S03]  /*6210*/  SHF.R.U32.HI R47, RZ, 0x8, R47 ;  /* 0x00000008ff2f7819 */ /* 0x000fe6000001162f */
[----:B------:R-:W2:Y:S01]  /*6220*/  MUFU.EX2 R229, R49 ;  /* 0x0000003100e57308 */ /* 0x000ea20000000800 */
[----:B------:R-:W-:Y:S02]  /*6230*/  ISETP.LE.U32.AND P3, PT, R126, UR9, PT ;  /* 0x000000097e007c0c */ /* 0x000fe4000bf63070 */
[----:B------:R-:W-:Y:S02]  /*6240*/  LOP3.LUT R47, R47, 0xffff, RZ, 0xc0, !PT ;  /* 0x0000ffff2f2f7812 */ /* 0x000fe400078ec0ff */
[----:B------:R-:W-:Y:S02]  /*6250*/  ISETP.LE.U32.AND P5, PT, R236, UR9, PT ;  /* 0x00000009ec007c0c */ /* 0x000fe4000bfa3070 */
[----:B------:R-:W-:Y:S01]  /*6260*/  ISETP.LE.U32.AND P6, PT, R47, UR9, PT ;  /* 0x000000092f007c0c */ /* 0x000fe2000bfc3070 */
[----:B---3--:R-:W-:Y:S01]  /*6270*/  @!P2 FADD.FTZ R235, -R235, -RZ ;  /* 0x800000ffebeba221 */ /* 0x008fe20000010100 */
[----:B------:R-:W-:Y:S01]  /*6280*/  ISETP.LE.U32.AND P2, PT, R125, UR9, PT ;  /* 0x000000097d007c0c */ /* 0x000fe2000bf43070 */
[----:B------:R-:W-:Y:S01]  /*6290*/  MUFU.EX2 R237, R57 ;  /* 0x0000003900ed7308 */ /* 0x000fe20000000800 */
[----:B----4-:R-:W-:Y:S02]  /*62a0*/  F2FP.RELU.F16.F32.PACK_AB R53, R186, R185 ;  /* 0x000000b9ba35723e */ /* 0x010fe400000008ff */
[----:B------:R-:W-:Y:S01]  /*62b0*/  F2FP.RELU.F16.F32.PACK_AB R51, R187, R184 ;  /* 0x000000b8bb33723e */ /* 0x000fe200000008ff */
[----:B-1----:R-:W-:Y:S01]  /*62c0*/  @!P3 FADD.FTZ R234, -R234, -RZ ;  /* 0x800000ffeaeab221 */ /* 0x002fe20000010100 */
[----:B------:R-:W-:Y:S01]  /*62d0*/  ISETP.LE.U32.AND P3, PT, R240, UR9, PT ;  /* 0x00000009f0007c0c */ /* 0x000fe2000bf63070 */
[----:B------:R1:W-:Y:S01]  /*62e0*/  STS [R148+0x12000], R53 ;  /* 0x0120003594007388 */ /* 0x0003e20000000800 */
[----:B------:R-:W-:Y:S03]  /*62f0*/  SHF.R.U32.HI R47, RZ, 0x10, R123 ;  /* 0x00000010ff2f7819 */ /* 0x000fe6000001167b */
[----:B------:R-:W3:Y:S01]  /*6300*/  MUFU.EX2 R240, R121 ;  /* 0x0000007900f07308 */ /* 0x000ee20000000800 */
[----:B------:R-:W-:Y:S01]  /*6310*/  SHF.R.U32.HI R45, RZ, 0x8, R45 ;  /* 0x00000008ff2d7819 */ /* 0x000fe2000001162d */
[----:B------:R4:W-:Y:S01]  /*6320*/  STS [R148+0x12400], R51 ;  /* 0x0124003394007388 */ /* 0x0009e20000000800 */
[----:B------:R-:W-:Y:S01]  /*6330*/  LOP3.LUT R47, R47, 0xff, RZ, 0xc0, !PT ;  /* 0x000000ff2f2f7812 */ /* 0x000fe200078ec0ff */
[----:B------:R-:W-:Y:S01]  /*6340*/  @!P6 FADD.FTZ R233, -R233, -RZ ;  /* 0x800000ffe9e9e221 */ /* 0x000fe20000010100 */
[----:B------:R-:W-:Y:S01]  /*6350*/  LOP3.LUT R45, R45, 0xffff, RZ, 0xc0, !PT ;  /* 0x0000ffff2d2d7812 */ /* 0x000fe200078ec0ff */
[----:B------:R-:W-:Y:S01]  /*6360*/  @!P5 FADD.FTZ R225, -R225, -RZ ;  /* 0x800000ffe1e1d221 */ /* 0x000fe20000010100 */
[----:B------:R-:W-:Y:S03]  /*6370*/  ISETP.LE.U32.AND P6, PT, R47, UR9, PT ;  /* 0x000000092f007c0c */ /* 0x000fe6000bfc3070 */
[----:B------:R-:W4:Y:S01]  /*6380*/  MUFU.EX2 R232, R52 ;  /* 0x0000003400e87308 */ /* 0x000f220000000800 */
[----:B------:R-:W-:Y:S01]  /*6390*/  F2FP.RELU.F16.F32.PACK_AB R47, R200, R199 ;  /* 0x000000c7c82f723e */ /* 0x000fe200000008ff */
[----:B--2---:R-:W-:Y:S01]  /*63a0*/  @!P0 FADD.FTZ R229, -R229, -RZ ;  /* 0x800000ffe5e58221 */ /* 0x004fe20000010100 */
[----:B------:R-:W-:Y:S01]  /*63b0*/  F2FP.RELU.F16.F32.PACK_AB R49, R189, R188 ;  /* 0x000000bcbd31723e */ /* 0x000fe200000008ff */
[----:B------:R-:W-:Y:S01]  /*63c0*/  @!P3 FADD.FTZ R242, -R242, -RZ ;  /* 0x800000fff2f2b221 */ /* 0x000fe20000010100 */
[----:B------:R-:W-:Y:S01]  /*63d0*/  F2FP.RELU.F16.F32.PACK_AB R55, R191, R190 ;  /* 0x000000bebf37723e */ /* 0x000fe200000008ff */
[----:B------:R2:W-:Y:S01]  /*63e0*/  STS [R154+0x12000], R47 ;  /* 0x0120002f9a007388 */ /* 0x0005e20000000800 */
[----:B------:R-:W-:Y:S03]  /*63f0*/  ISETP.LE.U32.AND P5, PT, R238, UR9, PT ;  /* 0x00000009ee007c0c */ /* 0x000fe6000bfa3070 */
[----:B------:R-:W-:Y:S01]  /*6400*/  MUFU.EX2 R236, R56 ;  /* 0x0000003800ec7308 */ /* 0x000fe20000000800 */
[----:B---3--:R-:W-:Y:S01]  /*6410*/  @!P2 FADD.FTZ R240, -R240, -RZ ;  /* 0x800000fff0f0a221 */ /* 0x008fe20000010100 */
[----:B------:R-:W-:Y:S02]  /*6420*/  ISETP.LE.U32.AND P2, PT, R45, UR9, PT ;  /* 0x000000092d007c0c */ /* 0x000fe4000bf43070 */
[----:B------:R-:W-:Y:S02]  /*6430*/  F2FP.RELU.F16.F32.PACK_AB R45, R197, R196 ;  /* 0x000000c4c52d723e */ /* 0x000fe400000008ff */
[----:B------:R-:W-:Y:S02]  /*6440*/  F2FP.RELU.F16.F32.PACK_AB R57, R193, R192 ;  /* 0x000000c0c139723e */ /* 0x000fe400000008ff */
[----:B-1----:R-:W-:Y:S01]  /*6450*/  F2FP.RELU.F16.F32.PACK_AB R53, R195, R194 ;  /* 0x000000c2c335723e */ /* 0x002fe200000008ff */
[----:B------:R1:W-:Y:S01]  /*6460*/  STS [R154+0x12400], R45 ;  /* 0x0124002d9a007388 */ /* 0x0003e20000000800 */
[----:B------:R-:W3:Y:S01]  /*6470*/  MUFU.EX2 R238, R58 ;  /* 0x0000003a00ee7308 */ /* 0x000ee20000000800 */
[----:B------:R-:W-:Y:S01]  /*6480*/  LOP3.LUT R46, R123, 0xff, RZ, 0xc0, !PT ;  /* 0x000000ff7b2e7812 */ /* 0x000fe200078ec0ff */
[----:B----4-:R-:W-:Y:S01]  /*6490*/  @!P4 FADD.FTZ R232, -R232, -RZ ;  /* 0x800000ffe8e8c221 */ /* 0x010fe20000010100 */
[----:B------:R4:W-:Y:S01]  /*64a0*/  STS [R148+0x14000], R49 ;  /* 0x0140003194007388 */ /* 0x0009e20000000800 */
[----:B------:R-:W-:Y:S01]  /*64b0*/  F2FP.RELU.F16.F32.PACK_AB R48, R203, R202 ;  /* 0x000000cacb30723e */ /* 0x000fe200000008ff */
[----:B------:R-:W-:Y:S01]  /*64c0*/  @!P5 FADD.FTZ R246, -R246, -RZ ;  /* 0x800000fff6f6d221 */ /* 0x000fe20000010100 */
[----:B------:R-:W-:Y:S01]  /*64d0*/  F2FP.RELU.F16.F32.PACK_AB R50, R207, R206 ;  /* 0x000000cecf32723e */ /* 0x000fe200000008ff */
[----:B------:R-:W-:Y:S01]  /*64e0*/  STS [R148+0x14400], R55 ;  /* 0x0144003794007388 */ /* 0x000fe20000000800 */
[----:B------:R-:W-:Y:S02]  /*64f0*/  ISETP.LE.U32.AND P0, PT, R46, UR9, PT ;  /* 0x000000092e007c0c */ /* 0x000fe4000bf03070 */
[----:B------:R-:W4:Y:S01]  /*6500*/  MUFU.EX2 R243, R243 ;  /* 0x000000f300f37308 */ /* 0x000f220000000800 */
[----:B------:R-:W-:Y:S01]  /*6510*/  F2FP.RELU.F16.F32.PACK_AB R51, R209, R208 ;  /* 0x000000d0d133723e */ /* 0x000fe200000008ff */
[----:B------:R4:W-:Y:S01]  /*6520*/  STS [R154+0x14000], R57 ;  /* 0x014000399a007388 */ /* 0x0009e20000000800 */
[----:B------:R-:W-:Y:S02]  /*6530*/  F2FP.RELU.F16.F32.PACK_AB R52, R231, R230 ;  /* 0x000000e6e734723e */ /* 0x000fe400000008ff */
[----:B--2---:R-:W-:Y:S01]  /*6540*/  F2FP.RELU.F16.F32.PACK_AB R47, R213, R212 ;  /* 0x000000d4d52f723e */ /* 0x004fe200000008ff */
[----:B------:R2:W-:Y:S01]  /*6550*/  STS [R154+0x14400], R53 ;  /* 0x014400359a007388 */ /* 0x0005e20000000800 */
[----:B------:R-:W-:Y:S01]  /*6560*/  LOP3.LUT R46, R123, 0xffff, RZ, 0xc0, !PT ;  /* 0x0000ffff7b2e7812 */ /* 0x000fe200078ec0ff */
[----:B---3--:R-:W-:Y:S01]  /*6570*/  @!P6 FADD.FTZ R238, -R238, -RZ ;  /* 0x800000ffeeeee221 */ /* 0x008fe20000010100 */
[----:B------:R-:W-:Y:S01]  /*6580*/  ISETP.LE.U32.AND P6, PT, R44, UR9, PT ;  /* 0x000000092c007c0c */ /* 0x000fe2000bfc3070 */
[----:B------:R3:W-:Y:S01]  /*6590*/  STS [R153+0x12400], R48 ;  /* 0x0124003099007388 */ /* 0x0007e20000000800 */
[----:B------:R-:W-:Y:S01]  /*65a0*/  SHF.R.U32.HI R46, RZ, 0x8, R46 ;  /* 0x00000008ff2e7819 */ /* 0x000fe2000001162e */
[----:B------:R-:W-:Y:S01]  /*65b0*/  @!P0 FADD.FTZ R236, -R236, -RZ ;  /* 0x800000ffecec8221 */ /* 0x000fe20000010100 */
[----:B------:R-:W-:Y:S02]  /*65c0*/  F2FP.RELU.F16.F32.PACK_AB R44, R201, R198 ;  /* 0x000000c6c92c723e */ /* 0x000fe400000008ff */
[----:B------:R-:W-:Y:S02]  /*65d0*/  LOP3.LUT R46, R46, 0xffff, RZ, 0xc0, !PT ;  /* 0x0000ffff2e2e7812 */ /* 0x000fe400078ec0ff */
[----:B-1----:R-:W-:Y:S01]  /*65e0*/  F2FP.RELU.F16.F32.PACK_AB R45, R215, R214 ;  /* 0x000000d6d72d723e */ /* 0x002fe200000008ff */
[----:B------:R-:W-:Y:S01]  /*65f0*/  STS [R153+0x12000], R44 ;  /* 0x0120002c99007388 */ /* 0x000fe20000000800 */
[----:B------:R-:W-:Y:S01]  /*6600*/  ISETP.LE.U32.AND P4, PT, R46, UR9, PT ;  /* 0x000000092e007c0c */ /* 0x000fe2000bf83070 */
[----:B----4-:R-:W-:Y:S01]  /*6610*/  @!P2 FADD.FTZ R243, -R243, -RZ ;  /* 0x800000fff3f3a221 */ /* 0x010fe20000010100 */
[----:B------:R-:W-:Y:S01]  /*6620*/  F2FP.RELU.F16.F32.PACK_AB R46, R205, R204 ;  /* 0x000000cccd2e723e */ /* 0x000fe200000008ff */
[----:B------:R1:W-:Y:S01]  /*6630*/  STS [R160+0x12000], R47 ;  /* 0x0120002fa0007388 */ /* 0x0003e20000000800 */
[----:B------:R-:W-:Y:S01]  /*6640*/  ISETP.LE.U32.AND P1, PT, R239, UR9, PT ;  /* 0x00000009ef007c0c */ /* 0x000fe2000bf23070 */
[----:B------:R-:W-:Y:S01]  /*6650*/  @!P6 FADD.FTZ R245, -R245, -RZ ;  /* 0x800000fff5f5e221 */ /* 0x000fe20000010100 */
[----:B------:R-:W4:Y:S01]  /*6660*/  MUFU.EX2 R239, R64 ;  /* 0x0000004000ef7308 */ /* 0x000f220000000800 */
[----:B------:R1:W-:Y:S01]  /*6670*/  STS [R160+0x12400], R45 ;  /* 0x0124002da0007388 */ /* 0x0003e20000000800 */
[----:B------:R-:W-:Y:S02]  /*6680*/  F2FP.RELU.F16.F32.PACK_AB R49, R211, R210 ;  /* 0x000000d2d331723e */ /* 0x000fe400000008ff */
[----:B------:R-:W-:Y:S01]  /*6690*/  F2FP.RELU.F16.F32.PACK_AB R57, R219, R218 ;  /* 0x000000dadb39723e */ /* 0x000fe200000008ff */
[----:B------:R1:W-:Y:S01]  /*66a0*/  STS [R153+0x14000], R46 ;  /* 0x0140002e99007388 */ /* 0x0003e20000000800 */
[----:B--2---:R-:W-:Y:S01]  /*66b0*/  F2FP.RELU.F16.F32.PACK_AB R53, R217, R216 ;  /* 0x000000d8d935723e */ /* 0x004fe200000008ff */
[----:B------:R-:W-:Y:S01]  /*66c0*/  @!P4 FADD.FTZ R237, -R237, -RZ ;  /* 0x800000ffededc221 */ /* 0x000fe20000010100 */
[----:B------:R-:W-:Y:S01]  /*66d0*/  SHF.R.U32.HI R123, RZ, 0x18, R123 ;  /* 0x00000018ff7b7819 */ /* 0x000fe2000001167b */
[----:B------:R-:W-:Y:S01]  /*66e0*/  STS [R153+0x14400], R50 ;  /* 0x0144003299007388 */ /* 0x000fe20000000800 */
[----:B------:R-:W-:Y:S02]  /*66f0*/  F2FP.RELU.F16.F32.PACK_AB R54, R229, R228 ;  /* 0x000000e4e536723e */ /* 0x000fe400000008ff */
[----:B------:R-:W-:Y:S01]  /*6700*/  ISETP.LE.U32.AND P4, PT, R123, UR9, PT ;  /* 0x000000097b007c0c */ /* 0x000fe2000bf83070 */
[----:B------:R2:W-:Y:S01]  /*6710*/  STS [R160+0x14000], R51 ;  /* 0x01400033a0007388 */ /* 0x0005e20000000800 */
[----:B------:R-:W-:Y:S02]  /*6720*/  F2FP.RELU.F16.F32.PACK_AB R55, R221, R220 ;  /* 0x000000dcdd37723e */ /* 0x000fe400000008ff */
[----:B------:R-:W-:Y:S01]  /*6730*/  ISETP.LE.U32.AND P0, PT, R127, UR9, PT ;  /* 0x000000097f007c0c */ /* 0x000fe2000bf03070 */
[----:B------:R-:W-:Y:S01]  /*6740*/  STS [R160+0x14400], R49 ;  /* 0x01440031a0007388 */ /* 0x000fe20000000800 */
[----:B----4-:R-:W-:Y:S01]  /*6750*/  @!P1 FADD.FTZ R239, -R239, -RZ ;  /* 0x800000ffefef9221 */ /* 0x010fe20000010100 */
[----:B------:R-:W-:Y:S02]  /*6760*/  ISETP.LE.U32.AND P1, PT, R241, UR9, PT ;  /* 0x00000009f1007c0c */ /* 0x000fe4000bf23070 */
[----:B------:R-:W-:Y:S01]  /*6770*/  STS [R152+0x12000], R53 ;  /* 0x0120003598007388 */ /* 0x000fe20000000800 */
[----:B------:R-:W4:Y:S01]  /*6780*/  MUFU.EX2 R241, R59 ;  /* 0x0000003b00f17308 */ /* 0x000f220000000800 */
[----:B---3--:R-:W-:Y:S02]  /*6790*/  F2FP.RELU.F16.F32.PACK_AB R48, R225, R224 ;  /* 0x000000e0e130723e */ /* 0x008fe400000008ff */
[----:B------:R3:W-:Y:S01]  /*67a0*/  STS [R152+0x12400], R57 ;  /* 0x0124003998007388 */ /* 0x0007e20000000800 */
[----:B-1----:R-:W-:Y:S02]  /*67b0*/  F2FP.RELU.F16.F32.PACK_AB R47, R233, R232 ;  /* 0x000000e8e92f723e */ /* 0x002fe400000008ff */
[----:B------:R-:W-:Y:S01]  /*67c0*/  F2FP.RELU.F16.F32.PACK_AB R45, R235, R234 ;  /* 0x000000eaeb2d723e */ /* 0x000fe200000008ff */
[----:B------:R1:W-:Y:S01]  /*67d0*/  STS [R157+0x12400], R52 ;  /* 0x012400349d007388 */ /* 0x0003e20000000800 */
[----:B------:R-:W-:Y:S01]  /*67e0*/  F2FP.RELU.F16.F32.PACK_AB R46, R227, R226 ;  /* 0x000000e2e32e723e */ /* 0x000fe200000008ff */
[----:B------:R-:W-:Y:S01]  /*67f0*/  @!P0 FADD.FTZ R247, -R247, -RZ ;  /* 0x800000fff7f78221 */ /* 0x000fe20000010100 */
[----:B------:R-:W-:Y:S01]  /*6800*/  F2FP.RELU.F16.F32.PACK_AB R44, R240, R239 ;  /* 0x000000eff02c723e */ /* 0x000fe200000008ff */
[----:B------:R-:W-:Y:S01]  /*6810*/  STS [R157+0x12000], R54 ;  /* 0x012000369d007388 */ /* 0x000fe20000000800 */
[----:B------:R-:W-:Y:S01]  /*6820*/  @!P1 FADD.FTZ R244, -R244, -RZ ;  /* 0x800000fff4f49221 */ /* 0x000fe20000010100 */
[----:B------:R-:W-:Y:S02]  /*6830*/  F2FP.RELU.F16.F32.PACK_AB R121, R237, R236 ;  /* 0x000000eced79723e */ /* 0x000fe400000008ff */
[----:B------:R-:W-:Y:S01]  /*6840*/  STS [R152+0x14000], R55 ;  /* 0x0140003798007388 */ /* 0x000fe20000000800 */
[----:B--2---:R-:W-:Y:S01]  /*6850*/  F2FP.RELU.F16.F32.PACK_AB R51, R223, R222 ;  /* 0x000000dedf33723e */ /* 0x004fe200000008ff */
[----:B----4-:R-:W-:Y:S01]  /*6860*/  @!P4 FADD.FTZ R241, -R241, -RZ ;  /* 0x800000fff1f1c221 */ /* 0x010fe20000010100 */
[----:B------:R-:W-:Y:S02]  /*6870*/  F2FP.RELU.F16.F32.PACK_AB R120, R243, R242 ;  /* 0x000000f2f378723e */ /* 0x000fe400000008ff */
[----:B------:R-:W-:Y:S01]  /*6880*/  F2FP.RELU.F16.F32.PACK_AB R58, R247, R244 ;  /* 0x000000f4f73a723e */ /* 0x000fe200000008ff */
[----:B------:R-:W-:Y:S01]  /*6890*/  STS [R152+0x14400], R51 ;  /* 0x0144003398007388 */ /* 0x000fe20000000800 */
[----:B------:R-:W-:Y:S02]  /*68a0*/  F2FP.RELU.F16.F32.PACK_AB R59, R241, R238 ;  /* 0x000000eef13b723e */ /* 0x000fe400000008ff */
[----:B------:R-:W-:Y:S01]  /*68b0*/  FSETP.GE.FTZ.AND P4, PT, R186, RZ, PT ;  /* 0x000000ffba00720b */ /* 0x000fe20003f96000 */
[----:B------:R-:W-:Y:S01]  /*68c0*/  STS [R157+0x14000], R48 ;  /* 0x014000309d007388 */ /* 0x000fe20000000800 */
[----:B------:R-:W-:Y:S01]  /*68d0*/  FSETP.GE.FTZ.AND P1, PT, R198, RZ, PT ;  /* 0x000000ffc600720b */ /* 0x000fe20003f36000 */
[----:B---3--:R-:W-:Y:S02]  /*68e0*/  IMAD.U32 R57, RZ, RZ, UR4 ;  /* 0x00000004ff397e24 */ /* 0x008fe4000f8e00ff */
[----:B------:R-:W-:Y:S01]  /*68f0*/  STS [R157+0x14400], R46 ;  /* 0x0144002e9d007388 */ /* 0x000fe20000000800 */
[----:B------:R-:W-:Y:S02]  /*6900*/  FSETP.GE.FTZ.AND P0, PT, R185, RZ, PT ;  /* 0x000000ffb900720b */ /* 0x000fe40003f16000 */
[----:B-1----:R-:W-:Y:S01]  /*6910*/  F2FP.RELU.F16.F32.PACK_AB R52, R246, R245 ;  /* 0x000000f5f634723e */ /* 0x002fe200000008ff */
[----:B------:R-:W-:Y:S01]  /*6920*/  STS [R156+0x12000], R47 ;  /* 0x0120002f9c007388 */ /* 0x000fe20000000800 */
[----:B------:R-:W-:Y:S02]  /*6930*/  IADD3 R57, R0, 0x4000, R57 ;  /* 0x0000400000397810 */ /* 0x000fe40007ffe039 */
[----:B------:R-:W-:Y:S01]  /*6940*/  FSETP.GE.FTZ.AND P2, PT, R200, RZ, PT ;  /* 0x000000ffc800720b */ /* 0x000fe20003f56000 */
[----:B------:R-:W-:Y:S01]  /*6950*/  STS [R156+0x12400], R45 ;  /* 0x0124002d9c007388 */ /* 0x000fe20000000800 */
[----:B------:R-:W-:Y:S01]  /*6960*/  FSETP.GE.FTZ.AND P3, PT, R199, RZ, PT ;  /* 0x000000ffc700720b */ /* 0x000fe20003f76000 */
[----:B------:R-:W-:Y:S02]  /*6970*/  IMAD.IADD R56, R57, 0x1, R136 ;  /* 0x0000000139387824 */ /* 0x000fe400078e0288 */
[----:B------:R-:W-:Y:S04]  /*6980*/  STS [R155+0x12000], R44 ;  /* 0x0120002c9b007388 */ /* 0x000fe80000000800 */
[----:B------:R-:W-:Y:S04]  /*6990*/  STS [R155+0x12400], R52 ;  /* 0x012400349b007388 */ /* 0x000fe80000000800 */
[----:B------:R-:W-:Y:S04]  /*69a0*/  STS [R156+0x14000], R121 ;  /* 0x014000799c007388 */ /* 0x000fe80000000800 */
[----:B------:R-:W-:Y:S04]  /*69b0*/  STS [R156+0x14400], R59 ;  /* 0x0144003b9c007388 */ /* 0x000fe80000000800 */
[----:B------:R-:W-:Y:S04]  /*69c0*/  STS [R155+0x14000], R120 ;  /* 0x014000789b007388 */ /* 0x000fe80000000800 */
[----:B------:R-:W-:Y:S04]  /*69d0*/  STS [R155+0x14400], R58 ;  /* 0x0144003a9b007388 */ /* 0x000fe80000000800 */
[----:B------:R-:W-:Y:S08]  /*69e0*/  LDSM.16.M88.4 R64, [R0+UR4+0x4000] ;  /* 0x004000040040783b */ /* 0x000ff00008000200 */
[----:B------:R-:W1:Y:S08]  /*69f0*/  LDSM.16.M88.4 R44, [R138+UR4+0x8000] ;  /* 0x008000048a2c783b */ /* 0x000e700008000200 */
[----:B------:R-:W2:Y:S08]  /*6a00*/  LDSM.16.M88.4 R60, [R0+UR4+0x5000] ;  /* 0x00500004003c783b */ /* 0x000eb00008000200 */
[----:B------:R-:W3:Y:S08]  /*6a10*/  LDSM.16.M88.4 R48, [R138+UR4+0x8400] ;  /* 0x008400048a30783b */ /* 0x000ef00008000200 */
[----:B------:R-:W4:Y:S08]  /*6a20*/  LDSM.16.M88.4 R52, [R138+UR4+0x8800] ;  /* 0x008800048a34783b */ /* 0x000f300008000200 */
[----:B------:R-:W4:Y:S01]  /*6a30*/  LDSM.16.M88.4 R100, [R138+UR4+0x8c00] ;  /* 0x008c00048a64783b */ /* 0x000f220008000200 */
[-C--:B-1----:R-:W-:Y:S07]  /*6a40*/  HMMA.16816.F32 R4, R64, R44.reuse, RZ ;  /* 0x0000002c4004723c */ /* 0x082fee00000018ff */
[----:B------:R-:W-:Y:S01]  /*6a50*/  LDSM.16.M88.4 R104, [R56] ;  /* 0x000000003868783b */ /* 0x000fe20000000200 */
[C---:B--2---:R-:W-:Y:S07]  /*6a60*/  HMMA.16816.F32 R8, R60.reuse, R44, RZ ;  /* 0x0000002c3c08723c */ /* 0x044fee00000018ff */
[----:B------:R1:W-:Y:S01]  /*6a70*/  LDSM.16.M88.4 R112, [R56+0x1000] ;  /* 0x001000003870783b */ /* 0x0003e20000000200 */
[-C--:B------:R-:W-:Y:S07]  /*6a80*/  HMMA.16816.F32 R12, R60, R46.reuse, RZ ;  /* 0x0000002e3c0c723c */ /* 0x080fee00000018ff */
[----:B------:R-:W2:Y:S01]  /*6a90*/  LDSM.16.M88.4 R108, [R137+0x2000] ;  /* 0x00200000896c783b */ /* 0x000ea20000000200 */
[C---:B------:R-:W-:Y:S07]  /*6aa0*/  HMMA.16816.F32 R16, R64.reuse, R46, RZ ;  /* 0x0000002e4010723c */ /* 0x040fee00000018ff */
[----:B------:R-:W2:Y:S01]  /*6ab0*/  LDSM.16.M88.4 R116, [R137+0x2400] ;  /* 0x002400008974783b */ /* 0x000ea20000000200 */
[-C--:B---3--:R-:W-:Y:S06]  /*6ac0*/  HMMA.16816.F32 R20, R64, R48.reuse, RZ ;  /* 0x000000304014723c */ /* 0x088fec00000018ff */
[C---:B------:R-:W-:Y:S01]  /*6ad0*/  HMMA.16816.F32 R24, R60.reuse, R48, RZ ;  /* 0x000000303c18723c */ /* 0x040fe200000018ff */
[----:B------:R-:W3:Y:S05]  /*6ae0*/  LDSM.16.M88.4 R120, [R137+0x2800] ;  /* 0x002800008978783b */ /* 0x000eea0000000200 */
[-C--:B------:R-:W-:Y:S03]  /*6af0*/  HMMA.16816.F32 R28, R60, R50.reuse, RZ ;  /* 0x000000323c1c723c */ /* 0x080fe600000018ff */
[----:B------:R-:W3:Y:S03]  /*6b00*/  LDSM.16.M88.4 R124, [R137+0x2c00] ;  /* 0x002c0000897c783b */ /* 0x000ee60000000200 */
[C---:B------:R-:W-:Y:S06]  /*6b10*/  HMMA.16816.F32 R32, R64.reuse, R50, RZ ;  /* 0x000000324020723c */ /* 0x040fec00000018ff */
[-C--:B----4-:R-:W-:Y:S06]  /*6b20*/  HMMA.16816.F32 R36, R64, R52.reuse, RZ ;  /* 0x000000344024723c */ /* 0x090fec00000018ff */
[C---:B------:R-:W-:Y:S06]  /*6b30*/  HMMA.16816.F32 R40, R60.reuse, R52, RZ ;  /* 0x000000343c28723c */ /* 0x040fec00000018ff */
[-C--:B------:R-:W-:Y:S06]  /*6b40*/  HMMA.16816.F32 R44, R60, R54.reuse, RZ ;  /* 0x000000363c2c723c */ /* 0x080fec00000018ff */
[C---:B------:R-:W-:Y:S06]  /*6b50*/  HMMA.16816.F32 R48, R64.reuse, R54, RZ ;  /* 0x000000364030723c */ /* 0x040fec00000018ff */
[-C--:B------:R-:W-:Y:S06]  /*6b60*/  HMMA.16816.F32 R52, R64, R100.reuse, RZ ;  /* 0x000000644034723c */ /* 0x080fec00000018ff */
[C---:B-1----:R-:W-:Y:S06]  /*6b70*/  HMMA.16816.F32 R56, R60.reuse, R100, RZ ;  /* 0x000000643c38723c */ /* 0x042fec00000018ff */
[-C--:B------:R-:W-:Y:S06]  /*6b80*/  HMMA.16816.F32 R60, R60, R102.reuse, RZ ;  /* 0x000000663c3c723c */ /* 0x080fec00000018ff */
[----:B------:R-:W-:Y:S06]  /*6b90*/  HMMA.16816.F32 R64, R64, R102, RZ ;  /* 0x000000664040723c */ /* 0x000fec00000018ff */
[-C--:B--2---:R-:W-:Y:S06]  /*6ba0*/  HMMA.16816.F32 R4, R104, R108.reuse, R4 ;  /* 0x0000006c6804723c */ /* 0x084fec0000001804 */
[C---:B------:R-:W-:Y:S06]  /*6bb0*/  HMMA.16816.F32 R8, R112.reuse, R108, R8 ;  /* 0x0000006c7008723c */ /* 0x040fec0000001808 */
[-C--:B------:R-:W-:Y:S06]  /*6bc0*/  HMMA.16816.F32 R12, R112, R110.reuse, R12 ;  /* 0x0000006e700c723c */ /* 0x080fec000000180c */
[C---:B------:R-:W-:Y:S06]  /*6bd0*/  HMMA.16816.F32 R16, R104.reuse, R110, R16 ;  /* 0x0000006e6810723c */ /* 0x040fec0000001810 */
[-C--:B------:R-:W-:Y:S06]  /*6be0*/  HMMA.16816.F32 R20, R104, R116.reuse, R20 ;  /* 0x000000746814723c */ /* 0x080fec0000001814 */
[C---:B------:R-:W-:Y:S06]  /*6bf0*/  HMMA.16816.F32 R24, R112.reuse, R116, R24 ;  /* 0x000000747018723c */ /* 0x040fec0000001818 */
[-C--:B------:R-:W-:Y:S06]  /*6c00*/  HMMA.16816.F32 R28, R112, R118.reuse, R28 ;  /* 0x00000076701c723c */ /* 0x080fec000000181c */
[C---:B------:R-:W-:Y:S05]  /*6c10*/  HMMA.16816.F32 R32, R104.reuse, R118, R32 ;  /* 0x000000766820723c */ /* 0x040fea0000001820 */
[C---:B------:R-:W-:Y:S01]  /*6c20*/  FADD.FTZ R252, -R183.reuse, R17 ;  /* 0x00000011b7fc7221 */ /* 0x040fe20000010100 */
[-C--:B---3--:R-:W-:Y:S05]  /*6c30*/  HMMA.16816.F32 R36, R104, R120.reuse, R36 ;  /* 0x000000786824723c */ /* 0x088fea0000001824 */
[C---:B------:R-:W-:Y:S01]  /*6c40*/  FADD.FTZ R248, -R183.reuse, R20 ;  /* 0x00000014b7f87221 */ /* 0x040fe20000010100 */
[C---:B------:R-:W-:Y:S05]  /*6c50*/  HMMA.16816.F32 R40, R112.reuse, R120, R40 ;  /* 0x000000787028723c */ /* 0x040fea0000001828 */
[C---:B------:R-:W-:Y:S01]  /*6c60*/  FADD.FTZ R250, -R183.reuse, R16 ;  /* 0x00000010b7fa7221 */ /* 0x040fe20000010100 */
[-C--:B------:R-:W-:Y:S05]  /*6c70*/  HMMA.16816.F32 R44, R112, R122.reuse, R44 ;  /* 0x0000007a702c723c */ /* 0x080fea000000182c */
[-C--:B------:R-:W-:Y:S01]  /*6c80*/  FSEL R250, R250, R183.reuse, P3 ;  /* 0x000000b7fafa7208 */ /* 0x080fe20001800000 */
[C---:B------:R-:W-:Y:S04]  /*6c90*/  HMMA.16816.F32 R48, R104.reuse, R122, R48 ;  /* 0x0000007a6830723c */ /* 0x040fe80000001830 */
[----:B------:R-:W-:Y:S01]  /*6ca0*/  FSETP.GE.FTZ.AND P3, PT, R212, RZ, PT ;  /* 0x000000ffd400720b */ /* 0x000fe20003f76000 */
[C---:B------:R-:W-:Y:S01]  /*6cb0*/  FADD.FTZ R120, -R183.reuse, R4 ;  /* 0x00000004b7787221 */ /* 0x040fe20000010100 */
[-C--:B------:R-:W-:Y:S05]  /*6cc0*/  HMMA.16816.F32 R52, R104, R124.reuse, R52 ;  /* 0x0000007c6834723c */ /* 0x080fea0000001834 */
[-C--:B------:R-:W-:Y:S01]  /*6cd0*/  FSEL R123, R248, R183.reuse, P1 ;  /* 0x000000b7f87b7208 */ /* 0x080fe20000800000 */
[C---:B------:R-:W-:Y:S04]  /*6ce0*/  HMMA.16816.F32 R56, R112.reuse, R124, R56 ;  /* 0x0000007c7038723c */ /* 0x040fe80000001838 */
[----:B------:R-:W-:Y:S01]  /*6cf0*/  FSETP.GE.FTZ.AND P1, PT, R216, RZ, PT ;  /* 0x000000ffd800720b */ /* 0x000fe20003f36000 */
[----:B------:R-:W-:Y:S01]  /*6d00*/  FADD.FTZ R122, -R183, R5 ;  /* 0x00000005b77a7221 */ /* 0x000fe20000010100 */
[----:B------:R-:W-:Y:S01]  /*6d10*/  FSEL R120, R120, R183, P0 ;  /* 0x000000b778787208 */ /* 0x000fe20000000000 */
[-C--:B------:R-:W-:Y:S03]  /*6d20*/  HMMA.16816.F32 R60, R112, R126.reuse, R60 ;  /* 0x0000007e703c723c */ /* 0x080fe6000000183c */
[----:B------:R-:W-:Y:S01]  /*6d30*/  FSETP.GE.FTZ.AND P0, PT, R201, RZ, PT ;  /* 0x000000ffc900720b */ /* 0x000fe20003f16000 */
[----:B------:R-:W-:Y:S01]  /*6d40*/  FMUL.FTZ R123, R198, R123 ;  /* 0x0000007bc67b7220 */ /* 0x000fe20000410000 */
[-C--:B------:R-:W-:Y:S01]  /*6d50*/  FSEL R121, R122, R183.reuse, P4 ;  /* 0x000000b77a797208 */ /* 0x080fe20002000000 */
[----:B------:R-:W-:Y:S04]  /*6d60*/  HMMA.16816.F32 R64, R104, R126, R64 ;  /* 0x0000007e6840723c */ /* 0x000fe80000001840 */
[----:B------:R-:W-:Y:S01]  /*6d70*/  FSETP.GE.FTZ.AND P4, PT, R228, RZ, PT ;  /* 0x000000ffe400720b */ /* 0x000fe20003f96000 */
[C---:B------:R-:W-:Y:S01]  /*6d80*/  FADD.FTZ R122, -R183.reuse, R21 ;  /* 0x00000015b77a7221 */ /* 0x040fe20000010100 */
[-C--:B------:R-:W-:Y:S01]  /*6d90*/  FSEL R125, R252, R183.reuse, P2 ;  /* 0x000000b7fc7d7208 */ /* 0x080fe20001000000 */
[----:B------:R-:W-:Y:S01]  /*6da0*/  FADD.FTZ R198, -R183, R37 ;  /* 0x00000025b7c67221 */ /* 0x000fe20000010100 */
[----:B------:R-:W-:Y:S03]  /*6db0*/  FSETP.GE.FTZ.AND P2, PT, R213, RZ, PT ;  /* 0x000000ffd500720b */ /* 0x000fe60003f56000 */
[----:B------:R-:W-:Y:S01]  /*6dc0*/  FSEL R122, R122, R183, P0 ;  /* 0x000000b77a7a7208 */ /* 0x000fe20000000000 */
[----:B------:R-:W-:Y:S01]  /*6dd0*/  FMUL.FTZ R120, R185, R120 ;  /* 0x00000078b9787220 */ /* 0x000fe20000410000 */
[----:B------:R-:W-:Y:S01]  /*6de0*/  FSETP.GE.FTZ.AND P0, PT, R217, RZ, PT ;  /* 0x000000ffd900720b */ /* 0x000fe20003f16000 */
[----:B------:R-:W-:Y:S01]  /*6df0*/  FMUL.FTZ R121, R186, R121 ;  /* 0x00000079ba797220 */ /* 0x000fe20000410000 */
[C---:B------:R-:W-:Y:S01]  /*6e00*/  FADD.FTZ R186, -R183.reuse, R36 ;  /* 0x00000024b7ba7221 */ /* 0x040fe20000010100 */
[----:B------:R-:W-:Y:S01]  /*6e10*/  FADD.FTZ R126, -R183, R33 ;  /* 0x00000021b77e7221 */ /* 0x000fe20000010100 */
[----:B------:R-:W-:Y:S01]  /*6e20*/  FSEL R198, R198, R183, P0 ;  /* 0x000000b7c6c67208 */ /* 0x000fe20000000000 */
[----:B------:R-:W-:Y:S01]  /*6e30*/  FMUL.FTZ R200, R200, R125 ;  /* 0x0000007dc8c87220 */ /* 0x000fe20000410000 */
[----:B------:R-:W-:Y:S01]  /*6e40*/  F2FP.F16.F32.PACK_AB R121, R121, R120 ;  /* 0x000000787979723e */ /* 0x000fe200000000ff */
[C---:B------:R-:W-:Y:S01]  /*6e50*/  FADD.FTZ R120, -R183.reuse, R32 ;  /* 0x00000020b7787221 */ /* 0x040fe20000010100 */
[----:B------:R-:W-:Y:S01]  /*6e60*/  FSETP.GE.FTZ.AND P0, PT, R240, RZ, PT ;  /* 0x000000fff000720b */ /* 0x000fe20003f16000 */
[C---:B------:R-:W-:Y:S01]  /*6e70*/  FADD.FTZ R48, -R183.reuse, R48 ;  /* 0x00000030b7307221 */ /* 0x040fe20000010100 */
[-C--:B------:R-:W-:Y:S01]  /*6e80*/  FSEL R127, R186, R183.reuse, P1 ;  /* 0x000000b7ba7f7208 */ /* 0x080fe20000800000 */
[----:B------:R-:W-:Y:S01]  /*6e90*/  FADD.FTZ R186, -R183, R53 ;  /* 0x00000035b7ba7221 */ /* 0x000fe20000010100 */
[----:B------:R-:W-:Y:S01]  /*6ea0*/  FSETP.GE.FTZ.AND P1, PT, R233, RZ, PT ;  /* 0x000000ffe900720b */ /* 0x000fe20003f36000 */
[C---:B------:R-:W-:Y:S01]  /*6eb0*/  FADD.FTZ R52, -R183.reuse, R52 ;  /* 0x00000034b7347221 */ /* 0x040fe20000010100 */
[-C--:B------:R-:W-:Y:S01]  /*6ec0*/  FSEL R125, R120, R183.reuse, P3 ;  /* 0x000000b7787d7208 */ /* 0x080fe20001800000 */
[C---:B------:R-:W-:Y:S01]  /*6ed0*/  FADD.FTZ R120, -R183.reuse, R49 ;  /* 0x00000031b7787221 */ /* 0x040fe20000010100 */
        /* <DEDUP_REMOVED lines=8> */
[----:B------:R-:W-:Y:S01]  /*6f60*/  FSETP.GE.FTZ.AND P1, PT, R239, RZ, PT ;  /* 0x000000ffef00720b */ /* 0x000fe20003f36000 */
[----:B------:R-:W-:Y:S01]  /*6f70*/  FMUL.FTZ R126, R213, R126 ;  /* 0x0000007ed57e7220 */ /* 0x000fe20000410000 */
[----:B------:R-:W-:Y:S01]  /*6f80*/  FSEL R49, R48, R183, P4 ;  /* 0x000000b730317208 */ /* 0x000fe20002000000 */
[----:B------:R-:W-:Y:S01]  /*6f90*/  FMUL.FTZ R127, R216, R127 ;  /* 0x0000007fd87f7220 */ /* 0x000fe20000410000 */
[-C--:B------:R-:W-:Y:S01]  /*6fa0*/  FSEL R120, R120, R183.reuse, P3 ;  /* 0x000000b778787208 */ /* 0x080fe20001800000 */
[----:B------:R-:W-:Y:S01]  /*6fb0*/  FMUL.FTZ R198, R217, R198 ;  /* 0x000000c6d9c67220 */ /* 0x000fe20000410000 */
        /* <DEDUP_REMOVED lines=11> */
[----:B------:R-:W-:Y:S01]  /*7070*/  FADD.FTZ R49, -R182, R6 ;  /* 0x00000006b6317221 */ /* 0x000fe20000010100 */
[----:B------:R-:W-:Y:S01]  /*7080*/  F2FP.F16.F32.PACK_AB R199, R200, R199 ;  /* 0x000000c7c8c7723e */ /* 0x000fe200000000ff */
[----:B------:R-:W-:Y:S01]  /*7090*/  FADD.FTZ R65, -R182, R7 ;  /* 0x00000007b6417221 */ /* 0x000fe20000010100 */
[----:B------:R-:W-:Y:S01]  /*70a0*/  F2FP.F16.F32.PACK_AB R122, R122, R123 ;  /* 0x0000007b7a7a723e */ /* 0x000fe200000000ff */
[----:B------:R-:W-:Y:S01]  /*70b0*/  FMUL.FTZ R64, R239, R64 ;  /* 0x00000040ef407220 */ /* 0x000fe20000410000 */
[----:B------:R-:W-:Y:S01]  /*70c0*/  F2FP.F16.F32.PACK_AB R125, R126, R125 ;  /* 0x0000007d7e7d723e */ /* 0x000fe200000000ff */
[----:B------:R-:W-:Y:S01]  /*70d0*/  FMUL.FTZ R183, R240, R183 ;  /* 0x000000b7f0b77220 */ /* 0x000fe20000410000 */
[----:B------:R-:W-:Y:S02]  /*70e0*/  F2FP.F16.F32.PACK_AB R127, R198, R127 ;  /* 0x0000007fc67f723e */ /* 0x000fe400000000ff */
[----:B------:R-:W-:Y:S02]  /*70f0*/  F2FP.F16.F32.PACK_AB R53, R186, R53 ;  /* 0x00000035ba35723e */ /* 0x000fe400000000ff */
[-C--:B------:R-:W-:Y:S02]  /*7100*/  FSEL R49, R49, R182.reuse, P2 ;  /* 0x000000b631317208 */ /* 0x080fe40001000000 */
[----:B------:R-:W-:Y:S01]  /*7110*/  FSEL R48, R65, R182, P1 ;  /* 0x000000b641307208 */ /* 0x000fe20000800000 */
[----:B------:R-:W-:Y:S06]  /*7120*/  @!P0 BRA `(.L_x_449) ;  /* 0x00000000007c8947 */ /* 0x000fec0003800000 */
[----:B------:R-:W1:Y:S01]  /*7130*/  LDC R7, c[0x0][0x240] ;  /* 0x00009000ff077b82 */ /* 0x000e620000000800 */
[----:B------:R-:W-:Y:S01]  /*7140*/  ISETP.GE.AND P2, PT, R146, UR42, PT ;  /* 0x0000002a92007c0c */ /* 0x000fe2000bf46270 */
[----:B------:R-:W-:Y:S04]  /*7150*/  ULOP3.LUT UR5, UR10, 0x1, URZ, 0xc0, !UPT ;  /* 0x000000010a057892 */ /* 0x000fe8000f8ec03f */
[----:B------:R-:W-:Y:S04]  /*7160*/  UISETP.NE.U32.AND UP0, UPT, UR5, 0x1, UPT ;  /* 0x000000010500788c */ /* 0x000fe8000bf05070 */
[----:B------:R-:W-:Y:S04]  /*7170*/  USEL UR5, UR61, 0x2000, !UP0 ;  /* 0x000020003d057887 */ /* 0x000fe8000c000000 */
[----:B------:R-:W2:Y:S02]  /*7180*/  @!P2 LDC R5, c[0x0][0x244] ;  /* 0x00009100ff05ab82 */ /* 0x000ea40000000800 */
[----:B------:R-:W-:Y:S02]  /*7190*/  VIADD R171, R171, UR5 ;  /* 0x00000005abab7c36 */ /* 0x000fe40008000000 */
[----:B------:R-:W-:Y:S02]  /*71a0*/  VIADD R166, R166, UR5 ;  /* 0x00000005a6a67c36 */ /* 0x000fe40008000000 */
[----:B------:R-:W-:Y:S01]  /*71b0*/  VIADD R131, R131, UR5 ;  /* 0x0000000583837c36 */ /* 0x000fe20008000000 */
[----:B------:R3:W-:Y:S04]  /*71c0*/  @P2 STS [R171], RZ ;  /* 0x000000ffab002388 */ /* 0x0007e80000000800 */
[----:B------:R3:W-:Y:S04]  /*71d0*/  @P2 STS [R171+0x4], RZ ;  /* 0x000004ffab002388 */ /* 0x0007e80000000800 */
[----:B------:R3:W-:Y:S04]  /*71e0*/  @P2 STS [R171+0x8], RZ ;  /* 0x000008ffab002388 */ /* 0x0007e80000000800 */
[----:B------:R3:W-:Y:S01]  /*71f0*/  @P2 STS [R171+0xc], RZ ;  /* 0x00000cffab002388 */ /* 0x0007e20000000800 */
[----:B-1----:R-:W-:Y:S05]  /*7200*/  IMAD.U32 R17, R7, -0x80, RZ ;  /* 0xffffff8007117824 */ /* 0x002fea00078e00ff */
[C---:B------:R-:W-:Y:S04]  /*7210*/  LEA R176, P1, R17.reuse, R176, 0x1 ;  /* 0x000000b011b07211 */ /* 0x040fe800078208ff */
[----:B------:R-:W-:Y:S02]  /*7220*/  LEA.HI.X.SX32 R177, R17, R177, 0x1, P1 ;  /* 0x000000b111b17211 */ /* 0x000fe400008f0eff */
[C---:B------:R-:W-:Y:S03]  /*7230*/  @!P2 LEA R4, P1, R7.reuse, R176, 0x7 ;  /* 0x000000b00704a211 */ /* 0x040fe600078238ff */
        /* <DEDUP_REMOVED lines=14> */
.L_x_449:
[----:B------:R-:W-:Y:S01]  /*7320*/  STS [R148+0xa000], R121 ;  /* 0x00a0007994007388 */ /* 0x000fe20000000800 */
[C---:B------:R-:W-:Y:S01]  /*7330*/  FADD.FTZ R19, -R182.reuse, R19 ;  /* 0x00000013b6137221 */ /* 0x040fe20000010100 */
[----:B------:R-:W-:Y:S01]  /*7340*/  FSETP.GE.FTZ.AND P2, PT, R197, RZ, PT ;  /* 0x000000ffc500720b */ /* 0x000fe20003f56000 */
[----:B------:R-:W-:Y:S01]  /*7350*/  FADD.FTZ R7, -R182, R22 ;  /* 0x00000016b6077221 */ /* 0x000fe20000010100 */
[----:B------:R-:W-:Y:S01]  /*7360*/  FSETP.GE.FTZ.AND P1, PT, R202, RZ, PT ;  /* 0x000000ffca00720b */ /* 0x000fe20003f36000 */
[C---:B------:R-:W-:Y:S01]  /*7370*/  FADD.FTZ R23, -R182.reuse, R23 ;  /* 0x00000017b6177221 */ /* 0x040fe20000010100 */
[-C--:B---3--:R-:W-:Y:S01]  /*7380*/  FSEL R4, R19, R182.reuse, P2 ;  /* 0x000000b613047208 */ /* 0x088fe20001000000 */
[C---:B------:R-:W-:Y:S01]  /*7390*/  FADD.FTZ R17, -R182.reuse, R34 ;  /* 0x00000022b6117221 */ /* 0x040fe20000010100 */
[----:B------:R-:W-:Y:S01]  /*73a0*/  FSETP.GE.FTZ.AND P2, PT, R203, RZ, PT ;  /* 0x000000ffcb00720b */ /* 0x000fe20003f56000 */
[C---:B------:R-:W-:Y:S01]  /*73b0*/  FADD.FTZ R5, -R182.reuse, R18 ;  /* 0x00000012b6057221 */ /* 0x040fe20000010100 */
[-C--:B------:R-:W-:Y:S01]  /*73c0*/  FSEL R7, R7, R182.reuse, P1 ;  /* 0x000000b607077208 */ /* 0x080fe20000800000 */
[C---:B------:R-:W-:Y:S01]  /*73d0*/  FADD.FTZ R39, -R182.reuse, R39 ;  /* 0x00000027b6277221 */ /* 0x040fe20000010100 */
[----:B------:R-:W-:Y:S01]  /*73e0*/  FSEL R6, R23, R182, P2 ;  /* 0x000000b617067208 */ /* 0x000fe20001000000 */
[----:B------:R-:W-:Y:S01]  /*73f0*/  FADD.FTZ R35, -R182, R35 ;  /* 0x00000023b6237221 */ /* 0x000fe20000010100 */
[----:B------:R-:W-:Y:S01]  /*7400*/  FSETP.GE.FTZ.AND P1, PT, R214, RZ, PT ;  /* 0x000000ffd600720b */ /* 0x000fe20003f36000 */
[----:B------:R-:W-:Y:S01]  /*7410*/  FMUL.FTZ R7, R202, R7 ;  /* 0x00000007ca077220 */ /* 0x000fe20000410000 */
[----:B------:R-:W-:Y:S01]  /*7420*/  FSETP.GE.FTZ.AND P3, PT, R196, RZ, PT ;  /* 0x000000ffc400720b */ /* 0x000fe20003f76000 */
[----:B------:R-:W-:Y:S01]  /*7430*/  FMUL.FTZ R6, R203, R6 ;  /* 0x00000006cb067220 */ /* 0x000fe20000410000 */
[----:B------:R-:W-:Y:S01]  /*7440*/  FSEL R17, R17, R182, P1 ;  /* 0x000000b611117208 */ /* 0x000fe20000800000 */
        /* <DEDUP_REMOVED lines=8> */
[----:B------:R-:W-:Y:S01]  /*74d0*/  FMUL.FTZ R17, R214, R17 ;  /* 0x00000011d6117220 */ /* 0x000fe20000410000 */
[----:B------:R-:W-:Y:S01]  /*74e0*/  F2FP.F16.F32.PACK_AB R6, R6, R7 ;  /* 0x000000070606723e */ /* 0x000fe200000000ff */
[----:B------:R-:W-:Y:S01]  /*74f0*/  FADD.FTZ R7, -R182, R50 ;  /* 0x00000032b6077221 */ /* 0x000fe20000010100 */
[----:B------:R-:W-:Y:S01]  /*7500*/  FSETP.GE.FTZ.AND P1, PT, R246, RZ, PT ;  /* 0x000000fff600720b */ /* 0x000fe20003f36000 */
[C---:B------:R-:W-:Y:S01]  /*7510*/  FADD.FTZ R21, -R182.reuse, R54 ;  /* 0x00000036b6157221 */ /* 0x040fe20000010100 */
[----:B------:R-:W-:Y:S01]  /*7520*/  FSEL R16, R35, R182, P3 ;  /* 0x000000b623107208 */ /* 0x000fe20001800000 */
[----:B------:R-:W-:Y:S01]  /*7530*/  FADD.FTZ R55, -R182, R55 ;  /* 0x00000037b6377221 */ /* 0x000fe20000010100 */
[----:B------:R-:W-:Y:S01]  /*7540*/  FSETP.GE.FTZ.AND P6, PT, R230, RZ, PT ;  /* 0x000000ffe600720b */ /* 0x000fe20003fd6000 */
[----:B------:R-:W-:Y:S01]  /*7550*/  FADD.FTZ R23, -R182, R66 ;  /* 0x00000042b6177221 */ /* 0x000fe20000010100 */
[----:B------:R-:W-:Y:S01]  /*7560*/  FSETP.GE.FTZ.AND P5, PT, R231, RZ, PT ;  /* 0x000000ffe700720b */ /* 0x000fe20003fb6000 */
[----:B------:R-:W-:Y:S01]  /*7570*/  FMUL.FTZ R16, R215, R16 ;  /* 0x00000010d7107220 */ /* 0x000fe20000410000 */
[----:B------:R-:W-:Y:S01]  /*7580*/  FSETP.GE.FTZ.AND P2, PT, R218, RZ, PT ;  /* 0x000000ffda00720b */ /* 0x000fe20003f56000 */
[----:B------:R-:W-:Y:S01]  /*7590*/  FMUL.FTZ R49, R184, R49 ;  /* 0x00000031b8317220 */ /* 0x000fe20000410000 */
[----:B------:R-:W-:Y:S01]  /*75a0*/  F2FP.F16.F32.PACK_AB R5, R4, R5 ;  /* 0x000000050405723e */ /* 0x000fe200000000ff */
[----:B------:R-:W-:Y:S01]  /*75b0*/  FMUL.FTZ R48, R187, R48 ;  /* 0x00000030bb307220 */ /* 0x000fe20000410000 */
[-C--:B------:R-:W-:Y:S01]  /*75c0*/  FSEL R7, R7, R182.reuse, P6 ;  /* 0x000000b607077208 */ /* 0x080fe20003000000 */
[----:B-----5:R-:W-:Y:S01]  /*75d0*/  FADD.FTZ R8, -R181, R8 ;  /* 0x00000008b5087221 */ /* 0x020fe20000010100 */
[-C--:B------:R-:W-:Y:S01]  /*75e0*/  FSEL R4, R51, R182.reuse, P5 ;  /* 0x000000b633047208 */ /* 0x080fe20002800000 */
[----:B------:R-:W-:Y:S01]  /*75f0*/  FADD.FTZ R12, -R181, R12 ;  /* 0x0000000cb50c7221 */ /* 0x000fe20000010100 */
[----:B------:R-:W-:Y:S01]  /*7600*/  FSEL R19, R19, R182, P2 ;  /* 0x000000b613137208 */ /* 0x000fe20001000000 */
[----:B------:R-:W-:Y:S01]  /*7610*/  FMUL.FTZ R7, R230, R7 ;  /* 0x00000007e6077220 */ /* 0x000fe20000410000 */
[----:B------:R-:W-:Y:S01]  /*7620*/  FSETP.GE.FTZ.AND P4, PT, R234, RZ, PT ;  /* 0x000000ffea00720b */ /* 0x000fe20003f96000 */
[----:B------:R-:W-:Y:S01]  /*7630*/  FMUL.FTZ R4, R231, R4 ;  /* 0x00000004e7047220 */ /* 0x000fe20000410000 */
[----:B------:R-:W-:Y:S01]  /*7640*/  FSETP.GE.FTZ.AND P3, PT, R235, RZ, PT ;  /* 0x000000ffeb00720b */ /* 0x000fe20003f76000 */
[----:B------:R-:W-:Y:S01]  /*7650*/  FADD.FTZ R24, -R181, R24 ;  /* 0x00000018b5187221 */ /* 0x000fe20000010100 */
[----:B------:R-:W-:Y:S01]  /*7660*/  FSETP.GE.FTZ.AND P2, PT, R245, RZ, PT ;  /* 0x000000fff500720b */ /* 0x000fe20003f56000 */
[----:B------:R-:W-:Y:S01]  /*7670*/  FMUL.FTZ R19, R218, R19 ;  /* 0x00000013da137220 */ /* 0x000fe20000410000 */
[----:B------:R-:W-:Y:S01]  /*7680*/  F2FP.F16.F32.PACK_AB R17, R16, R17 ;  /* 0x000000111011723e */ /* 0x000fe200000000ff */
[----:B------:R-:W-:Y:S01]  /*7690*/  FMUL.FTZ R18, R219, R18 ;  /* 0x00000012db127220 */ /* 0x000fe20000410000 */
[-C--:B------:R-:W-:Y:S01]  /*76a0*/  FSEL R21, R21, R182.reuse, P4 ;  /* 0x000000b615157208 */ /* 0x080fe20002000000 */
[----:B------:R-:W-:Y:S01]  /*76b0*/  FADD.FTZ R28, -R181, R28 ;  /* 0x0000001cb51c7221 */ /* 0x000fe20000010100 */
[-C--:B------:R-:W-:Y:S01]  /*76c0*/  FSEL R16, R55, R182.reuse, P3 ;  /* 0x000000b637107208 */ /* 0x080fe20001800000 */
[----:B------:R-:W-:Y:S01]  /*76d0*/  FADD.FTZ R40, -R181, R40 ;  /* 0x00000028b5287221 */ /* 0x000fe20000010100 */
[----:B------:R-:W-:Y:S01]  /*76e0*/  FSEL R20, R23, R182, P2 ;  /* 0x000000b617147208 */ /* 0x000fe20001000000 */
[----:B------:R-:W-:Y:S01]  /*76f0*/  @P1 FADD.FTZ R182, -R182, R67 ;  /* 0x00000043b6b61221 */ /* 0x000fe20000010100 */
[----:B------:R-:W-:Y:S01]  /*7700*/  F2FP.F16.F32.PACK_AB R4, R4, R7 ;  /* 0x000000070404723e */ /* 0x000fe200000000ff */
[----:B------:R-:W-:Y:S01]  /*7710*/  FMUL.FTZ R21, R234, R21 ;  /* 0x00000015ea157220 */ /* 0x000fe20000410000 */
[----:B------:R-:W-:Y:S01]  /*7720*/  FSETP.GE.FTZ.AND P1, PT, R188, RZ, PT ;  /* 0x000000ffbc00720b */ /* 0x000fe20003f36000 */
[----:B------:R-:W-:Y:S01]  /*7730*/  FMUL.FTZ R20, R245, R20 ;  /* 0x00000014f5147220 */ /* 0x000fe20000410000 */
[----:B------:R-:W-:Y:S01]  /*7740*/  FMUL.FTZ R7, R246, R182 ;  /* 0x000000b6f6077220 */ /* 0x000fe20000410000 */
[----:B------:R-:W-:Y:S01]  /*7750*/  FMUL.FTZ R16, R235, R16 ;  /* 0x00000010eb107220 */ /* 0x000fe20000410000 */
[----:B------:R-:W-:Y:S01]  /*7760*/  F2FP.F16.F32.PACK_AB R49, R48, R49 ;  /* 0x000000313031723e */ /* 0x000fe200000000ff */
[----:B------:R-:W-:Y:S01]  /*7770*/  FADD.FTZ R11, -R180, R11 ;  /* 0x0000000bb40b7221 */ /* 0x000fe20000010100 */
[----:B------:R-:W-:Y:S01]  /*7780*/  FSETP.GE.FTZ.AND P3, PT, R189, RZ, PT ;  /* 0x000000ffbd00720b */ /* 0x000fe20003f76000 */
[----:B------:R-:W-:Y:S01]  /*7790*/  FADD.FTZ R44, -R181, R44 ;  /* 0x0000002cb52c7221 */ /* 0x000fe20000010100 */
[----:B------:R-:W-:Y:S01]  /*77a0*/  F2FP.F16.F32.PACK_AB R20, R7, R20 ;  /* 0x000000140714723e */ /* 0x000fe200000000ff */
[----:B------:R-:W-:Y:S01]  /*77b0*/  STS [R148+0xa400], R49 ;  /* 0x00a4003194007388 */ /* 0x000fe20000000800 */
[----:B------:R-:W-:Y:S01]  /*77c0*/  FSEL R7, R8, R181, P1 ;  /* 0x000000b508077208 */ /* 0x000fe20000800000 */
[C---:B------:R-:W-:Y:S01]  /*77d0*/  FADD.FTZ R8, -R181.reuse, R9 ;  /* 0x00000009b5087221 */ /* 0x040fe20000010100 */
[----:B------:R-:W-:Y:S01]  /*77e0*/  F2FP.F16.F32.PACK_AB R21, R16, R21 ;  /* 0x000000151015723e */ /* 0x000fe200000000ff */
[----:B------:R1:W-:Y:S01]  /*77f0*/  STS [R154+0xa400], R5 ;  /* 0x00a400059a007388 */ /* 0x0003e20000000800 */
[----:B------:R-:W-:Y:S01]  /*7800*/  FADD.FTZ R16, -R181, R13 ;  /* 0x0000000db5107221 */ /* 0x000fe20000010100 */
[----:B------:R-:W-:Y:S01]  /*7810*/  FSETP.GE.FTZ.AND P2, PT, R192, RZ, PT ;  /* 0x000000ffc000720b */ /* 0x000fe20003f56000 */
[----:B------:R-:W-:Y:S01]  /*7820*/  FMUL.FTZ R7, R188, R7 ;  /* 0x00000007bc077220 */ /* 0x000fe20000410000 */
[----:B------:R-:W-:Y:S01]  /*7830*/  STS [R154+0xa000], R199 ;  /* 0x00a000c79a007388 */ /* 0x000fe20000000800 */
        /* <DEDUP_REMOVED lines=12> */
[----:B------:R-:W-:Y:S01]  /*7900*/  F2FP.F16.F32.PACK_AB R7, R8, R7 ;  /* 0x000000070807723e */ /* 0x000fe200000000ff */
[C---:B------:R-:W-:Y:S01]  /*7910*/  FADD.FTZ R8, -R181.reuse, R25 ;  /* 0x00000019b5087221 */ /* 0x040fe20000010100 */
[----:B------:R-:W-:Y:S01]  /*7920*/  FSEL R13, R24, R181, P1 ;  /* 0x000000b5180d7208 */ /* 0x000fe20000800000 */
[C---:B------:R-:W-:Y:S01]  /*7930*/  FADD.FTZ R60, -R181.reuse, R60 ;  /* 0x0000003cb53c7221 */ /* 0x040fe20000010100 */
[----:B------:R-:W-:Y:S01]  /*7940*/  F2FP.F16.F32.PACK_AB R9, R16, R9 ;  /* 0x000000091009723e */ /* 0x000fe200000000ff */
[----:B------:R2:W-:Y:S01]  /*7950*/  STS [R148+0xc000], R7 ;  /* 0x00c0000794007388 */ /* 0x0005e20000000800 */
[----:B------:R-:W-:Y:S01]  /*7960*/  FADD.FTZ R16, -R181, R41 ;  /* 0x00000029b5107221 */ /* 0x000fe20000010100 */
[----:B------:R-:W-:Y:S01]  /*7970*/  FSETP.GE.FTZ.AND P1, PT, R221, RZ, PT ;  /* 0x000000ffdd00720b */ /* 0x000fe20003f36000 */
[----:B------:R-:W-:Y:S01]  /*7980*/  FMUL.FTZ R13, R204, R13 ;  /* 0x0000000dcc0d7220 */ /* 0x000fe20000410000 */
[-C--:B------:R-:W-:Y:S01]  /*7990*/  FSEL R8, R8, R181.reuse, P5 ;  /* 0x000000b508087208 */ /* 0x080fe20002800000 */
[----:B------:R-:W-:Y:S01]  /*79a0*/  FADD.FTZ R15, -R180, R15 ;  /* 0x0000000fb40f7221 */ /* 0x000fe20000010100 */
[----:B------:R-:W-:Y:S01]  /*79b0*/  FSEL R16, R16, R181, P1 ;  /* 0x000000b510107208 */ /* 0x000fe20000800000 */
[----:B------:R-:W-:Y:S01]  /*79c0*/  FADD.FTZ R27, -R180, R27 ;  /* 0x0000001bb41b7221 */ /* 0x000fe20000010100 */
[----:B------:R-:W-:Y:S01]  /*79d0*/  FSETP.GE.FTZ.AND P1, PT, R243, RZ, PT ;  /* 0x000000fff300720b */ /* 0x000fe20003f36000 */
[----:B------:R-:W-:Y:S01]  /*79e0*/  FMUL.FTZ R8, R205, R8 ;  /* 0x00000008cd087220 */ /* 0x000fe20000410000 */
[----:B------:R-:W-:Y:S01]  /*79f0*/  F2FP.F16.F32.PACK_AB R19, R18, R19 ;  /* 0x000000131213723e */ /* 0x000fe200000000ff */
[----:B------:R-:W-:Y:S01]  /*7a00*/  FADD.FTZ R18, -R181, R45 ;  /* 0x0000002db5127221 */ /* 0x000fe20000010100 */
[----:B------:R-:W-:Y:S01]  /*7a10*/  FSETP.GE.FTZ.AND P4, PT, R208, RZ, PT ;  /* 0x000000ffd000720b */ /* 0x000fe20003f96000 */
[C---:B------:R-:W-:Y:S01]  /*7a20*/  FADD.FTZ R31, -R180.reuse, R31 ;  /* 0x0000001fb41f7221 */ /* 0x040fe20000010100 */
[----:B------:R-:W-:Y:S01]  /*7a30*/  FSETP.GE.FTZ.AND P3, PT, R209, RZ, PT ;  /* 0x000000ffd100720b */ /* 0x000fe20003f76000 */
[----:B------:R-:W-:Y:S01]  /*7a40*/  FADD.FTZ R43, -R180, R43 ;  /* 0x0000002bb42b7221 */ /* 0x000fe20000010100 */
[----:B------:R-:W-:Y:S01]  /*7a50*/  FSETP.GE.FTZ.AND P2, PT, R220, RZ, PT ;  /* 0x000000ffdc00720b */ /* 0x000fe20003f56000 */
[----:B------:R-:W-:Y:S01]  /*7a60*/  FMUL.FTZ R16, R221, R16 ;  /* 0x00000010dd107220 */ /* 0x000fe20000410000 */
[----:B------:R-:W-:Y:S01]  /*7a70*/  FSETP.GE.FTZ.AND P6, PT, R224, RZ, PT ;  /* 0x000000ffe000720b */ /* 0x000fe20003fd6000 */
[C---:B------:R-:W-:Y:S01]  /*7a80*/  FADD.FTZ R47, -R180.reuse, R47 ;  /* 0x0000002fb42f7221 */ /* 0x040fe20000010100 */
[----:B------:R-:W-:Y:S01]  /*7a90*/  FSETP.GE.FTZ.AND P5, PT, R225, RZ, PT ;  /* 0x000000ffe100720b */ /* 0x000fe20003fb6000 */
[----:B------:R-:W-:Y:S01]  /*7aa0*/  FADD.FTZ R59, -R180, R59 ;  /* 0x0000003bb43b7221 */ /* 0x000fe20000010100 */
[----:B------:R-:W-:Y:S02]  /*7ab0*/  F2FP.F16.F32.PACK_AB R8, R8, R13 ;  /* 0x0000000d0808723e */ /* 0x000fe400000000ff */
[-C--:B-1----:R-:W-:Y:S01]  /*7ac0*/  FSEL R5, R28, R181.reuse, P4 ;  /* 0x000000b51c057208 */ /* 0x082fe20002000000 */
[----:B--2---:R-:W-:Y:S01]  /*7ad0*/  FADD.FTZ R7, -R180, R30 ;  /* 0x0000001eb4077221 */ /* 0x004fe20000010100 */
[-C--:B------:R-:W-:Y:S02]  /*7ae0*/  FSEL R12, R12, R181.reuse, P3 ;  /* 0x000000b50c0c7208 */ /* 0x080fe40001800000 */
[----:B------:R-:W-:Y:S01]  /*7af0*/  FSEL R23, R40, R181, P2 ;  /* 0x000000b528177208 */ /* 0x000fe20001000000 */
        /* <DEDUP_REMOVED lines=14> */
[----:B------:R-:W-:Y:S01]  /*7be0*/  F2FP.F16.F32.PACK_AB R18, R18, R13 ;  /* 0x0000000d1212723e */ /* 0x000fe200000000ff */
[----:B------:R-:W-:Y:S01]  /*7bf0*/  FADD.FTZ R13, -R180, R10 ;  /* 0x0000000ab40d7221 */ /* 0x000fe20000010100 */
[----:B------:R-:W-:Y:S01]  /*7c00*/  FSETP.GE.FTZ.AND P3, PT, R191, RZ, PT ;  /* 0x000000ffbf00720b */ /* 0x000fe20003f76000 */
[----:B------:R-:W-:Y:S01]  /*7c10*/  FMUL.FTZ R24, R243, R181 ;  /* 0x000000b5f3187220 */ /* 0x000fe20000410000 */
[----:B------:R-:W-:Y:S01]  /*7c20*/  FMUL.FTZ R29, R242, R29 ;  /* 0x0000001df21d7220 */ /* 0x000fe20000410000 */
[----:B------:R-:W-:Y:S01]  /*7c30*/  FSETP.GE.FTZ.AND P4, PT, R190, RZ, PT ;  /* 0x000000ffbe00720b */ /* 0x000fe20003f96000 */
[----:B------:R-:W-:Y:S01]  /*7c40*/  FMUL.FTZ R25, R236, R25 ;  /* 0x00000019ec197220 */ /* 0x000fe20000410000 */
[-C--:B------:R-:W-:Y:S01]  /*7c50*/  FSEL R10, R11, R180.reuse, P3 ;  /* 0x000000b40b0a7208 */ /* 0x080fe20001800000 */
[----:B------:R-:W-:Y:S01]  /*7c60*/  FADD.FTZ R11, -R180, R26 ;  /* 0x0000001ab40b7221 */ /* 0x000fe20000010100 */
[----:B------:R-:W-:Y:S01]  /*7c70*/  F2FP.F16.F32.PACK_AB R28, R24, R29 ;  /* 0x0000001d181c723e */ /* 0x000fe200000000ff */
[----:B------:R-:W-:Y:S01]  /*7c80*/  FADD.FTZ R29, -R180, R14 ;  /* 0x0000000eb41d7221 */ /* 0x000fe20000010100 */
[----:B------:R-:W-:Y:S01]  /*7c90*/  FSEL R13, R13, R180, P4 ;  /* 0x000000b40d0d7208 */ /* 0x000fe20002000000 */
[----:B------:R-:W-:Y:S01]  /*7ca0*/  FMUL.FTZ R10, R191, R10 ;  /* 0x0000000abf0a7220 */ /* 0x000fe20000410000 */
[----:B------:R-:W-:Y:S01]  /*7cb0*/  FSETP.GE.FTZ.AND P2, PT, R194, RZ, PT ;  /* 0x000000ffc200720b */ /* 0x000fe20003f56000 */
[----:B------:R-:W-:Y:S01]  /*7cc0*/  FMUL.FTZ R22, R237, R22 ;  /* 0x00000016ed167220 */ /* 0x000fe20000410000 */
[----:B------:R-:W-:Y:S01]  /*7cd0*/  FSETP.GE.FTZ.AND P1, PT, R195, RZ, PT ;  /* 0x000000ffc300720b */ /* 0x000fe20003f36000 */
[----:B------:R-:W-:Y:S01]  /*7ce0*/  FMUL.FTZ R13, R190, R13 ;  /* 0x0000000dbe0d7220 */ /* 0x000fe20000410000 */
[----:B------:R-:W-:Y:S02]  /*7cf0*/  F2FP.F16.F32.PACK_AB R5, R12, R5 ;  /* 0x000000050c05723e */ /* 0x000fe400000000ff */
[-C--:B------:R-:W-:Y:S02]  /*7d00*/  FSEL R29, R29, R180.reuse, P2 ;  /* 0x000000b41d1d7208 */ /* 0x080fe40001000000 */
[----:B------:R-:W-:Y:S01]  /*7d10*/  FSEL R12, R15, R180, P1 ;  /* 0x000000b40f0c7208 */ /* 0x000fe20000800000 */
[----:B------:R-:W-:Y:S01]  /*7d20*/  FADD.FTZ R15, -R180, R42 ;  /* 0x0000002ab40f7221 */ /* 0x000fe20000010100 */
[----:B------:R-:W-:Y:S01]  /*7d30*/  F2FP.F16.F32.PACK_AB R13, R10, R13 ;  /* 0x0000000d0a0d723e */ /* 0x000fe200000000ff */
[----:B------:R-:W-:Y:S01]  /*7d40*/  FMUL.FTZ R29, R194, R29 ;  /* 0x0000001dc21d7220 */ /* 0x000fe20000410000 */
[----:B------:R-:W-:Y:S01]  /*7d50*/  FSETP.GE.FTZ.AND P2, PT, R206, RZ, PT ;  /* 0x000000ffce00720b */ /* 0x000fe20003f56000 */
[----:B------:R-:W-:Y:S01]  /*7d60*/  FMUL.FTZ R12, R195, R12 ;  /* 0x0000000cc30c7220 */ /* 0x000fe20000410000 */
[----:B------:R-:W-:Y:S01]  /*7d70*/  FSETP.GE.FTZ.AND P1, PT, R207, RZ, PT ;  /* 0x000000ffcf00720b */ /* 0x000fe20003f36000 */
[----:B------:R-:W-:Y:S01]  /*7d80*/  STS [R148+0xc400], R13 ;  /* 0x00c4000d94007388 */ /* 0x000fe20000000800 */
[-C--:B------:R-:W-:Y:S02]  /*7d90*/  FSEL R11, R11, R180.reuse, P2 ;  /* 0x000000b40b0b7208 */ /* 0x080fe40001000000 */
[----:B------:R-:W-:Y:S01]  /*7da0*/  F2FP.F16.F32.PACK_AB R29, R12, R29 ;  /* 0x0000001d0c1d723e */ /* 0x000fe200000000ff */
[----:B------:R-:W-:Y:S01]  /*7db0*/  STS [R154+0xc000], R9 ;  /* 0x00c000099a007388 */ /* 0x000fe20000000800 */
[----:B------:R-:W-:Y:S01]  /*7dc0*/  FSEL R10, R27, R180, P1 ;  /* 0x000000b41b0a7208 */ /* 0x000fe20000800000 */
[----:B------:R-:W-:Y:S01]  /*7dd0*/  FMUL.FTZ R11, R206, R11 ;  /* 0x0000000bce0b7220 */ /* 0x000fe20000410000 */
[----:B------:R-:W-:Y:S01]  /*7de0*/  FSETP.GE.FTZ.AND P1, PT, R211, RZ, PT ;  /* 0x000000ffd300720b */ /* 0x000fe20003f36000 */
[----:B------:R-:W-:Y:S01]  /*7df0*/  STS [R154+0xc400], R29 ;  /* 0x00c4001d9a007388 */ /* 0x000fe20000000800 */
[----:B------:R-:W-:Y:S01]  /*7e00*/  FSETP.GE.FTZ.AND P2, PT, R210, RZ, PT ;  /* 0x000000ffd200720b */ /* 0x000fe20003f56000 */
[----:B------:R-:W-:Y:S01]  /*7e10*/  FMUL.FTZ R10, R207, R10 ;  /* 0x0000000acf0a7220 */ /* 0x000fe20000410000 */
[-C--:B------:R-:W-:Y:S01]  /*7e20*/  FSEL R12, R31, R180.reuse, P1 ;  /* 0x000000b41f0c7208 */ /* 0x080fe20000800000 */
[----:B------:R-:W-:Y:S01]  /*7e30*/  STS [R153+0xa000], R122 ;  /* 0x00a0007a99007388 */ /* 0x000fe20000000800 */
[----:B------:R-:W-:Y:S01]  /*7e40*/  FSEL R7, R7, R180, P2 ;  /* 0x000000b407077208 */ /* 0x000fe20001000000 */
[----:B------:R-:W-:Y:S01]  /*7e50*/  FADD.FTZ R27, -R180, R58 ;  /* 0x0000003ab41b7221 */ /* 0x000fe20000010100 */
[----:B------:R-:W-:Y:S01]  /*7e60*/  F2FP.F16.F32.PACK_AB R10, R10, R11 ;  /* 0x0000000b0a0a723e */ /* 0x000fe200000000ff */
[----:B------:R-:W-:Y:S01]  /*7e70*/  STS [R153+0xa400], R6 ;  /* 0x00a4000699007388 */ /* 0x000fe20000000800 */
[----:B------:R-:W-:Y:S01]  /*7e80*/  FMUL.FTZ R12, R211, R12 ;  /* 0x0000000cd30c7220 */ /* 0x000fe20000410000 */
[----:B------:R-:W-:Y:S01]  /*7e90*/  FMUL.FTZ R7, R210, R7 ;  /* 0x00000007d2077220 */ /* 0x000fe20000410000 */
[----:B------:R-:W-:Y:S01]  /*7ea0*/  F2FP.F16.F32.PACK_AB R23, R16, R23 ;  /* 0x000000171017723e */ /* 0x000fe200000000ff */
[----:B------:R-:W-:Y:S01]  /*7eb0*/  STS [R160+0xa000], R125 ;  /* 0x00a0007da0007388 */ /* 0x000fe20000000800 */
[----:B------:R-:W-:Y:S01]  /*7ec0*/  F2FP.F16.F32.PACK_AB R25, R22, R25 ;  /* 0x000000191619723e */ /* 0x000fe200000000ff */
[----:B------:R-:W-:Y:S01]  /*7ed0*/  FADD.FTZ R11, -R180, R46 ;  /* 0x0000002eb40b7221 */ /* 0x000fe20000010100 */
[----:B------:R-:W-:Y:S01]  /*7ee0*/  F2FP.F16.F32.PACK_AB R7, R12, R7 ;  /* 0x000000070c07723e */ /* 0x000fe200000000ff */
[----:B------:R-:W-:Y:S01]  /*7ef0*/  STS [R160+0xa400], R17 ;  /* 0x00a40011a0007388 */ /* 0x000fe20000000800 */
[----:B------:R-:W-:Y:S01]  /*7f00*/  FSETP.GE.FTZ.AND P2, PT, R222, RZ, PT ;  /* 0x000000ffde00720b */ /* 0x000fe20003f56000 */
[----:B------:R-:W-:Y:S01]  /*7f10*/  FADD.FTZ R31, -R180, R62 ;  /* 0x0000003eb41f7221 */ /* 0x000fe20000010100 */
[----:B------:R-:W-:Y:S01]  /*7f20*/  FSETP.GE.FTZ.AND P1, PT, R223, RZ, PT ;  /* 0x000000ffdf00720b */ /* 0x000fe20003f36000 */
[----:B------:R-:W-:Y:S01]  /*7f30*/  STS [R153+0xc000], R8 ;  /* 0x00c0000899007388 */ /* 0x000fe20000000800 */
[-C--:B------:R-:W-:Y:S02]  /*7f40*/  FSEL R15, R15, R180.reuse, P2 ;  /* 0x000000b40f0f7208 */ /* 0x080fe40001000000 */
        /* <DEDUP_REMOVED lines=8> */
[----:B------:R-:W-:Y:S01]  /*7fd0*/  FSEL R16, R47, R180, P5 ;  /* 0x000000b42f107208 */ /* 0x000fe20002800000 */
[----:B------:R-:W-:Y:S01]  /*7fe0*/  STS [R160+0xc400], R7 ;  /* 0x00c40007a0007388 */ /* 0x000fe20000000800 */
[----:B------:R-:W-:Y:S01]  /*7ff0*/  FSETP.GE.FTZ.AND P1, PT, R247, RZ, PT ;  /* 0x000000fff700720b */ /* 0x000fe20003f36000 */
[----:B------:R-:W-:Y:S01]  /*8000*/  FMUL.FTZ R11, R226, R11 ;  /* 0x0000000be20b7220 */ /* 0x000fe20000410000 */
[----:B------:R-:W-:Y:S01]  /*8010*/  F2FP.F16.F32.PACK_AB R15, R14, R15 ;  /* 0x0000000f0e0f723e */ /* 0x000fe200000000ff */
[----:B------:R-:W-:Y:S01]  /*8020*/  STS [R152+0xa000], R127 ;  /* 0x00a0007f98007388 */ /* 0x000fe20000000800 */
[----:B------:R-:W-:Y:S01]  /*8030*/  FMUL.FTZ R16, R227, R16 ;  /* 0x00000010e3107220 */ /* 0x000fe20000410000 */
[----:B------:R-:W-:Y:S02]  /*8040*/  FSETP.GE.FTZ.AND P4, PT, R238, RZ, PT ;  /* 0x000000ffee00720b */ /* 0x000fe40003f96000 */
[----:B------:R-:W-:Y:S01]  /*8050*/  STS [R152+0xa400], R19 ;  /* 0x00a4001398007388 */ /* 0x000fe20000000800 */
[----:B------:R-:W-:Y:S02]  /*8060*/  FSETP.GE.FTZ.AND P3, PT, R241, RZ, PT ;  /* 0x000000fff100720b */ /* 0x000fe40003f76000 */
[----:B------:R-:W-:Y:S01]  /*8070*/  F2FP.F16.F32.PACK_AB R16, R16, R11 ;  /* 0x0000000b1010723e */ /* 0x000fe200000000ff */
[----:B------:R-:W-:Y:S01]  /*8080*/  STS [R157+0xa000], R120 ;  /* 0x00a000789d007388 */ /* 0x000fe20000000800 */
[-C--:B------:R-:W-:Y:S02]  /*8090*/  FSEL R27, R27, R180.reuse, P4 ;  /* 0x000000b41b1b7208 */ /* 0x080fe40002000000 */
        /* <DEDUP_REMOVED lines=8> */
[----:B------:R-:W-:Y:S01]  /*8120*/  @P1 FADD.FTZ R180, -R180, R63 ;  /* 0x0000003fb4b41221 */ /* 0x000fe20000010100 */
[----:B------:R-:W-:Y:S01]  /*8130*/  STS [R152+0xc400], R15 ;  /* 0x00c4000f98007388 */ /* 0x000fe20000000800 */
[----:B------:R-:W-:Y:S01]  /*8140*/  LEA R52, R139, UR4, 0x1 ;  /* 0x000000048b347c11 */ /* 0x000fe2000f8e08ff */
[----:B------:R-:W-:Y:S01]  /*8150*/  FMUL.FTZ R31, R244, R31 ;  /* 0x0000001ff41f7220 */ /* 0x000fe20000410000 */
[----:B------:R-:W-:Y:S01]  /*8160*/  FMUL.FTZ R180, R247, R180 ;  /* 0x000000b4f7b47220 */ /* 0x000fe20000410000 */
[----:B------:R-:W-:Y:S01]  /*8170*/  STS [R157+0xc000], R18 ;  /* 0x00c000129d007388 */ /* 0x000fe20000000800 */
[----:B------:R-:W-:Y:S03]  /*8180*/  F2FP.F16.F32.PACK_AB R33, R22, R27 ;  /* 0x0000001b1621723e */ /* 0x000fe600000000ff */
[----:B------:R-:W-:Y:S01]  /*8190*/  STS [R157+0xc400], R16 ;  /* 0x00c400109d007388 */ /* 0x000fe20000000800 */
[----:B------:R-:W-:Y:S03]  /*81a0*/  F2FP.F16.F32.PACK_AB R180, R180, R31 ;  /* 0x0000001fb4b4723e */ /* 0x000fe600000000ff */
[----:B------:R1:W-:Y:S04]  /*81b0*/  STS [R156+0xa000], R53 ;  /* 0x00a000359c007388 */ /* 0x0003e80000000800 */
[----:B------:R-:W-:Y:S04]  /*81c0*/  STS [R156+0xa400], R21 ;  /* 0x00a400159c007388 */ /* 0x000fe80000000800 */
[----:B------:R-:W-:Y:S04]  /*81d0*/  STS [R155+0xa000], R64 ;  /* 0x00a000409b007388 */ /* 0x000fe80000000800 */
[----:B------:R-:W-:Y:S04]  /*81e0*/  STS [R155+0xa400], R20 ;  /* 0x00a400149b007388 */ /* 0x000fe80000000800 */
[----:B------:R-:W-:Y:S04]  /*81f0*/  STS [R156+0xc000], R25 ;  /* 0x00c000199c007388 */ /* 0x000fe80000000800 */
[----:B------:R-:W-:Y:S04]  /*8200*/  STS [R156+0xc400], R33 ;  /* 0x00c400219c007388 */ /* 0x000fe80000000800 */
[----:B------:R-:W-:Y:S01]  /*8210*/  STS [R155+0xc000], R28 ;  /* 0x00c0001c9b007388 */ /* 0x000fe20000000800 */
[----:B-1----:R-:W-:Y:S03]  /*8220*/  LEA R53, R144, UR4, 0x1 ;  /* 0x0000000490357c11 */ /* 0x002fe6000f8e08ff */
[----:B------:R-:W-:Y:S01]  /*8230*/  STS [R155+0xc400], R180 ;  /* 0x00c400b49b007388 */ /* 0x000fe20000000800 */
[----:B------:R-:W-:Y:S06]  /*8240*/  BAR.SYNC.DEFER_BLOCKING 0x0 ;  /* 0x0000000000007b1d */ /* 0x000fec0000010000 */
        /* <DEDUP_REMOVED lines=67> */
[----:B-1----:R-:W-:Y:S05]  /*8680*/  IMAD.U32 R9, R7, -0x80, RZ ;  /* 0xffffff8007097824 */ /* 0x002fea00078e00ff */
[C---:B------:R-:W-:Y:S04]  /*8690*/  LEA R174, P1, R9.reuse, R174, 0x1 ;  /* 0x000000ae09ae7211 */ /* 0x040fe800078208ff */
[----:B------:R-:W-:Y:S02]  /*86a0*/  LEA.HI.X.SX32 R175, R9, R175, 0x1, P1 ;  /* 0x000000af09af7211 */ /* 0x000fe400008f0eff */
[C---:B------:R-:W-:Y:S03]  /*86b0*/  @!P2 LEA R4, P1, R7.reuse, R174, 0x7 ;  /* 0x000000ae0704a211 */ /* 0x040fe600078238ff */
        /* <DEDUP_REMOVED lines=11> */
.L_x_450:
        /* <DEDUP_REMOVED lines=9> */
[----:B------:R-:W-:Y:S01]  /*8800*/  IMAD.U32 R57, RZ, RZ, UR32 ;  /* 0x00000020ff397e24 */ /* 0x000fe2000f8e00ff */
[----:B------:R-:W-:Y:S01]  /*8810*/  UISETP.NE.U32.AND UP0, UPT, UR5, 0x1, UPT ;  /* 0x000000010500788c */ /* 0x000fe2000bf05070 */
[----:B------:R-:W-:Y:S01]  /*8820*/  IMAD.U32 R109, RZ, RZ, UR37 ;  /* 0x00000025ff6d7e24 */ /* 0x000fe2000f8e00ff */
[----:B------:R-:W-:Y:S01]  /*8830*/  LDSM.16.M88.4 R24, [R133] ;  /* 0x000000008518783b */ /* 0x000fe20000000200 */
[----:B------:R-:W-:Y:S01]  /*8840*/  IMAD.U32 R105, RZ, RZ, UR36 ;  /* 0x00000024ff697e24 */ /* 0x000fe2000f8e00ff */
[----:B------:R-:W-:Y:S01]  /*8850*/  UISETP.GT.AND UP2, UPT, UR10, UR40, UPT ;  /* 0x000000280a00728c */ /* 0x000fe2000bf44270 */
[----:B------:R-:W-:Y:S01]  /*8860*/  IMAD.U32 R107, RZ, RZ, UR37 ;  /* 0x00000025ff6b7e24 */ /* 0x000fe2000f8e00ff */
[----:B------:R-:W3:Y:S01]  /*8870*/  LDSM.16.MT88.4 R28, [R52+0x6400] ;  /* 0x00640000341c783b */ /* 0x000ee20000004200 */
[----:B------:R-:W-:Y:S01]  /*8880*/  IMAD.U32 R101, RZ, RZ, UR35 ;  /* 0x00000023ff657e24 */ /* 0x000fe2000f8e00ff */
[----:B------:R-:W-:Y:S01]  /*8890*/  @UP3 UIADD3 UR6, UP1, UR16, -0x200, URZ ;  /* 0xfffffe0010063890 */ /* 0x000fe2000ff3e03f */
[----:B------:R-:W-:Y:S01]  /*88a0*/  IMAD.U32 R103, RZ, RZ, UR36 ;  /* 0x00000024ff677e24 */ /* 0x000fe2000f8e00ff */
[----:B------:R-:W4:Y:S01]  /*88b0*/  LDSM.16.M88.4 R32, [R129] ;  /* 0x000000008120783b */ /* 0x000f220000000200 */
[----:B------:R-:W-:Y:S01]  /*88c0*/  IMAD.U32 R65, RZ, RZ, UR34 ;  /* 0x00000022ff417e24 */ /* 0x000fe2000f8e00ff */
[----:B------:R-:W-:Y:S01]  /*88d0*/  @UP3 UIADD3.X UR5, UR17, -0x1, URZ, UP1, !UPT ;  /* 0xffffffff11053890 */ /* 0x000fe20008ffe43f */
[----:B------:R-:W-:Y:S01]  /*88e0*/  IMAD.U32 R67, RZ, RZ, UR35 ;  /* 0x00000023ff437e24 */ /* 0x000fe2000f8e00ff */
[----:B------:R-:W-:Y:S01]  /*88f0*/  LDSM.16.M88.4 R36, [R132] ;  /* 0x000000008424783b */ /* 0x000fe20000000200 */
[----:B------:R-:W-:Y:S01]  /*8900*/  IMAD.U32 R63, RZ, RZ, UR34 ;  /* 0x00000022ff3f7e24 */ /* 0x000fe2000f8e00ff */
[----:B------:R-:W-:Y:S01]  /*8910*/  UIADD3 UR10, UR10, -0x1, URZ ;  /* 0xffffffff0a0a7890 */ /* 0x000fe2000fffe03f */
[----:B------:R-:W-:Y:S01]  /*8920*/  IMAD.U32 R59, RZ, RZ, UR33 ;  /* 0x00000021ff3b7e24 */ /* 0x000fe2000f8e00ff */
[----:B------:R-:W4:Y:S01]  /*8930*/  LDSM.16.MT88.4 R40, [R52+0x6800] ;  /* 0x006800003428783b */ /* 0x000f220000004200 */
[----:B------:R-:W-:Y:S03]  /*8940*/  IMAD.U32 R55, RZ, RZ, UR32 ;  /* 0x00000020ff377e24 */ /* 0x000fe6000f8e00ff */
        /* <DEDUP_REMOVED lines=38> */
[----:B------:R-:W1:Y:S01]  /*8bb0*/  LDSM.16.M88.4 R32, [R128+0x6000] ;  /* 0x006000008020783b */ /* 0x000e620000000200 */
[----:B------:R-:W-:Y:S04]  /*8bc0*/  IMAD.U32 R41, RZ, RZ, UR29 ;  /* 0x0000001dff297e24 */ /* 0x000fe8000f8e00ff */
[----:B------:R-:W-:Y:S06]  /*8bd0*/  HMMA.16816.F32 R16, R36, R42, R16 ;  /* 0x0000002a2410723c */ /* 0x000fec0000001810 */
[-C--:B--2---:R-:W-:Y:S01]  /*8be0*/  HMMA.16816.F32 R4, R20, R48.reuse, R4 ;  /* 0x000000301404723c */ /* 0x084fe20000001804 */
[----:B------:R-:W-:Y:S04]  /*8bf0*/  IMAD.U32 R37, RZ, RZ, UR25 ;  /* 0x00000019ff257e24 */ /* 0x000fe8000f8e00ff */
[----:B------:R-:W-:Y:S01]  /*8c00*/  @P0 VIADD R36, R141, 0xffffff80 ;  /* 0xffffff808d240836 */ /* 0x000fe20000000000 */
[C---:B---3--:R-:W-:Y:S01]  /*8c10*/  HMMA.16816.F32 R8, R44.reuse, R48, R8 ;  /* 0x000000302c08723c */ /* 0x048fe20000001808 */
[----:B------:R-:W-:Y:S04]  /*8c20*/  IMAD.U32 R43, RZ, RZ, UR29 ;  /* 0x0000001dff2b7e24 */ /* 0x000fe8000f8e00ff */
[----:B------:R-:W-:Y:S01]  /*8c30*/  @P0 IMAD.WIDE R38, R36, R161, UR16 ;  /* 0x0000001024260e25 */ /* 0x000fe2000f8e02a1 */
[-C--:B------:R-:W-:Y:S01]  /*8c40*/  HMMA.16816.F32 R12, R44, R50.reuse, R12 ;  /* 0x000000322c0c723c */ /* 0x080fe2000000180c */
[----:B------:R-:W-:Y:S01]  /*8c50*/  @UP3 UMOV UR16, UR6 ;  /* 0x0000000600103c82 */ /* 0x000fe20008000000 */
[----:B------:R-:W-:Y:S02]  /*8c60*/  @UP3 UMOV UR17, UR5 ;  /* 0x0000000500113c82 */ /* 0x000fe40008000000 */
[----:B------:R-:W5:Y:S01]  /*8c70*/  @P0 LDG.E R169, desc[UR14][R38.64] ;  /* 0x0000000e26a90981 */ /* 0x000f62000c1e1900 */
[----:B------:R-:W-:Y:S01]  /*8c80*/  LEA R178, P1, R37, R178, 0x2 ;  /* 0x000000b225b27211 */ /* 0x000fe200078210ff */
[----:B------:R-:W-:Y:S01]  /*8c90*/  HMMA.16816.F32 R16, R20, R50, R16 ;  /* 0x000000321410723c */ /* 0x000fe20000001810 */
[----:B------:R-:W-:Y:S01]  /*8ca0*/  IMAD.U32 R47, RZ, RZ, UR30 ;  /* 0x0000001eff2f7e24 */ /* 0x000fe2000f8e00ff */
[----:B------:R-:W-:Y:S03]  /*8cb0*/  LDSM.16.MT88.4 R20, [R130] ;  /* 0x000000008214783b */ /* 0x000fe60000004200 */
[-C--:B------:R-:W-:Y:S01]  /*8cc0*/  LEA R56, P6, R113, R178.reuse, 0x2 ;  /* 0x000000b271387211 */ /* 0x080fe200078c10ff */
[-C--:B----4-:R-:W-:Y:S01]  /*8cd0*/  HMMA.16816.F32 R4, R24, R28.reuse, R4 ;  /* 0x0000001c1804723c */ /* 0x090fe20000001804 */
[----:B------:R-:W5:Y:S01]  /*8ce0*/  @P0 LDG.E R170, desc[UR14][R38.64+0x20] ;  /* 0x0000200e26aa0981 */ /* 0x000f62000c1e1900 */
[----:B------:R-:W-:Y:S03]  /*8cf0*/  IMAD.U32 R51, RZ, RZ, UR31 ;  /* 0x0000001fff337e24 */ /* 0x000fe6000f8e00ff */
[----:B------:R-:W5:Y:S01]  /*8d00*/  @P0 LDG.E R167, desc[UR14][R38.64+0x100] ;  /* 0x0001000e26a70981 */ /* 0x000f62000c1e1900 */
[C---:B-1----:R-:W-:Y:S01]  /*8d10*/  HMMA.16816.F32 R8, R32.reuse, R28, R8 ;  /* 0x0000001c2008723c */ /* 0x042fe20000001808 */
[----:B------:R-:W-:Y:S01]  /*8d20*/  IMAD.U32 R49, RZ, RZ, UR31 ;  /* 0x0000001fff317e24 */ /* 0x000fe2000f8e00ff */
[----:B------:R-:W-:Y:S01]  /*8d30*/  MOV R37, UR28 ;  /* 0x0000001c00257c02 */ /* 0x000fe20008000f00 */
[----:B------:R1:W5:Y:S02]  /*8d40*/  @P0 LDG.E R168, desc[UR14][R38.64+0x120] ;  /* 0x0001200e26a80981 */ /* 0x000364000c1e1900 */
[-C--:B------:R-:W-:Y:S01]  /*8d50*/  LEA R60, P0, R117, R178.reuse, 0x2 ;  /* 0x000000b2753c7211 */ /* 0x080fe200078010ff */
[-C--:B------:R-:W-:Y:S01]  /*8d60*/  HMMA.16816.F32 R12, R32, R30.reuse, R12 ;  /* 0x0000001e200c723c */ /* 0x080fe2000000180c */
[----:B------:R-:W-:Y:S04]  /*8d70*/  IMAD.U32 R29, RZ, RZ, UR25 ;  /* 0x00000019ff1d7e24 */ /* 0x000fe8000f8e00ff */
[-C--:B------:R-:W-:Y:S01]  /*8d80*/  LEA R50, P5, R109, R178.reuse, 0x2 ;  /* 0x000000b26d327211 */ /* 0x080fe200078a10ff */
[----:B------:R-:W-:Y:S01]  /*8d90*/  HMMA.16816.F32 R16, R24, R30, R16 ;  /* 0x0000001e1810723c */ /* 0x000fe20000001810 */
[----:B------:R-:W-:Y:S01]  /*8da0*/  MOV R35, UR27 ;  /* 0x0000001b00237c02 */ /* 0x000fe20008000f00 */
[----:B------:R-:W-:Y:S03]  /*8db0*/  IMAD.U32 R45, RZ, RZ, UR30 ;  /* 0x0000001eff2d7e24 */ /* 0x000fe6000f8e00ff */
[----:B------:R-:W-:Y:S01]  /*8dc0*/  LEA.HI.X.SX32 R179, R29, R179, 0x2, P1 ;  /* 0x000000b31db37211 */ /* 0x000fe200008f16ff */
[----:B------:R-:W-:Y:S01]  /*8dd0*/  IMAD.U32 R33, RZ, RZ, UR27 ;  /* 0x0000001bff217e24 */ /* 0x000fe2000f8e00ff */
[-C--:B------:R-:W-:Y:S01]  /*8de0*/  LEA R34, P1, R61, R178.reuse, 0x2 ;  /* 0x000000b23d227211 */ /* 0x080fe200078210ff */
[----:B------:R-:W-:Y:S02]  /*8df0*/  IMAD.U32 R31, RZ, RZ, UR26 ;  /* 0x0000001aff1f7e24 */ /* 0x000fe4000f8e00ff */
[----:B------:R-:W-:Y:S01]  /*8e00*/  REDG.E.ADD.F32.FTZ.RN.STRONG.GPU desc[UR14][R178.64], R4 ;  /* 0x00000004b20079a6 */ /* 0x000fe2000c10f38e */
[-C--:B------:R-:W-:Y:S01]  /*8e10*/  LEA.HI.X.SX32 R61, R115, R179.reuse, 0x2, P0 ;  /* 0x000000b3733d7211 */ /* 0x080fe200000f16ff */
[----:B------:R-:W-:Y:S01]  /*8e20*/  IMAD.U32 R27, RZ, RZ, UR24 ;  /* 0x00000018ff1b7e24 */ /* 0x000fe2000f8e00ff */
[-C--:B------:R-:W-:Y:S01]  /*8e30*/  LEA R30, P0, R57, R178.reuse, 0x2 ;  /* 0x000000b2391e7211 */ /* 0x080fe200078010ff */
[----:B------:R-:W-:Y:S01]  /*8e40*/  IMAD.U32 R29, RZ, RZ, UR26 ;  /* 0x0000001aff1d7e24 */ /* 0x000fe2000f8e00ff */
[-C--:B------:R-:W-:Y:S01]  /*8e50*/  LEA.HI.X.SX32 R57, R111, R179.reuse, 0x2, P6 ;  /* 0x000000b36f397211 */ /* 0x080fe200030f16ff */
[----:B------:R-:W-:Y:S01]  /*8e60*/  REDG.E.ADD.F32.FTZ.RN.STRONG.GPU desc[UR14][R60.64], R5 ;  /* 0x000000053c0079a6 */ /* 0x000fe2000c10f38e */
[-C--:B------:R-:W-:Y:S01]  /*8e70*/  LEA R48, P6, R51, R178.reuse, 0x2 ;  /* 0x000000b233307211 */ /* 0x080fe200078c10ff */
[----:B-1----:R-:W-:Y:S01]  /*8e80*/  IMAD.U32 R39, RZ, RZ, UR28 ;  /* 0x0000001cff277e24 */ /* 0x002fe2000f8e00ff */
[-C--:B------:R-:W-:Y:S01]  /*8e90*/  LEA R46, P4, R105, R178.reuse, 0x2 ;  /* 0x000000b2692e7211 */ /* 0x080fe200078810ff */
[----:B------:R-:W-:Y:S01]  /*8ea0*/  REDG.E.ADD.F32.FTZ.RN.STRONG.GPU desc[UR14][R56.64], R6 ;  /* 0x00000006380079a6 */ /* 0x000fe2000c10f38e */
[-C--:B------:R-:W-:Y:S01]  /*8eb0*/  LEA.HI.X.SX32 R51, R107, R179.reuse, 0x2, P5 ;  /* 0x000000b36b337211 */ /* 0x080fe200028f16ff */
[----:B------:R-:W-:Y:S01]  /*8ec0*/  IMAD.U32 R25, RZ, RZ, UR24 ;  /* 0x00000018ff197e24 */ /* 0x000fe2000f8e00ff */
[-C--:B------:R-:W-:Y:S02]  /*8ed0*/  LEA R44, P5, R47, R178.reuse, 0x2 ;  /* 0x000000b22f2c7211 */ /* 0x080fe400078a10ff */
[-C--:B------:R-:W-:Y:S01]  /*8ee0*/  LEA R42, P3, R101, R178.reuse, 0x2 ;  /* 0x000000b2652a7211 */ /* 0x080fe200078610ff */
[----:B------:R-:W-:Y:S01]  /*8ef0*/  REDG.E.ADD.F32.FTZ.RN.STRONG.GPU desc[UR14][R50.64], R7 ;  /* 0x00000007320079a6 */ /* 0x000fe2000c10f38e */
[-C--:B------:R-:W-:Y:S02]  /*8f00*/  LEA.HI.X.SX32 R47, R103, R179.reuse, 0x2, P4 ;  /* 0x000000b3672f7211 */ /* 0x080fe400020f16ff */
[-C--:B------:R-:W-:Y:S01]  /*8f10*/  LEA R40, P4, R43, R178.reuse, 0x2 ;  /* 0x000000b22b287211 */ /* 0x080fe200078810ff */
[----:B------:R-:W1:Y:S01]  /*8f20*/  LDSM.16.MT88.4 R4, [R135+0xa000] ;  /* 0x00a000008704783b */ /* 0x000e620000004200 */
        /* <DEDUP_REMOVED lines=13> */
[-C--:B------:R-:W-:Y:S01]  /*9000*/  LEA.HI.X.SX32 R45, R45, R179.reuse, 0x2, P5 ;  /* 0x000000b32d2d7211 */ /* 0x080fe200028f16ff */
[----:B------:R-:W-:Y:S01]  /*9010*/  REDG.E.ADD.F32.FTZ.RN.STRONG.GPU desc[UR14][R30.64], R16 ;  /* 0x000000101e0079a6 */ /* 0x000fe2000c10f38e */
[-C--:B------:R-:W-:Y:S02]  /*9020*/  LEA.HI.X.SX32 R41, R41, R179.reuse, 0x2, P4 ;  /* 0x000000b329297211 */ /* 0x080fe400020f16ff */
[-C--:B------:R-:W-:Y:S01]  /*9030*/  LEA.HI.X.SX32 R37, R37, R179.reuse, 0x2, P3 ;  /* 0x000000b325257211 */ /* 0x080fe200018f16ff */
[----:B------:R-:W-:Y:S01]  /*9040*/  REDG.E.ADD.F32.FTZ.RN.STRONG.GPU desc[UR14][R48.64], R17 ;  /* 0x00000011300079a6 */ /* 0x000fe2000c10f38e */
[-C--:B------:R-:W-:Y:S02]  /*9050*/  LEA.HI.X.SX32 R55, R33, R179.reuse, 0x2, P2 ;  /* 0x000000b321377211 */ /* 0x080fe400010f16ff */
[----:B------:R-:W-:Y:S01]  /*9060*/  LEA R62, P0, R27, R178, 0x2 ;  /* 0x000000b21b3e7211 */ /* 0x000fe200078010ff */
[----:B------:R-:W-:Y:S01]  /*9070*/  REDG.E.ADD.F32.FTZ.RN.STRONG.GPU desc[UR14][R44.64], R18 ;  /* 0x000000122c0079a6 */ /* 0x000fe2000c10f38e */
[-C--:B------:R-:W-:Y:S02]  /*9080*/  LEA.HI.X.SX32 R59, R29, R179.reuse, 0x2, P1 ;  /* 0x000000b31d3b7211 */ /* 0x080fe400008f16ff */
[----:B------:R-:W-:Y:S01]  /*9090*/  LEA.HI.X.SX32 R63, R25, R179, 0x2, P0 ;  /* 0x000000b3193f7211 */ /* 0x000fe200000f16ff */
[----:B------:R-:W-:Y:S01]  /*90a0*/  REDG.E.ADD.F32.FTZ.RN.STRONG.GPU desc[UR14][R40.64], R19 ;  /* 0x00000013280079a6 */ /* 0x000fe2000c10f38e */
[----:B------:R-:W-:Y:S01]  /*90b0*/  PLOP3.LUT P1, PT, PT, PT, UP0, 0x80, 0x0 ;  /* 0x000000000000781c */ /* 0x000fe20003f2f008 */
[----:B------:R-:W-:Y:S01]  /*90c0*/  @UP3 UIADD3 UR22, UP0, UR22, -0x200, URZ ;  /* 0xfffffe0016163890 */ /* 0x000fe2000ff1e03f */
[----:B------:R-:W-:Y:S01]  /*90d0*/  PLOP3.LUT P0, PT, PT, PT, UP2, 0x80, 0x0 ;  /* 0x000000000000781c */ /* 0x000fe20003f0f028 */
[----:B------:R-:W-:Y:S02]  /*90e0*/  REDG.E.ADD.F32.FTZ.RN.STRONG.GPU desc[UR14][R36.64], R12 ;  /* 0x0000000c240079a6 */ /* 0x000fe4000c10f38e */
[----:B------:R-:W-:Y:S01]  /*90f0*/  @UP3 UIADD3.X UR21, UR21, -0x1, URZ, UP0, !UPT ;  /* 0xffffffff15153890 */ /* 0x000fe200087fe43f */
[-C--:B-1----:R-:W-:Y:S01]  /*9100*/  HMMA.16816.F32 R84, R4, R20.reuse, R84 ;  /* 0x000000140454723c */ /* 0x082fe20000001854 */
[----:B------:R-:W-:Y:S04]  /*9110*/  REDG.E.ADD.F32.FTZ.RN.STRONG.GPU desc[UR14][R54.64], R13 ;  /* 0x0000000d360079a6 */ /* 0x000fe8000c10f38e */
[----:B------:R-:W-:Y:S04]  /*9120*/  REDG.E.ADD.F32.FTZ.RN.STRONG.GPU desc[UR14][R58.64], R14 ;  /* 0x0000000e3a0079a6 */ /* 0x000fe8000c10f38e */
[----:B------:R-:W-:Y:S04]  /*9130*/  REDG.E.ADD.F32.FTZ.RN.STRONG.GPU desc[UR14][R62.64], R15 ;  /* 0x0000000f3e0079a6 */ /* 0x000fe8000c10f38e */
[----:B------:R-:W1:Y:S04]  /*9140*/  LDSM.16.MT88.4 R8, [R135+0xe000] ;  /* 0x00e000008708783b */ /* 0x000e680000004200 */
[----:B------:R-:W-:Y:S04]  /*9150*/  LDSM.16.MT88.4 R24, [R135+0xa800] ;  /* 0x00a800008718783b */ /* 0x000fe80000004200 */
[----:B------:R-:W2:Y:S04]  /*9160*/  LDSM.16.MT88.4 R28, [R130+0x400] ;  /* 0x00040000821c783b */ /* 0x000ea80000004200 */
[----:B------:R-:W3:Y:S04]  /*9170*/  LDSM.16.MT88.4 R32, [R135+0xe800] ;  /* 0x00e800008720783b */ /* 0x000ee80000004200 */
[----:B------:R-:W-:Y:S04]  /*9180*/  LDSM.16.MT88.4 R12, [R130+0x800] ;  /* 0x00080000820c783b */ /* 0x000fe80000004200 */
[----:B------:R-:W-:Y:S01]  /*9190*/  LDSM.16.MT88.4 R16, [R135+0xb800] ;  /* 0x00b800008710783b */ /* 0x000fe20000004200 */
[C---:B-1----:R-:W-:Y:S06]  /*91a0*/  HMMA.16816.F32 R88, R8.reuse, R20, R88 ;  /* 0x000000140858723c */ /* 0x042fec0000001858 */
[-C--:B------:R-:W-:Y:S01]  /*91b0*/  HMMA.16816.F32 R92, R8, R22.reuse, R92 ;  /* 0x00000016085c723c */ /* 0x080fe2000000185c */
[----:B------:R-:W1:Y:S05]  /*91c0*/  LDSM.16.MT88.4 R8, [R135+0xb000] ;  /* 0x00b000008708783b */ /* 0x000e6a0000004200 */
[----:B------:R-:W-:Y:S01]  /*91d0*/  HMMA.16816.F32 R96, R4, R22, R96 ;  /* 0x000000160460723c */ /* 0x000fe20000001860 */
[----:B------:R-:W4:Y:S04]  /*91e0*/  LDSM.16.MT88.4 R4, [R135+0xf000] ;  /* 0x00f000008704783b */ /* 0x000f280000004200 */
[----:B------:R-:W4:Y:S01]  /*91f0*/  LDSM.16.MT88.4 R20, [R130+0xc00] ;  /* 0x000c00008214783b */ /* 0x000f220000004200 */
[-C--:B--2---:R-:W-:Y:S06]  /*9200*/  HMMA.16816.F32 R84, R24, R28.reuse, R84 ;  /* 0x0000001c1854723c */ /* 0x084fec0000001854 */
[C---:B---3--:R-:W-:Y:S06]  /*9210*/  HMMA.16816.F32 R88, R32.reuse, R28, R88 ;  /* 0x0000001c2058723c */ /* 0x048fec0000001858 */
[-C--:B------:R-:W-:Y:S06]  /*9220*/  HMMA.16816.F32 R92, R32, R30.reuse, R92 ;  /* 0x0000001e205c723c */ /* 0x080fec000000185c */
[----:B------:R-:W-:Y:S01]  /*9230*/  HMMA.16816.F32 R96, R24, R30, R96 ;  /* 0x0000001e1860723c */ /* 0x000fe20000001860 */
[----:B------:R-:W2:Y:S04]  /*9240*/  LDSM.16.MT88.4 R24, [R135+0xf800] ;  /* 0x00f800008718783b */ /* 0x000ea80000004200 */
[----:B------:R-:W-:Y:S01]  /*9250*/  LDSM.16.MT88.4 R28, [R130+0x1000] ;  /* 0x00100000821c783b */ /* 0x000fe20000004200 */
[-C--:B-1----:R-:W-:Y:S06]  /*9260*/  HMMA.16816.F32 R84, R8, R12.reuse, R84 ;  /* 0x0000000c0854723c */ /* 0x082fec0000001854 */
[C---:B----4-:R-:W-:Y:S06]  /*9270*/  HMMA.16816.F32 R88, R4.reuse, R12, R88 ;  /* 0x0000000c0458723c */ /* 0x050fec0000001858 */
[-C--:B------:R-:W-:Y:S01]  /*9280*/  HMMA.16816.F32 R92, R4, R14.reuse, R92 ;  /* 0x0000000e045c723c */ /* 0x080fe2000000185c */
[----:B------:R-:W1:Y:S05]  /*9290*/  LDSM.16.MT88.4 R4, [R135+0xc000] ;  /* 0x00c000008704783b */ /* 0x000e6a0000004200 */
[----:B------:R-:W-:Y:S01]  /*92a0*/  HMMA.16816.F32 R96, R8, R14, R96 ;  /* 0x0000000e0860723c */ /* 0x000fe20000001860 */
[----:B------:R-:W3:Y:S04]  /*92b0*/  LDSM.16.MT88.4 R8, [R135+0x10000] ;  /* 0x010000008708783b */ /* 0x000ee80000004200 */
[----:B------:R-:W-:Y:S01]  /*92c0*/  LDSM.16.MT88.4 R12, [R135+0xc800] ;  /* 0x00c80000870c783b */ /* 0x000fe20000004200 */
[-C--:B------:R-:W-:Y:S06]  /*92d0*/  HMMA.16816.F32 R84, R16, R20.reuse, R84 ;  /* 0x000000141054723c */ /* 0x080fec0000001854 */
[C---:B--2---:R-:W-:Y:S06]  /*92e0*/  HMMA.16816.F32 R88, R24.reuse, R20, R88 ;  /* 0x000000141858723c */ /* 0x044fec0000001858 */
[-C--:B------:R-:W-:Y:S01]  /*92f0*/  HMMA.16816.F32 R92, R24, R22.reuse, R92 ;  /* 0x00000016185c723c */ /* 0x080fe2000000185c */
[----:B------:R-:W2:Y:S05]  /*9300*/  LDSM.16.MT88.4 R24, [R130+0x1400] ;  /* 0x001400008218783b */ /* 0x000eaa0000004200 */
[----:B------:R-:W-:Y:S01]  /*9310*/  HMMA.16816.F32 R96, R16, R22, R96 ;  /* 0x000000161060723c */ /* 0x000fe20000001860 */
[----:B------:R-:W4:Y:S04]  /*9320*/  LDSM.16.MT88.4 R16, [R135+0x10800] ;  /* 0x010800008710783b */ /* 0x000f280000004200 */
[----:B------:R-:W-:Y:S01]  /*9330*/  LDSM.16.MT88.4 R20, [R130+0x1800] ;  /* 0x001800008214783b */ /* 0x000fe20000004200 */
[-C--:B-1----:R-:W-:Y:S06]  /*9340*/  HMMA.16816.F32 R84, R4, R28.reuse, R84 ;  /* 0x0000001c0454723c */ /* 0x082fec0000001854 */
[C---:B---3--:R-:W-:Y:S06]  /*9350*/  HMMA.16816.F32 R88, R8.reuse, R28, R88 ;  /* 0x0000001c0858723c */ /* 0x048fec0000001858 */
[-C--:B------:R-:W-:Y:S01]  /*9360*/  HMMA.16816.F32 R92, R8, R30.reuse, R92 ;  /* 0x0000001e085c723c */ /* 0x080fe2000000185c */
[----:B------:R-:W1:Y:S05]  /*9370*/  LDSM.16.MT88.4 R8, [R135+0xd000] ;  /* 0x00d000008708783b */ /* 0x000e6a0000004200 */
[----:B------:R-:W-:Y:S01]  /*9380*/  HMMA.16816.F32 R96, R4, R30, R96 ;  /* 0x0000001e0460723c */ /* 0x000fe20000001860 */
[----:B------:R-:W3:Y:S04]  /*9390*/  LDSM.16.MT88.4 R4, [R135+0x11000] ;  /* 0x011000008704783b */ /* 0x000ee80000004200 */
[----:B------:R-:W-:Y:S01]  /*93a0*/  LDSM.16.MT88.4 R28, [R130+0x1c00] ;  /* 0x001c0000821c783b */ /* 0x000fe20000004200 */
[-C--:B--2---:R-:W-:Y:S06]  /*93b0*/  HMMA.16816.F32 R84, R12, R24.reuse, R84 ;  /* 0x000000180c54723c */ /* 0x084fec0000001854 */
[C---:B----4-:R-:W-:Y:S06]  /*93c0*/  HMMA.16816.F32 R88, R16.reuse, R24, R88 ;  /* 0x000000181058723c */ /* 0x050fec0000001858 */
[-C--:B------:R-:W-:Y:S01]  /*93d0*/  HMMA.16816.F32 R92, R16, R26.reuse, R92 ;  /* 0x0000001a105c723c */ /* 0x080fe2000000185c */
[----:B------:R-:W2:Y:S05]  /*93e0*/  LDSM.16.MT88.4 R16, [R135+0xd800] ;  /* 0x00d800008710783b */ /* 0x000eaa0000004200 */
[----:B------:R-:W-:Y:S01]  /*93f0*/  HMMA.16816.F32 R96, R12, R26, R96 ;  /* 0x0000001a0c60723c */ /* 0x000fe20000001860 */
[----:B------:R-:W4:Y:S05]  /*9400*/  LDSM.16.MT88.4 R12, [R135+0x11800] ;  /* 0x01180000870c783b */ /* 0x000f2a0000004200 */
[-C--:B-1----:R-:W-:Y:S06]  /*9410*/  HMMA.16816.F32 R84, R8, R20.reuse, R84 ;  /* 0x000000140854723c */ /* 0x082fec0000001854 */
[C---:B---3--:R-:W-:Y:S06]  /*9420*/  HMMA.16816.F32 R88, R4.reuse, R20, R88 ;  /* 0x000000140458723c */ /* 0x048fec0000001858 */
[-C--:B------:R-:W-:Y:S06]  /*9430*/  HMMA.16816.F32 R92, R4, R22.reuse, R92 ;  /* 0x00000016045c723c */ /* 0x080fec000000185c */
[----:B------:R-:W-:Y:S05]  /*9440*/  HMMA.16816.F32 R96, R8, R22, R96 ;  /* 0x000000160860723c */ /* 0x000fea0000001860 */
[C---:B------:R-:W-:Y:S01]  /*9450*/  VIADD R4, R130.reuse, 0xffffe000 ;  /* 0xffffe00082047836 */ /* 0x040fe20000000000 */
[-C--:B--2---:R-:W-:Y:S05]  /*9460*/  HMMA.16816.F32 R84, R16, R28.reuse, R84 ;  /* 0x0000001c1054723c */ /* 0x084fea0000001854 */
        /* <DEDUP_REMOVED lines=50> */
[----:B------:R1:W-:Y:S01]  /*9790*/  STS [R159], R84 ;  /* 0x000000549f007388 */ /* 0x0003e20000000800 */
[----:B------:R-:W-:Y:S01]  /*97a0*/  F2FP.F16.F32.PACK_AB R90, R91, R90 ;  /* 0x0000005a5b5a723e */ /* 0x000fe200000000ff */
[----:B------:R-:W-:Y:S01]  /*97b0*/  @UP0 UIADD3 UR5, UR41, UR43, URZ ;  /* 0x0000002b29050290 */ /* 0x000fe2000fffe03f */
[----:B------:R-:W-:Y:S01]  /*97c0*/  F2FP.F16.F32.PACK_AB R93, R93, R92 ;  /* 0x0000005c5d5d723e */ /* 0x000fe200000000ff */
[----:B------:R1:W-:Y:S01]  /*97d0*/  STS [R159+0x200], R86 ;  /* 0x000200569f007388 */ /* 0x0003e20000000800 */
[----:B------:R-:W-:Y:S01]  /*97e0*/  F2FP.F16.F32.PACK_AB R95, R95, R94 ;  /* 0x0000005e5f5f723e */ /* 0x000fe200000000ff */
[----:B------:R-:W-:Y:S01]  /*97f0*/  @UP0 ULDC.64 UR6, c[0x0][0x450] ;  /* 0x0001140000060ab9 */ /* 0x000fe20000000a00 */
[----:B------:R-:W-:Y:S01]  /*9800*/  F2FP.F16.F32.PACK_AB R68, R69, R68 ;  /* 0x000000444544723e */ /* 0x000fe200000000ff */
[----:B------:R1:W-:Y:S01]  /*9810*/  STS [R158], R97 ;  /* 0x000000619e007388 */ /* 0x0003e20000000800 */
[----:B------:R-:W-:Y:S01]  /*9820*/  F2FP.F16.F32.PACK_AB R70, R71, R70 ;  /* 0x000000464746723e */ /* 0x000fe200000000ff */
[----:B------:R-:W-:Y:S01]  /*9830*/  @UP0 UIMAD.WIDE.U32 UR8, UR5, UR6, URZ ;  /* 0x00000006050802a5 */ /* 0x000fe2000f8e003f */
[----:B------:R-:W-:Y:S01]  /*9840*/  F2FP.F16.F32.PACK_AB R81, R81, R80 ;  /* 0x000000505151723e */ /* 0x000fe200000000ff */
[----:B------:R1:W-:Y:S01]  /*9850*/  STS [R158+0x200], R99 ;  /* 0x000200639e007388 */ /* 0x0003e20000000800 */
[----:B------:R-:W-:Y:S01]  /*9860*/  F2FP.F16.F32.PACK_AB R83, R83, R82 ;  /* 0x000000525353723e */ /* 0x000fe200000000ff */
[----:B------:R-:W-:Y:S01]  /*9870*/  @UP0 UIMAD UR5, UR5, UR7, URZ ;  /* 0x00000007050502a4 */ /* 0x000fe2000f8e023f */
[----:B------:R-:W-:Y:S01]  /*9880*/  F2FP.F16.F32.PACK_AB R72, R73, R72 ;  /* 0x000000484948723e */ /* 0x000fe200000000ff */
[----:B------:R1:W-:Y:S01]  /*9890*/  STS [R159+0x1000], R88 ;  /* 0x001000589f007388 */ /* 0x0003e20000000800 */
[----:B------:R-:W-:Y:S01]  /*98a0*/  F2FP.F16.F32.PACK_AB R74, R75, R74 ;  /* 0x0000004a4b4a723e */ /* 0x000fe200000000ff */
[----:B------:R-:W-:Y:S01]  /*98b0*/  @UP0 UIADD3 UR21, UR9, UR5, URZ ;  /* 0x0000000509150290 */ /* 0x000fe2000fffe03f */
[----:B------:R-:W-:Y:S01]  /*98c0*/  F2FP.F16.F32.PACK_AB R77, R77, R76 ;  /* 0x0000004c4d4d723e */ /* 0x000fe200000000ff */
[----:B------:R1:W-:Y:S01]  /*98d0*/  STS [R159+0x1200], R90 ;  /* 0x0012005a9f007388 */ /* 0x0003e20000000800 */
[----:B------:R-:W-:Y:S01]  /*98e0*/  F2FP.F16.F32.PACK_AB R79, R79, R78 ;  /* 0x0000004e4f4f723e */ /* 0x000fe200000000ff */
[----:B------:R-:W-:Y:S01]  /*98f0*/  @UP0 UMOV UR19, UR8 ;  /* 0x0000000800130c82 */ /* 0x000fe20008000000 */
[----:B------:R-:W-:Y:S01]  /*9900*/  PLOP3.LUT P0, PT, PT, PT, UP0, 0x80, 0x0 ;  /* 0x000000000000781c */ /* 0x000fe20003f0f008 */
        /* <DEDUP_REMOVED lines=8> */
[----:B------:R-:W2:Y:S03]  /*9990*/  S2R R0, SR_TID.X ;  /* 0x0000000000007919 */ /* 0x000ea60000002100 */
        /* <DEDUP_REMOVED lines=16> */
.L_x_452:
        /* <DEDUP_REMOVED lines=21> */
.L_x_453:
[----:B------:R-:W-:Y:S01]  /*9bf0*/  BAR.SYNC.DEFER_BLOCKING 0x0 ;  /* 0x0000000000007b1d */ /* 0x000fe20000010000 */
[----:B------:R-:W-:Y:S01]  /*9c00*/  USHF.R.S32.HI UR10, URZ, 0x1f, UR5 ;  /* 0x0000001f3f0a7899 */ /* 0x000fe20008011405 */
[----:B--2---:R-:W-:Y:S01]  /*9c10*/  SHF.R.S32.HI R5, RZ, 0x1f, R0 ;  /* 0x0000001fff057819 */ /* 0x004fe20000011400 */
        /* <DEDUP_REMOVED lines=17> */
[----:B------:R-:W-:Y:S01]  /*9d30*/  IADD3 R6, P0, R6, UR19, RZ ;  /* 0x0000001306067c10 */ /* 0x000fe2000ff1e0ff */
[----:B------:R-:W-:Y:S01]  /*9d40*/  IMAD.U32 R22, RZ, RZ, UR16 ;  /* 0x00000010ff167e24 */ /* 0x000fe2000f8e00ff */
[----:B------:R-:W-:Y:S01]  /*9d50*/  ISETP.GE.OR P1, PT, R0, UR12, P2 ;  /* 0x0000000c00007c0c */ /* 0x000fe20009726670 */
[----:B------:R2:W3:Y:S01]  /*9d60*/  LDS.128 R12, [R53+0x7000] ;  /* 0x00700000350c7984 */ /* 0x0004e20000000c00 */
[----:B------:R-:W-:Y:S01]  /*9d70*/  ISETP.GE.OR P2, PT, R16, UR12, P2 ;  /* 0x0000000c10007c0c */ /* 0x000fe20009746670 */
[----:B------:R-:W-:Y:S01]  /*9d80*/  UIMAD UR17, UR57, UR17, UR13 ;  /* 0x00000011391172a4 */ /* 0x000fe2000f8e020d */
[----:B------:R-:W-:Y:S01]  /*9d90*/  IADD3.X R7, R7, UR21, R4, P0, !PT ;  /* 0x0000001507077c10 */ /* 0x000fe200087fe404 */
[----:B------:R2:W4:Y:S01]  /*9da0*/  LDS.128 R8, [R53+0x9000] ;  /* 0x0090000035087984 */ /* 0x0005220000000c00 */
[----:B------:R-:W-:Y:S01]  /*9db0*/  SHF.R.S32.HI R0, RZ, 0x1f, R16 ;  /* 0x0000001fff007819 */ /* 0x000fe20000011410 */
[----:B------:R-:W-:-:S04]  /*9dc0*/  IMAD.WIDE.U32 R22, R22, UR57, R6 ;  /* 0x0000003916167c25 */ /* 0x000fc8000f8e0006 */
[----:B------:R-:W-:-:S04]  /*9dd0*/  VIADD R19, R23, UR17 ;  /* 0x0000001117137c36 */ /* 0x000fc80008000000 */
[----:B------:R-:W-:Y:S05]  /*9de0*/  @P2 BRA `(.L_x_455) ;  /* 0x0000000000282947 */ /* 0x000fea0003800000 */
[----:B------:R-:W1:Y:S01]  /*9df0*/  LDS.128 R4, [R53+0x6000] ;  /* 0x0060000035047984 */ /* 0x000e620000000c00 */
        /* <DEDUP_REMOVED lines=8> */
[----:B-1----:R1:W-:Y:S02]  /*9e80*/  STG.E.128 desc[UR14][R26.64], R4 ;  /* 0x000000041a007986 */ /* 0x0023e4000c101d0e */
.L_x_455:
[----:B------:R-:W-:Y:S05]  /*9e90*/  BSYNC B0 ;  /* 0x0000000000007941 */ /* 0x000fea0003800000 */
.L_x_454:
[----:B------:R-:W-:Y:S04]  /*9ea0*/  BSSY B0, `(.L_x_456) ;  /* 0x000000d000007945 */ /* 0x000fe80003800000 */
[----:B------:R-:W-:Y:S05]  /*9eb0*/  @P1 BRA `(.L_x_457) ;  /* 0x00000000002c1947 */ /* 0x000fea0003800000 */
[----:B-1----:R-:W-:Y:S01]  /*9ec0*/  IADD3 R5, P0, R16, 0x40, RZ ;  /* 0x0000004010057810 */ /* 0x002fe20007f1e0ff */
        /* <DEDUP_REMOVED lines=9> */
[----:B---3--:R1:W-:Y:S02]  /*9f60*/  STG.E.128 desc[UR14][R18.64], R12 ;  /* 0x0000000c12007986 */ /* 0x0083e4000c101d0e */
.L_x_457:
[----:B------:R-:W-:Y:S05]  /*9f70*/  BSYNC B0 ;  /* 0x0000000000007941 */ /* 0x000fea0003800000 */
.L_x_456:
[----:B-1----:R1:W1:Y:S01]  /*9f80*/  LDS.128 R4, [R53+0x8000] ;  /* 0x0080000035047984 */ /* 0x0022620000000c00 */
[----:B---3--:R-:W-:Y:S01]  /*9f90*/  IMAD.U32 R13, RZ, RZ, UR8 ;  /* 0x00000008ff0d7e24 */ /* 0x008fe2000f8e00ff */
        /* <DEDUP_REMOVED lines=24> */
.L_x_459:
[----:B------:R-:W-:Y:S05]  /*a120*/  BSYNC B0 ;  /* 0x0000000000007941 */ /* 0x000fea0003800000 */
.L_x_458:
[----:B------:R-:W-:Y:S05]  /*a130*/  @P1 BRA `(.L_x_432) ;  /* 0x00000000002c1947 */ /* 0x000fea0003800000 */
[----:B------:R-:W-:Y:S01]  /*a140*/  IADD3 R16, P0, R16, 0x40, RZ ;  /* 0x0000004010107810 */ /* 0x000fe20007f1e0ff */
[----:B------:R-:W-:Y:S01]  /*a150*/  ULDC.64 UR6, c[0x0][0x3f8] ;  /* 0x0000fe0000067ab9 */ /* 0x000fe20000000a00 */
[----:B------:R-:W-:Y:S02]  /*a160*/  MOV R12, R18 ;  /* 0x00000012000c7202 */ /* 0x000fe40000000f00 */
[----:B-1-3--:R-:W-:-:S03]  /*a170*/  IADD3.X R5, RZ, R0, RZ, P0, !PT ;  /* 0x00000000ff057210 */ /* 0x00afc600007fe4ff */
[----:B------:R-:W-:-:S04]  /*a180*/  IMAD.WIDE.U32 R6, R16, UR8, R12 ;  /* 0x0000000810067c25 */ /* 0x000fc8000f8e000c */
[----:B------:R-:W-:Y:S01]  /*a190*/  IMAD R5, R5, UR8, RZ ;  /* 0x0000000805057c24 */ /* 0x000fe2000f8e02ff */
[----:B------:R-:W-:-:S03]  /*a1a0*/  LEA R4, P0, R6, UR6, 0x1 ;  /* 0x0000000606047c11 */ /* 0x000fc6000f8008ff */
[----:B------:R-:W-:-:S05]  /*a1b0*/  IMAD R5, R16, UR9, R5 ;  /* 0x0000000910057c24 */ /* 0x000fca000f8e0205 */
[----:B------:R-:W-:-:S04]  /*a1c0*/  IADD3 R5, R5, R7, RZ ;  /* 0x0000000705057210 */ /* 0x000fc80007ffe0ff */
[----:B------:R-:W-:-:S05]  /*a1d0*/  LEA.HI.X R5, R6, UR7, R5, 0x1, P0 ;  /* 0x0000000706057c11 */ /* 0x000fca00080f0c05 */
[----:B----4-:R1:W-:Y:S02]  /*a1e0*/  STG.E.128 desc[UR14][R4.64], R8 ;  /* 0x0000000804007986 */ /* 0x0103e4000c101d0e */
.L_x_432:
[----:B------:R-:W-:Y:S05]  /*a1f0*/  BSYNC B1 ;  /* 0x0000000000017941 */ /* 0x000fea0003800000 */
.L_x_418:
        /* <DEDUP_REMOVED lines=11> */
.L_x_460:
[----:B------:R-:W-:Y:S05]  /*a2b0*/  EXIT ;  /* 0x000000000000794d */ /* 0x000fea0003800000 */
.L_x_462:
        /* <DEDUP_REMOVED lines=12> */
.L_x_704:


//--------------------- .text._ZN5flash44flash_bwd_dq_dk_dv_loop_seqk_parallel_kernelI23Flash_bwd_kernel_traitsILi32ELi128ELi128ELi8ELi4ELi4ELi4ELb0ELb0EN7cutlass6half_tE19Flash_kernel_traitsILi32ELi128ELi128ELi8ES3_EELb0ELb1ELb0ELb0ELb0ELb0ELb1EEEvNS_16Flash_bwd_paramsE --------------------------
	.section	.text._ZN5flash44flash_bwd_dq_dk_dv_loop_seqk_parallel_kernelI23Flash_bwd_kernel_traitsILi32ELi128ELi128ELi8ELi4ELi4ELi4ELb0ELb0EN7cutlass6half_tE19Flash_kernel_traitsILi32ELi128ELi128ELi8ES3_EELb0ELb1ELb0ELb0ELb0ELb0ELb1EEEvNS_16Flash_bwd_paramsE,"ax",@progbits
	.align	128
        .global         _ZN5flash44flash_bwd_dq_dk_dv_loop_seqk_parallel_kernelI23Flash_bwd_kernel_traitsILi32ELi128ELi128ELi8ELi4ELi4ELi4ELb0ELb0EN7cutlass6half_tE19Flash_kernel_traitsILi32ELi128ELi128ELi8ES3_EELb0ELb1ELb0ELb0ELb0ELb0ELb1EEEvNS_16Flash_bwd_paramsE
        .type           _ZN5flash44flash_bwd_dq_dk_dv_loop_seqk_parallel_kernelI23Flash_bwd_kernel_traitsILi32ELi128ELi128ELi8ELi4ELi4ELi4ELb0ELb0EN7cutlass6half_tE19Flash_kernel_traitsILi32ELi128ELi128ELi8ES3_EELb0ELb1ELb0ELb0ELb0ELb0ELb1EEEvNS_16Flash_bwd_paramsE,@function
        .size           _ZN5flash44flash_bwd_dq_dk_dv_loop_seqk_parallel_kernelI23Flash_bwd_kernel_traitsILi32ELi128ELi128ELi8ELi4ELi4ELi4ELb0ELb0EN7cutlass6half_tE19Flash_kernel_traitsILi32ELi128ELi128ELi8ES3_EELb0ELb1ELb0ELb0ELb0ELb0ELb1EEEvNS_16Flash_bwd_paramsE,(.L_x_705 - _ZN5flash44flash_bwd_dq_dk_dv_loop_seqk_parallel_kernelI23Flash_bwd_kernel_traitsILi32ELi128ELi128ELi8ELi4ELi4ELi4ELb0ELb0EN7cutlass6half_tE19Flash_kernel_traitsILi32ELi128ELi128ELi8ES3_EELb0ELb1ELb0ELb0ELb0ELb0ELb1EEEvNS_16Flash_bwd_paramsE)
        .other          _ZN5flash44flash_bwd_dq_dk_dv_loop_seqk_parallel_kernelI23Flash_bwd_kernel_traitsILi32ELi128ELi128ELi8ELi4ELi4ELi4ELb0ELb0EN7cutlass6half_tE19Flash_kernel_traitsILi32ELi128ELi128ELi8ES3_EELb0ELb1ELb0ELb0ELb0ELb0ELb1EEEvNS_16Flash_bwd_paramsE,@"STO_CUDA_ENTRY STV_DEFAULT"
_ZN5flash44flash_bwd_dq_dk_dv_loop_seqk_parallel_kernelI23Flash_bwd_kernel_traitsILi32ELi128ELi128ELi8ELi4ELi4ELi4ELb0ELb0EN7cutlass6half_tE19Flash_kernel_traitsILi32ELi128ELi128ELi8ES3_EELb0ELb1ELb0ELb0ELb0ELb0ELb1EEEvNS_16Flash_bwd_paramsE:
.text._ZN5flash44flash_bwd_dq_dk_dv_loop_seqk_parallel_kernelI23Flash_bwd_kernel_traitsILi32ELi128ELi128ELi8ELi4ELi4ELi4ELb0ELb0EN7cutlass6half_tE19Flash_kernel_traitsILi32ELi128ELi128ELi8ES3_EELb0ELb1ELb0ELb0ELb0ELb0ELb1EEEvNS_16Flash_bwd_paramsE:
        /* <DEDUP_REMOVED lines=12> */
[----:B------:R-:W2:Y:S01]  /*00c0*/  S2UR UR57, SR_CTAID.Z ;  /* 0x00000000003979c3 */ /* 0x000ea20000002700 */
[----:B------:R-:W-:Y:S01]  /*00d0*/  UMOV UR5, 0x400 ;  /* 0x0000040000057882 */ /* 0x000fe20000000000 */
[----:B------:R-:W-:Y:S01]  /*00e0*/  IMAD.MOV.U32 R211, RZ, RZ, -0x10 ;  /* 0xfffffff0ffd37424 */ /* 0x000fe200078e00ff */
[----:B------:R-:W-:Y:S01]  /*00f0*/  ULDC.64 UR8, c[0x0][0x208] ;  /* 0x0000820000087ab9 */ /* 0x000fe20000000a00 */
[----:B------:R-:W-:Y:S01]  /*0100*/  IMAD.MOV.U32 R123, RZ, RZ, 0x20 ;  /* 0x00000020ff7b7424 */ /* 0x000fe200078e00ff */
[----:B------:R-:W-:Y:S01]  /*0110*/  UMOV UR60, 0xffffe000 ;  /* 0xffffe000003c7882 */ /* 0x000fe20000000000 */
[----:B------:R-:W-:Y:S02]  /*0120*/  IMAD.MOV.U32 R120, RZ, RZ, 0x40 ;  /* 0x00000040ff787424 */ /* 0x000fe400078e00ff */
[----:B------:R-:W-:Y:S08]  /*0130*/  S2UR UR47, SR_CTAID.Y ;  /* 0x00000000002f79c3 */ /* 0x000ff00000002600 */
[----:B------:R-:W3:Y:S01]  /*0140*/  S2UR UR4, SR_CgaCtaId ;  /* 0x00000000000479c3 */ /* 0x000ee20000008800 */
[----:B--2---:R-:W-:Y:S01]  /*0150*/  USHF.R.S32.HI UR6, URZ, 0x1f, UR57 ;  /* 0x0000001f3f067899 */ /* 0x004fe20008011439 */
[----:B-1----:R-:W-:-:S04]  /*0160*/  SHF.R.S32.HI R10, RZ, 0x1f, R20 ;  /* 0x0000001fff0a7819 */ /* 0x002fc80000011414 */
[CC--:B------:R-:W-:Y:S02]  /*0170*/  LEA.HI R8, R10.reuse, R20.reuse, RZ, 0x5 ;  /* 0x000000140a087211 */ /* 0x0c0fe400078f28ff */
[-C--:B------:R-:W-:Y:S02]  /*0180*/  LEA.HI R11, R10, R20.reuse, RZ, 0x4 ;  /* 0x000000140a0b7211 */ /* 0x080fe400078f20ff */
[----:B------:R-:W-:Y:S01]  /*0190*/  LOP3.LUT R0, R8, 0xffffffe0, RZ, 0xc0, !PT ;  /* 0xffffffe008007812 */ /* 0x000fe200078ec0ff */
[----:B---3--:R-:W-:Y:S01]  /*01a0*/  ULEA UR4, UR4, UR5, 0x18 ;  /* 0x0000000504047291 */ /* 0x008fe2000f8ec03f */
[----:B------:R-:W-:Y:S01]  /*01b0*/  SHF.R.S32.HI R7, RZ, 0x4, R11 ;  /* 0x00000004ff077819 */ /* 0x000fe2000001140b */
[----:B------:R-:W-:Y:S01]  /*01c0*/  USHF.L.U32 UR5, UR47, 0x7, URZ ;  /* 0x000000072f057899 */ /* 0x000fe2000800063f */
        /* <DEDUP_REMOVED lines=110> */
[----:B------:R-:W-:Y:S01]  /*08b0*/  @P4 VIADD R210, R215, 0xffffffc0 ;  /* 0xffffffc0d7d24836 */ /* 0x000fe20000000000 */
        /* <DEDUP_REMOVED lines=16> */
[----:B------:R-:W-:Y:S01]  /*09c0*/  IMAD.IADD R8, R8, 0x1, R12 ;  /* 0x0000000108087824 */ /* 0x000fe200078e020c */
[----:B------:R-:W-:Y:S01]  /*09d0*/  SEL R120, R120, 0xffffffc0, !P2 ;  /* 0xffffffc078787807 */ /* 0x000fe20005000000 */
[----:B------:R-:W-:Y:S01]  /*09e0*/  IMAD R129, R129, 0x200, R0 ;  /* 0x0000020081817824 */ /* 0x000fe200078e0200 */
[----:B------:R-:W-:Y:S01]  /*09f0*/  LEA R116, R116, UR4, 0x1 ;  /* 0x0000000474747c11 */ /* 0x000fe2000f8e08ff */
[----:B------:R-:W-:Y:S01]  /*0a00*/  IMAD.IADD R119, R11, 0x1, R119 ;  /* 0x000000010b777824 */ /* 0x000fe200078e0277 */
[----:B------:R-:W-:Y:S01]  /*0a10*/  LOP3.LUT P0, RZ, R14, 0x2, RZ, 0xc0, !PT ;  /* 0x000000020eff7812 */ /* 0x000fe2000780c0ff */
[----:B------:R-:W-:-:S02]  /*0a20*/  IMAD.IADD R214, R216, 0x1, R212 ;  /* 0x00000001d8d67824 */ /* 0x000fc400078e02d4 */
[C---:B------:R-:W-:Y:S01]  /*0a30*/  IMAD.IADD R213, R212.reuse, 0x1, R210 ;  /* 0x00000001d4d57824 */ /* 0x040fe200078e02d2 */
        /* <DEDUP_REMOVED lines=11> */
[----:B------:R-:W-:Y:S01]  /*0af0*/  UIADD3 UR6, UR4, 0x6000, URZ ;  /* 0x0000600004067890 */ /* 0x000fe2000fffe03f */
[----:B------:R-:W-:Y:S01]  /*0b00*/  IMAD.U32 R0, RZ, RZ, UR5 ;  /* 0x00000005ff007e24 */ /* 0x000fe2000f8e00ff */
[----:B------:R-:W-:Y:S01]  /*0b10*/  USHF.R.S32.HI UR5, URZ, 0x1f, UR57 ;  /* 0x0000001f3f057899 */ /* 0x000fe20008011439 */
[----:B------:R-:W-:-:S03]  /*0b20*/  LEA R2, R3, UR4, 0x1 ;  /* 0x0000000403027c11 */ /* 0x000fc6000f8e08ff */
[----:B------:R-:W-:Y:S02]  /*0b30*/  LEA R4, R8, UR6, 0x1 ;  /* 0x0000000608047c11 */ /* 0x000fe4000f8e08ff */
[----:B------:R-:W-:Y:S01]  /*0b40*/  IMAD.U32 R0, RZ, RZ, UR5 ;  /* 0x00000005ff007e24 */ /* 0x000fe2000f8e00ff */
[----:B------:R-:W-:Y:S02]  /*0b50*/  UIADD3 UR5, UR4, 0xa000, URZ ;  /* 0x0000a00004057890 */ /* 0x000fe4000fffe03f */
[C---:B------:R-:W-:Y:S01]  /*0b60*/  VIADD R0, R4.reuse, 0x20 ;  /* 0x0000002004007836 */ /* 0x040fe20000000000 */
[----:B------:R1:W-:Y:S01]  /*0b70*/  STL [R1+0x48], R4 ;  /* 0x0000480401007387 */ /* 0x0003e20000100800 */
[----:B------:R-:W-:Y:S02]  /*0b80*/  @P3 VIADD R0, R4, 0xffffffe0 ;  /* 0xffffffe004003836 */ /* 0x000fe40000000000 */
[----:B------:R-:W-:-:S03]  /*0b90*/  LEA R119, R119, UR5, 0x1 ;  /* 0x0000000577777c11 */ /* 0x000fc6000f8e08ff */
[----:B------:R1:W-:Y:S02]  /*0ba0*/  STL [R1+0x4c], R0 ;  /* 0x00004c0001007387 */ /* 0x0003e40000100800 */
[C---:B------:R-:W-:Y:S02]  /*0bb0*/  VIADD R125, R119.reuse, 0x20 ;  /* 0x00000020777d7836 */ /* 0x040fe40000000000 */
[C---:B------:R-:W-:Y:S02]  /*0bc0*/  @P1 VIADD R125, R119.reuse, 0xffffffe0 ;  /* 0xffffffe0777d1836 */ /* 0x040fe40000000000 */
[----:B------:R-:W-:Y:S02]  /*0bd0*/  IMAD.IADD R121, R119, 0x1, R120 ;  /* 0x0000000177797824 */ /* 0x000fe400078e0278 */
[----:B------:R-:W-:Y:S02]  /*0be0*/  IMAD.IADD R120, R120, 0x1, R125 ;  /* 0x0000000178787824 */ /* 0x000fe400078e027d */
[----:B------:R-:W-:-:S02]  /*0bf0*/  VIADD R128, R125, 0x2000 ;  /* 0x000020007d807836 */ /* 0x000fc40000000000 */
[C---:B------:R-:W-:Y:S02]  /*0c00*/  VIADD R127, R125.reuse, 0x4000 ;  /* 0x000040007d7f7836 */ /* 0x040fe40000000000 */
[----:B------:R-:W-:-:S07]  /*0c10*/  VIADD R126, R125, 0x6000 ;  /* 0x000060007d7e7836 */ /* 0x000fce0000000000 */
.L_x_507:
        /* <DEDUP_REMOVED lines=67> */
.L_x_463:
        /* <DEDUP_REMOVED lines=21> */
[----:B------:R-:W-:Y:S01]  /*11a0*/  ULDC.U8 UR23, c[0x0][0x480] ;  /* 0x0001200000177ab9 */ /* 0x000fe20000000000 */
[----:B------:R-:W-:Y:S01]  /*11b0*/  ULDC.U8 UR22, c[0x0][0x3d8] ;  /* 0x0000f60000167ab9 */ /* 0x000fe20000000000 */
[----:B------:R-:W-:Y:S01]  /*11c0*/  UIMAD.WIDE.U32 UR14, UR11, UR30, URZ ;  /* 0x0000001e0b0e72a5 */ /* 0x000fe2000f8e003f */
[----:B-1----:R-:W-:Y:S01]  /*11d0*/  IABS R6, R7 ;  /* 0x0000000700067213 */ /* 0x002fe20000000000 */
[----:B------:R-:W-:Y:S01]  /*11e0*/  USHF.R.S32.HI UR44, URZ, 0x1f, UR59 ;  /* 0x0000001f3f2c7899 */ /* 0x000fe2000801143b */
[----:B------:R-:W-:Y:S01]  /*11f0*/  ISETP.NE.AND P3, PT, R7, RZ, PT ;  /* 0x000000ff0700720c */ /* 0x000fe20003f65270 */
[----:B------:R-:W-:Y:S01]  /*1200*/  UISETP.NE.AND UP4, UPT, UR23, URZ, UPT ;  /* 0x0000003f1700728c */ /* 0x000fe2000bf85270 */
[----:B------:R-:W1:Y:S01]  /*1210*/  I2F.RP R4, R6 ;  /* 0x0000000600047306 */ /* 0x000e620000209400 */
[----:B------:R-:W-:-:S02]  /*1220*/  UISETP.NE.AND UP3, UPT, UR22, URZ, UPT ;  /* 0x0000003f1600728c */ /* 0x000fc4000bf65270 */
[----:B------:R-:W-:Y:S02]  /*1230*/  USEL UR56, UR18, UR14, !UP1 ;  /* 0x0000000e12387287 */ /* 0x000fe4000c800000 */
[----:B--2---:R-:W-:Y:S01]  /*1240*/  UIMAD.WIDE.U32 UR26, UR5, UR12, URZ ;  /* 0x0000000c051a72a5 */ /* 0x004fe2000f8e003f */
[----:B------:R-:W-:Y:S01]  /*1250*/  @UP0 ULDC.64 UR22, c[0x0][0x248] ;  /* 0x0000920000160ab9 */ /* 0x000fe20000000a00 */
[----:B------:R-:W-:Y:S02]  /*1260*/  UIADD3 UR49, UR19, UR28, URZ ;  /* 0x0000001c13317290 */ /* 0x000fe4000fffe03f */
[----:B------:R-:W-:Y:S02]  /*1270*/  UIMAD UR50, UR5, UR13, UR27 ;  /* 0x0000000d053272a4 */ /* 0x000fe4000f8e021b */
[----:B------:R-:W-:Y:S01]  /*1280*/  @!UP1 UIMAD UR5, UR58, UR6, URZ ;  /* 0x000000063a0592a4 */ /* 0x000fe2000f8e023f */
[----:B------:R-:W-:Y:S01]  /*1290*/  @UP1 ULDC.64 UR12, c[0x0][0x420] ;  /* 0x00010800000c1ab9 */ /* 0x000fe20000000a00 */
[----:B-1----:R-:W1:Y:S02]  /*12a0*/  MUFU.RCP R4, R4 ;  /* 0x0000000400047308 */ /* 0x002e640000001000 */
[----:B------:R-:W-:-:S02]  /*12b0*/  @!UP1 UIMAD UR33, UR47, UR7, UR5 ;  /* 0x000000072f2192a4 */ /* 0x000fc4000f8e0205 */
[----:B------:R-:W-:Y:S02]  /*12c0*/  @UP0 UIADD3 UR5, UR36, UR39, URZ ;  /* 0x0000002724050290 */ /* 0x000fe4000fffe03f */
[----:B------:R-:W-:Y:S02]  /*12d0*/  @UP1 UIMAD.WIDE.U32 UR42, UR11, UR12, URZ ;  /* 0x0000000c0b2a12a5 */ /* 0x000fe4000f8e003f */
[----:B------:R-:W-:Y:S02]  /*12e0*/  UIADD3 UR16, UR38, 0x7f, URZ ;  /* 0x0000007f26107890 */ /* 0x000fe4000fffe03f */
[----:B------:R-:W-:Y:S02]  /*12f0*/  @UP0 UIMAD.WIDE.U32 UR18, UR5, UR22, URZ ;  /* 0x00000016051202a5 */ /* 0x000fe4000f8e003f */
[----:B------:R-:W-:Y:S02]  /*1300*/  @UP0 UIMAD UR28, UR5, UR23, URZ ;  /* 0x00000017051c02a4 */ /* 0x000fe4000f8e023f */
[----:B------:R-:W-:Y:S01]  /*1310*/  UIMAD UR5, UR44, UR47, URZ ;  /* 0x0000002f2c0572a4 */ /* 0x000fe2000f8e023f */
[----:B------:R-:W-:Y:S01]  /*1320*/  ULDC UR24, c[0x0][0x2dc] ;  /* 0x0000b70000187ab9 */ /* 0x000fe20000000800 */
[----:B------:R-:W-:Y:S01]  /*1330*/  ULDC UR61, c[0x0][0x270] ;  /* 0x00009c00003d7ab9 */ /* 0x000fe20000000800 */
[----:B-1----:R-:W-:Y:S01]  /*1340*/  VIADD R4, R4, 0xffffffe ;  /* 0x0ffffffe04047836 */ /* 0x002fe20000000000 */
[----:B------:R-:W-:-:S02]  /*1350*/  @UP1 UIMAD UR51, UR11, UR13, UR43 ;  /* 0x0000000d0b3312a4 */ /* 0x000fc4000f8e022b */
[----:B------:R-:W-:Y:S01]  /*1360*/  @!UP1 UIMAD.WIDE.U32 UR40, UR47, UR6, URZ ;  /* 0x000000062f2892a5 */ /* 0x000fe2000f8e003f */
[----:B------:R-:W1:Y:S01]  /*1370*/  F2I.FTZ.U32.TRUNC.NTZ R5, R4 ;  /* 0x0000000400057305 */ /* 0x000e62000021f000 */
[----:B------:R-:W-:Y:S02]  /*1380*/  USHF.R.S32.HI UR20, URZ, 0x1f, UR16 ;  /* 0x0000001f3f147899 */ /* 0x000fe40008011410 */
[----:B------:R-:W-:Y:S02]  /*1390*/  UIMAD.WIDE UR6, UR24, UR61, URZ ;  /* 0x0000003d180672a5 */ /* 0x000fe4000f8e023f */
[----:B------:R-:W-:Y:S02]  /*13a0*/  UIMAD.WIDE.U32 UR12, UR47, UR59, URZ ;  /* 0x0000003b2f0c72a5 */ /* 0x000fe4000f8e003f */
[----:B------:R-:W-:Y:S02]  /*13b0*/  UIMAD UR5, UR58, UR59, UR5 ;  /* 0x0000003b3a0572a4 */ /* 0x000fe4000f8e0205 */
[----:B------:R-:W-:-:S02]  /*13c0*/  UIMAD UR27, UR11, UR31, URZ ;  /* 0x0000001f0b1b72a4 */ /* 0x000fc4000f8e023f */
[----:B------:R-:W-:Y:S02]  /*13d0*/  ULEA.HI UR20, UR20, UR16, URZ, 0x7 ;  /* 0x0000001014147291 */ /* 0x000fe4000f8f383f */
[----:B------:R-:W-:Y:S01]  /*13e0*/  UIMAD UR16, UR7, UR12, URZ ;  /* 0x0000000c071072a4 */ /* 0x000fe2000f8e023f */
[--C-:B-1----:R-:W-:Y:S01]  /*13f0*/  IMAD.MOV R0, RZ, RZ, -R5.reuse ;  /* 0x000000ffff007224 */ /* 0x102fe200078e0a05 */
[----:B------:R-:W-:Y:S01]  /*1400*/  UIADD3 UR5, UR13, UR5, URZ ;  /* 0x000000050d057290 */ /* 0x000fe2000fffe03f */
[----:B------:R-:W-:Y:S01]  /*1410*/  IMAD.MOV.U32 R4, RZ, RZ, RZ ;  /* 0x000000ffff047224 */ /* 0x000fe200078e00ff */
[----:B------:R-:W-:Y:S01]  /*1420*/  @UP1 UIADD3 UR49, UR15, UR27, URZ ;  /* 0x0000001b0f311290 */ /* 0x000fe2000fffe03f */
[----:B------:R-:W-:Y:S01]  /*1430*/  IMAD R0, R0, R6, RZ ;  /* 0x0000000600007224 */ /* 0x000fe200078e02ff */
[----:B------:R-:W-:Y:S02]  /*1440*/  UIMAD.WIDE.U32 UR14, UR6, UR12, URZ ;  /* 0x0000000c060e72a5 */ /* 0x000fe4000f8e003f */
[----:B------:R-:W-:Y:S01]  /*1450*/  UIMAD UR5, UR6, UR5, UR16 ;  /* 0x00000005060572a4 */ /* 0x000fe2000f8e0210 */
[----:B------:R-:W-:Y:S01]  /*1460*/  IMAD.HI.U32 R0, R5, R0, R4 ;  /* 0x0000000005007227 */ /* 0x000fe200078e0004 */
[----:B------:R-:W-:-:S02]  /*1470*/  ULOP3.LUT UR16, UR20, 0xffffff80, URZ, 0xc0, !UPT ;  /* 0xffffff8014107892 */ /* 0x000fc4000f8ec03f */
[----:B------:R-:W-:Y:S02]  /*1480*/  UIADD3 UR46, UR15, UR5, URZ ;  /* 0x000000050f2e7290 */ /* 0x000fe4000fffe03f */
[----:B------:R-:W-:Y:S01]  /*1490*/  USHF.L.U64.HI UR17, UR47, 0x7, UR58 ;  /* 0x000000072f117899 */ /* 0x000fe2000801023a */
[----:B------:R-:W-:Y:S01]  /*14a0*/  IMAD.HI.U32 R0, R0, R3, RZ ;  /* 0x0000000300007227 */ /* 0x000fe200078e00ff */
[----:B------:R-:W-:Y:S02]  /*14b0*/  UIMAD.WIDE.U32 UR12, UR6, UR11, URZ ;  /* 0x0000000b060c72a5 */ /* 0x000fe4000f8e003f */
[----:B------:R-:W-:Y:S02]  /*14c0*/  UIMAD UR5, UR7, UR11, URZ ;  /* 0x0000000b070572a4 */ /* 0x000fe4000f8e023f */
[----:B------:R-:W-:Y:S01]  /*14d0*/  IADD3 R4, -R0, RZ, RZ ;  /* 0x000000ff00047210 */ /* 0x000fe20007ffe1ff */
[----:B------:R-:W-:Y:S02]  /*14e0*/  UIADD3 UR16, UR16, -0x80, URZ ;  /* 0xffffff8010107890 */ /* 0x000fe4000fffe03f */
[----:B------:R-:W-:-:S02]  /*14f0*/  USEL UR32, UR17, URZ, UP2 ;  /* 0x0000003f11207287 */ /* 0x000fc40009000000 */
[C---:B------:R-:W-:Y:S01]  /*1500*/  IMAD R3, R6.reuse, R4, R3 ;  /* 0x0000000406037224 */ /* 0x040fe200078e0203 */
[----:B------:R-:W-:Y:S02]  /*1510*/  @UP1 UIADD3 UR46, UR13, UR5, URZ ;  /* 0x000000050d2e1290 */ /* 0x000fe4000fffe03f */
[----:B------:R-:W-:Y:S02]  /*1520*/  USHF.R.S32.HI UR17, URZ, 0x1f, UR16 ;  /* 0x0000001f3f117899 */ /* 0x000fe40008011410 */
[----:B------:R-:W-:Y:S01]  /*1530*/  ISETP.GT.U32.AND P1, PT, R6, R3, PT ;  /* 0x000000030600720c */ /* 0x000fe20003f24070 */
[----:B------:R-:W-:Y:S02]  /*1540*/  UIADD3 UR5, UP2, UR16, UR29, URZ ;  /* 0x0000001d10057290 */ /* 0x000fe4000ff5e03f */
[----:B------:R-:W-:Y:S02]  /*1550*/  USEL UR55, UR14, UR12, !UP1 ;  /* 0x0000000c0e377287 */ /* 0x000fe4000c800000 */
[----:B------:R-:W-:-:S02]  /*1560*/  UIADD3.X UR14, UR17, UR32, URZ, UP2, !UPT ;  /* 0x00000020110e7290 */ /* 0x000fc400097fe43f */
[----:B------:R-:W-:Y:S02]  /*1570*/  UIMAD UR7, UR7, UR5, URZ ;  /* 0x00000005070772a4 */ /* 0x000fe4000f8e023f */
[----:B------:R-:W-:Y:S01]  /*1580*/  @UP0 UIADD3 UR21, UR36, UR39, URZ ;  /* 0x0000002724150290 */ /* 0x000fe2000fffe03f */
[----:B------:R-:W-:Y:S01]  /*1590*/  ULDC UR15, c[0x0][0x2c4] ;  /* 0x0000b100000f7ab9 */ /* 0x000fe20000000800 */
[----:B------:R-:W-:Y:S02]  /*15a0*/  UIMAD UR48, UR57, UR24, URZ ;  /* 0x00000018393072a4 */ /* 0x000fe4000f8e023f */
        /* <DEDUP_REMOVED lines=8> */
[----:B------:R-:W-:-:S02]  /*1630*/  @UP0 UIMAD.WIDE.U32 UR12, UR21, UR24, URZ ;  /* 0x00000018150c02a5 */ /* 0x000fc4000f8e003f */
[----:B------:R-:W-:Y:S01]  /*1640*/  @!UP1 UIADD3 UR51, UR41, UR33, URZ ;  /* 0x0000002129339290 */ /* 0x000fe2000fffe03f */
[----:B------:R-:W-:Y:S01]  /*1650*/  ISETP.GE.AND P2, PT, R3, RZ, PT ;  /* 0x000000ff0300720c */ /* 0x000fe20003f46270 */
[----:B------:R-:W-:Y:S02]  /*1660*/  UIMAD.WIDE.U32 UR32, UR6, UR5, URZ ;  /* 0x00000005062072a5 */ /* 0x000fe4000f8e003f */
[----:B------:R-:W-:Y:S02]  /*1670*/  @UP3 USEL UR7, UR7, UR11, !UP1 ;  /* 0x0000000b07073287 */ /* 0x000fe4000c800000 */
[----:B------:R-:W-:Y:S02]  /*1680*/  @UP0 UIMAD UR21, UR21, UR25, URZ ;  /* 0x00000019151502a4 */ /* 0x000fe4000f8e023f */
[----:B------:R-:W-:Y:S01]  /*1690*/  @P0 IADD3 R0, R0, 0x1, RZ ;  /* 0x0000000100000810 */ /* 0x000fe20007ffe0ff */
[----:B------:R-:W-:Y:S01]  /*16a0*/  @!UP3 UIMAD UR6, UR47, UR61, UR57 ;  /* 0x0000003d2f06b2a4 */ /* 0x000fe2000f8e0239 */
[----:B------:R-:W-:Y:S01]  /*16b0*/  PLOP3.LUT P0, PT, PT, PT, UP3, 0x80, 0x0 ;  /* 0x000000000000781c */ /* 0x000fe20003f0f038 */
[----:B------:R-:W-:Y:S01]  /*16c0*/  @UP3 ULDC UR5, c[0x0][0x2e4] ;  /* 0x0000b90000053ab9 */ /* 0x000fe20000000800 */
[----:B------:R-:W-:Y:S01]  /*16d0*/  USEL UR54, UR26, URZ, UP4 ;  /* 0x0000003f1a367287 */ /* 0x000fe2000a000000 */
[----:B------:R-:W-:Y:S01]  /*16e0*/  IMAD.MOV.U32 R10, RZ, RZ, R0 ;  /* 0x000000ffff0a7224 */ /* 0x000fe200078e0000 */
[----:B------:R-:W-:-:S02]  /*16f0*/  @UP3 UIMAD UR44, UR57, UR5, UR7 ;  /* 0x00000005392c32a4 */ /* 0x000fc4000f8e0207 */
[----:B------:R-:W-:Y:S02]  /*1700*/  USEL UR52, UR50, URZ, UP4 ;  /* 0x0000003f32347287 */ /* 0x000fe4000a000000 */
[----:B------:R-:W-:Y:S01]  /*1710*/  @UP0 UIADD3 UR27, UR19, UR28, URZ ;  /* 0x0000001c131b0290 */ /* 0x000fe2000fffe03f */
[----:B------:R-:W-:Y:S01]  /*1720*/  @!P2 IADD3 R10, -R10, RZ, RZ ;  /* 0x000000ff0a0aa210 */ /* 0x000fe20007ffe1ff */
[----:B------:R-:W-:Y:S01]  /*1730*/  USHF.R.S32.HI UR37, URZ, 0x1f, UR34 ;  /* 0x0000001f3f257899 */ /* 0x000fe20008011422 */
[----:B------:R-:W-:Y:S01]  /*1740*/  @!P3 LOP3.LUT R10, RZ, R7, RZ, 0x33, !PT ;  /* 0x00000007ff0ab212 */ /* 0x000fe200078e33ff */
[----:B------:R-:W-:Y:S02]  /*1750*/  USHF.R.S32.HI UR53, URZ, 0x1f, UR48 ;  /* 0x0000001f3f357899 */ /* 0x000fe40008011430 */
[----:B------:R-:W-:Y:S02]  /*1760*/  USHF.R.S32.HI UR45, URZ, 0x7, UR20 ;  /* 0x000000073f2d7899 */ /* 0x000fe40008011414 */
[----:B------:R-:W-:-:S02]  /*1770*/  @UP0 UIADD3 UR29, UR13, UR21, URZ ;  /* 0x000000150d1d0290 */ /* 0x000fc4000fffe03f */
[----:B------:R-:W-:Y:S02]  /*1780*/  @!UP3 UIMAD UR44, UR6, UR15, URZ ;  /* 0x0000000f062cb2a4 */ /* 0x000fe4000f8e023f */
[----:B------:R-:W-:Y:S01]  /*1790*/  UIADD3 UR50, UR33, UR14, URZ ;  /* 0x0000000e21327290 */ /* 0x000fe2000fffe03f */
        /* <DEDUP_REMOVED lines=15> */
.L_x_465:
        /* <DEDUP_REMOVED lines=13> */
.L_x_466:
        /* <DEDUP_REMOVED lines=11> */
.L_x_467:
[----:B------:R-:W-:-:S04]  /*1a10*/  UIMAD UR5, UR47, UR61, UR57 ;  /* 0x0000003d2f0572a4 */ /* 0x000fc8000f8e0239 */
[----:B------:R-:W-:-:S12]  /*1a20*/  UIMAD UR5, UR5, UR59, URZ ;  /* 0x0000003b050572a4 */ /* 0x000fd8000f8e023f */
.L_x_468:
[----:B------:R-:W2:Y:S01]  /*1a30*/  LDL.64 R6, [R1+0x10] ;  /* 0x0000100001067983 */ /* 0x000ea20000100a00 */
[----:B------:R-:W1:Y:S01]  /*1a40*/  LDC.64 R8, c[0x0][0x420] ;  /* 0x00010800ff087b82 */ /* 0x000e620000000a00 */
[----:B------:R-:W-:Y:S02]  /*1a50*/  ULDC UR7, c[0x0][0x2dc] ;  /* 0x0000b70000077ab9 */ /* 0x000fe40000000800 */
[----:B------:R3:W2:Y:S01]  /*1a60*/  LDL.64 R22, [R1+0x10] ;  /* 0x0000100001167983 */ /* 0x0006a20000100a00 */
[----:B------:R-:W-:Y:S01]  /*1a70*/  UIMAD UR19, UR7, UR61, URZ ;  /* 0x0000003d071372a4 */ /* 0x000fe2000f8e023f */
[----:B------:R-:W-:Y:S01]  /*1a80*/  BSSY B1, `(.L_x_464) ;  /* 0x0000864000017945 */ /* 0x000fe20003800000 */
[----:B------:R-:W-:Y:S01]  /*1a90*/  UIADD3 UR33, UR16, UR5, URZ ;  /* 0x0000000510217290 */ /* 0x000fe2000fffe03f */
[----:B------:R-:W4:Y:S01]  /*1aa0*/  S2R R4, SR_TID.X ;  /* 0x0000000000047919 */ /* 0x000f220000002100 */
        /* <DEDUP_REMOVED lines=10> */
[----:B-1----:R-:W-:-:S03]  /*1b50*/  IMAD R12, R8, UR17, RZ ;  /* 0x00000011080c7c24 */ /* 0x002fc6000f8e02ff */
[----:B------:R-:W-:Y:S01]  /*1b60*/  UIMAD UR13, UR57, UR13, UR11 ;  /* 0x0000000d390d72a4 */ /* 0x000fe2000f8e020b */
        /* <DEDUP_REMOVED lines=24> */
[----:B------:R-:W-:Y:S01]  /*1cf0*/  USHF.R.S32.HI UR17, URZ, 0x7, UR17 ;  /* 0x000000073f117899 */ /* 0x000fe20008011411 */
[----:B------:R-:W-:Y:S01]  /*1d00*/  STL [R1+0x14], R23 ;  /* 0x0000141701007387 */ /* 0x000fe20000100800 */
[----:B------:R-:W-:Y:S01]  /*1d10*/  UIADD3.X UR6, UR52, UR6, UR46, UP2, UP1 ;  /* 0x0000000634067290 */ /* 0x000fe200097e242e */
[C---:B------:R-:W-:Y:S01]  /*1d20*/  IADD3 R0, P0, R11.reuse, UR7, RZ ;  /* 0x000000070b007c10 */ /* 0x040fe2000ff1e0ff */
[----:B------:R-:W-:Y:S01]  /*1d30*/  UIMAD UR7, UR40, UR14, URZ ;  /* 0x0000000e280772a4 */ /* 0x000fe2000f8e023f */
[----:B------:R-:W-:Y:S01]  /*1d40*/  IADD3 R6, P2, R6, UR56, RZ ;  /* 0x0000003806067c10 */ /* 0x000fe2000ff5e0ff */
[----:B------:R-:W-:Y:S01]  /*1d50*/  IMAD.WIDE.U32 R4, R8, UR16, R4 ;  /* 0x0000001008047c25 */ /* 0x000fe2000f8e0004 */
[----:B------:R-:W-:Y:S01]  /*1d60*/  UISETP.LT.AND UP1, UPT, URZ, UR17, UPT ;  /* 0x000000113f00728c */ /* 0x000fe2000bf21270 */
[----:B------:R-:W-:Y:S01]  /*1d70*/  LEA.HI.X.SX32 R11, R11, UR6, 0x1, P0 ;  /* 0x000000060b0b7c11 */ /* 0x000fe200080f0eff */
[----:B------:R-:W-:Y:S01]  /*1d80*/  UIMAD UR11, UR57, UR15, UR7 ;  /* 0x0000000f390b72a4 */ /* 0x000fe2000f8e0207 */
[C---:B------:R-:W-:Y:S01]  /*1d90*/  LEA R14, P0, R0.reuse, UR20, 0x2 ;  /* 0x00000014000e7c11 */ /* 0x040fe2000f8010ff */
[----:B------:R-:W-:Y:S01]  /*1da0*/  IMAD.IADD R5, R5, 0x1, R12 ;  /* 0x0000000105057824 */ /* 0x000fe200078e020c */
[----:B------:R-:W-:Y:S01]  /*1db0*/  IADD3.X R7, R7, UR49, R13, P2, !PT ;  /* 0x0000003107077c10 */ /* 0x000fe200097fe40d */
[----:B------:R-:W-:Y:S01]  /*1dc0*/  USEL UR17, URZ, UR17, !UP1 ;  /* 0x000000113f117287 */ /* 0x000fe2000c800000 */
[----:B------:R-:W-:Y:S01]  /*1dd0*/  LEA.HI.X R0, R0, UR21, R11, 0x2, P0 ;  /* 0x0000001500007c11 */ /* 0x000fe200080f140b */
[----:B------:R-:W-:Y:S01]  /*1de0*/  IMAD.U32 R11, RZ, RZ, UR14 ;  /* 0x0000000eff0b7e24 */ /* 0x000fe2000f8e00ff */
[----:B------:R-:W-:Y:S01]  /*1df0*/  STL [R1+0x4], R14 ;  /* 0x0000040e01007387 */ /* 0x000fe20000100800 */
[----:B------:R-:W-:Y:S01]  /*1e00*/  ULDC.64 UR6, c[0x0][0x210] ;  /* 0x0000840000067ab9 */ /* 0x000fe20000000a00 */
[----:B------:R-:W-:Y:S01]  /*1e10*/  UISETP.GT.AND UP1, UPT, UR45, UR17, UPT ;  /* 0x000000112d00728c */ /* 0x000fe2000bf24270 */
[----:B------:R-:W-:Y:S01]  /*1e20*/  IMAD.WIDE.U32 R6, R11, UR57, R6 ;  /* 0x000000390b067c25 */ /* 0x000fe2000f8e0006 */
[----:B------:R1:W-:Y:S01]  /*1e30*/  STL [R1], R0 ;  /* 0x0000000001007387 */ /* 0x0003e20000100800 */
[----:B------:R-:W-:-:S02]  /*1e40*/  UIADD3 UR14, UR16, UR44, URZ ;  /* 0x0000002c100e7290 */ /* 0x000fc4000fffe03f */
[----:B------:R-:W-:Y:S01]  /*1e50*/  VIADD R7, R7, UR11 ;  /* 0x0000000b07077c36 */ /* 0x000fe20008000000 */
[C---:B------:R-:W-:Y:S01]  /*1e60*/  LEA R230, P0, R6.reuse, UR6, 0x1 ;  /* 0x0000000606e67c11 */ /* 0x040fe2000f8008ff */
[----:B------:R-:W-:Y:S01]  /*1e70*/  ULDC.64 UR40, c[0x0][0x2b0] ;  /* 0x0000ac0000287ab9 */ /* 0x000fe20000000a00 */
[----:B------:R-:W-:Y:S01]  /*1e80*/  ULDC.64 UR20, c[0x0][0x478] ;  /* 0x00011e0000147ab9 */ /* 0x000fe20000000a00 */
[----:B------:R-:W-:Y:S01]  /*1e90*/  UIMAD.WIDE UR14, UR14, 0x4, UR40 ;  /* 0x000000040e0e78a5 */ /* 0x000fe2000f8e0228 */
[----:B------:R-:W-:Y:S01]  /*1ea0*/  LEA.HI.X R231, R6, UR7, R7, 0x1, P0 ;  /* 0x0000000706e77c11 */ /* 0x000fe200080f0c07 */
[----:B------:R-:W-:Y:S01]  /*1eb0*/  UIMAD.WIDE UR20, UR33, 0x4, UR20 ;  /* 0x00000004211478a5 */ /* 0x000fe2000f8e0214 */
[----:B------:R-:W-:Y:S01]  /*1ec0*/  PLOP3.LUT P0, PT, PT, PT, UP1, 0x80, 0x0 ;  /* 0x000000000000781c */ /* 0x000fe20003f0f018 */
[----:B------:R-:W-:Y:S01]  /*1ed0*/  UIADD3 UR7, UR45, -0x1, URZ ;  /* 0xffffffff2d077890 */ /* 0x000fe2000fffe03f */
[----:B-1----:R-:W-:-:S04]  /*1ee0*/  IMAD.U32 R0, RZ, RZ, UR12 ;  /* 0x0000000cff007e24 */ /* 0x002fc8000f8e00ff */
[----:B------:R-:W-:-:S04]  /*1ef0*/  IMAD.WIDE.U32 R4, R0, UR57, R4 ;  /* 0x0000003900047c25 */ /* 0x000fc8000f8e0004 */
[----:B------:R-:W-:Y:S01]  /*1f00*/  VIADD R5, R5, UR13 ;  /* 0x0000000d05057c36 */ /* 0x000fe20008000000 */
[----:B------:R-:W-:Y:S01]  /*1f10*/  ULDC.64 UR12, c[0x0][0x3e0] ;  /* 0x0000f800000c7ab9 */ /* 0x000fe20000000a00 */
[-C--:B------:R-:W-:Y:S02]  /*1f20*/  IMAD R0, R20, R8.reuse, RZ ;  /* 0x0000000814007224 */ /* 0x080fe400078e02ff */
[----:B------:R-:W-:-:S04]  /*1f30*/  IMAD.WIDE.U32 R4, R3, R8, R4 ;  /* 0x0000000803047225 */ /* 0x000fc800078e0004 */
[----:B------:R-:W-:Y:S01]  /*1f40*/  IMAD R0, R3, R9, R0 ;  /* 0x0000000903007224 */ /* 0x000fe200078e0200 */
[----:B------:R-:W-:Y:S01]  /*1f50*/  LEA R228, P2, R4, UR12, 0x1 ;  /* 0x0000000c04e47c11 */ /* 0x000fe2000f8408ff */
[----:B------:R-:W-:Y:S01]  /*1f60*/  UMOV UR12, UR15 ;  /* 0x0000000f000c7c82 */ /* 0x000fe20008000000 */
[----:B------:R-:W-:Y:S01]  /*1f70*/  UMOV UR15, UR20 ;  /* 0x00000014000f7c82 */ /* 0x000fe20008000000 */
[----:B------:R-:W-:-:S05]  /*1f80*/  IMAD.IADD R0, R5, 0x1, R0 ;  /* 0x0000000105007824 */ /* 0x000fca00078e0200 */
[----:B------:R-:W-:Y:S01]  /*1f90*/  LEA.HI.X R229, R4, UR13, R0, 0x1, P2 ;  /* 0x0000000d04e57c11 */ /* 0x000fe200090f0c00 */
        /* <DEDUP_REMOVED lines=22> */
.L_x_470:
        /* <DEDUP_REMOVED lines=19> */
.L_x_471:
        /* <DEDUP_REMOVED lines=32> */
.L_x_473:
[----:B------:R-:W-:Y:S05]  /*2430*/  BSYNC B0 ;  /* 0x0000000000007941 */ /* 0x000fea0003800000 */
.L_x_472:
        /* <DEDUP_REMOVED lines=14> */
.L_x_475:
[----:B------:R-:W-:Y:S05]  /*2520*/  BSYNC B0 ;  /* 0x0000000000007941 */ /* 0x000fea0003800000 */
.L_x_474:
        /* <DEDUP_REMOVED lines=26> */
.L_x_477:
[----:B------:R-:W-:Y:S05]  /*26d0*/  BSYNC B0 ;  /* 0x0000000000007941 */ /* 0x000fea0003800000 */
.L_x_476:
        /* <DEDUP_REMOVED lines=14> */
.L_x_469:
[----:B------:R-:W2:Y:S01]  /*27c0*/  LDL R5, [R1+0x3c] ;  /* 0x00003c0001057983 */ /* 0x000ea20000100800 */
[----:B------:R-:W-:Y:S01]  /*27d0*/  PLOP3.LUT P1, PT, PT, PT, UP4, 0x80, 0x0 ;  /* 0x000000000000781c */ /* 0x000fe20003f2f048 */
[----:B------:R-:W-:Y:S01]  /*27e0*/  UIMAD UR5, UR7, -0x80, UR38 ;  /* 0xffffff80070578a4 */ /* 0x000fe2000f8e0226 */
[----:B------:R-:W-:Y:S01]  /*27f0*/  VIADD R19, R3, 0x40 ;  /* 0x0000004003137836 */ /* 0x000fe20000000000 */
[----:B------:R-:W-:Y:S01]  /*2800*/  ULEA.HI UR6, UR7, UR7, URZ, 0x1 ;  /* 0x0000000707067291 */ /* 0x000fe2000f8f083f */
[----:B------:R-:W-:Y:S01]  /*2810*/  BSSY B0, `(.L_x_479) ;  /* 0x000001a000007945 */ /* 0x000fe20003800000 */
[----:B------:R-:W-:-:S08]  /*2820*/  IMAD.U32 R6, RZ, RZ, UR22 ;  /* 0x00000016ff067e24 */ /* 0x000fd0000f8e00ff */
[----:B------:R-:W-:Y:S01]  /*2830*/  @P1 BAR.SYNC.DEFER_BLOCKING 0x0 ;  /* 0x0000000000001b1d */ /* 0x000fe20000010000 */
[----:B------:R-:W-:Y:S01]  /*2840*/  ISETP.GE.AND P3, PT, R3, UR5, PT ;  /* 0x0000000503007c0c */ /* 0x000fe2000bf66270 */
[----:B------:R-:W-:Y:S01]  /*2850*/  ULOP3.LUT UR6, UR6, 0xfffffffe, URZ, 0xc0, !UPT ;  /* 0xfffffffe06067892 */ /* 0x000fe2000f8ec03f */
[----:B------:R-:W-:-:S03]  /*2860*/  ISETP.GE.AND P2, PT, R19, UR5, PT ;  /* 0x0000000513007c0c */ /* 0x000fc6000bf46270 */
[----:B------:R-:W-:-:S04]  /*2870*/  UIADD3 UR6, UR7, -UR6, URZ ;  /* 0x8000000607067290 */ /* 0x000fc8000fffe03f */
[----:B------:R-:W-:-:S06]  /*2880*/  UISETP.NE.AND UP0, UPT, UR6, 0x1, UPT ;  /* 0x000000010600788c */ /* 0x000fcc000bf05270 */
[----:B------:R-:W-:Y:S02]  /*2890*/  PLOP3.LUT P0, PT, PT, PT, UP0, 0x80, 0x0 ;  /* 0x000000000000781c */ /* 0x000fe40003f0f008 */
        /* <DEDUP_REMOVED lines=17> */
.L_x_480:
[----:B------:R-:W-:Y:S05]  /*29b0*/  BSYNC B0 ;  /* 0x0000000000007941 */ /* 0x000fea0003800000 */
.L_x_479:
        /* <DEDUP_REMOVED lines=14> */
.L_x_482:
[----:B------:R-:W-:Y:S05]  /*2aa0*/  BSYNC B0 ;  /* 0x0000000000007941 */ /* 0x000fea0003800000 */
.L_x_481:
        /* <DEDUP_REMOVED lines=17> */
.L_x_484:
[----:B------:R-:W-:Y:S05]  /*2bc0*/  BSYNC B0 ;  /* 0x0000000000007941 */ /* 0x000fea0003800000 */
.L_x_483:
        /* <DEDUP_REMOVED lines=21> */
.L_x_486:
[----:B------:R-:W-:Y:S05]  /*2d20*/  BSYNC B0 ;  /* 0x0000000000007941 */ /* 0x000fea0003800000 */
.L_x_485:
[----:B------:R-:W1:Y:S01]  /*2d30*/  LDL R21, [R1+0x44] ;  /* 0x0000440001157983 */ /* 0x000e620000100800 */
[----:B------:R-:W-:Y:S01]  /*2d40*/  UIMAD UR6, UR37, UR22, URZ ;  /* 0x00000016250672a4 */ /* 0x000fe2000f8e023f */
[----:B------:R-:W-:Y:S01]  /*2d50*/  IMAD.WIDE.U32 R6, R6, UR34, R22 ;  /* 0x0000002206067c25 */ /* 0x000fe2000f8e0016 */
[----:B------:R-:W-:Y:S01]  /*2d60*/  ULDC.64 UR20, c[0x0][0x260] ;  /* 0x0000980000147ab9 */ /* 0x000fe20000000a00 */
[----:B------:R-:W-:Y:S01]  /*2d70*/  BSSY B0, `(.L_x_487) ;  /* 0x0000032000007945 */ /* 0x000fe20003800000 */
[----:B------:R-:W-:Y:S01]  /*2d80*/  UIMAD UR11, UR34, UR23, UR6 ;  /* 0x00000017220b72a4 */ /* 0x000fe2000f8e0206 */
[----:B------:R-:W-:Y:S01]  /*2d90*/  IMAD R11, R16, UR20, RZ ;  /* 0x00000014100b7c24 */ /* 0x000fe2000f8e02ff */
[----:B------:R-:W-:Y:S01]  /*2da0*/  UIMAD UR6, UR35, -0x80, UR10 ;  /* 0xffffff80230678a4 */ /* 0x000fe2000f8e020a */
[----:B------:R-:W-:Y:S02]  /*2db0*/  IADD3 R6, P1, R6, UR26, RZ ;  /* 0x0000001a06067c10 */ /* 0x000fe4000ff3e0ff */
[----:B------:R-:W-:-:S02]  /*2dc0*/  IMAD R11, R10, UR21, R11 ;  /* 0x000000150a0b7c24 */ /* 0x000fc4000f8e020b */
[----:B------:R-:W-:Y:S01]  /*2dd0*/  IMAD.U32 R9, RZ, RZ, UR11 ;  /* 0x0000000bff097e24 */ /* 0x000fe2000f8e00ff */
[----:B------:R-:W-:-:S04]  /*2de0*/  ISETP.GE.AND P3, PT, R3, UR6, PT ;  /* 0x0000000603007c0c */ /* 0x000fc8000bf66270 */
[----:B------:R-:W-:-:S03]  /*2df0*/  IADD3.X R7, R7, UR27, R9, P1, !PT ;  /* 0x0000001b07077c10 */ /* 0x000fc60008ffe409 */
[----:B------:R-:W-:-:S06]  /*2e00*/  IMAD.WIDE.U32 R6, R10, UR20, R6 ;  /* 0x000000140a067c25 */ /* 0x000fcc000f8e0006 */
[----:B------:R1:W-:Y:S01]  /*2e10*/  @P3 STS [R0+0x6000], RZ ;  /* 0x006000ff00003388 */ /* 0x0003e20000000800 */
[----:B------:R-:W-:-:S03]  /*2e20*/  IMAD.IADD R11, R7, 0x1, R11 ;  /* 0x00000001070b7824 */ /* 0x000fc600078e020b */
[----:B------:R1:W-:Y:S04]  /*2e30*/  @P3 STS [R0+0x6004], RZ ;  /* 0x006004ff00003388 */ /* 0x0003e80000000800 */
[----:B------:R1:W-:Y:S02]  /*2e40*/  @P3 STS.64 [R0+0x6008], RZ ;  /* 0x006008ff00003388 */ /* 0x0003e40000000a00 */
[C---:B-1----:R-:W-:Y:S01]  /*2e50*/  VIADD R4, R21.reuse, 0x48 ;  /* 0x0000004815047836 */ /* 0x042fe20000000000 */
[----:B------:R-:W-:Y:S01]  /*2e60*/  SHF.R.S32.HI R18, RZ, 0x1f, R21 ;  /* 0x0000001fff127819 */ /* 0x000fe20000011415 */
[C---:B------:R-:W-:Y:S02]  /*2e70*/  VIADD R8, R21.reuse, 0x8 ;  /* 0x0000000815087836 */ /* 0x040fe40000000000 */
[----:B------:R-:W-:Y:S01]  /*2e80*/  VIADD R5, R21, 0x40 ;  /* 0x0000004015057836 */ /* 0x000fe20000000000 */
[----:B------:R-:W-:-:S02]  /*2e90*/  ISETP.GE.AND P4, PT, R4, UR5, PT ;  /* 0x0000000504007c0c */ /* 0x000fc4000bf86270 */
[----:B------:R-:W-:Y:S01]  /*2ea0*/  ISETP.GE.AND P6, PT, R8, UR5, PT ;  /* 0x0000000508007c0c */ /* 0x000fe2000bfc6270 */
[----:B------:R-:W-:Y:S01]  /*2eb0*/  IMAD.SHL.U32 R8, R21, 0x4, RZ ;  /* 0x0000000415087824 */ /* 0x000fe200078e00ff */
[----:B------:R-:W-:Y:S02]  /*2ec0*/  ISETP.GE.AND P5, PT, R5, UR5, PT ;  /* 0x0000000505007c0c */ /* 0x000fe4000bfa6270 */
[----:B------:R-:W-:-:S07]  /*2ed0*/  SHF.R.S32.HI R5, RZ, 0x1f, R4 ;  /* 0x0000001fff057819 */ /* 0x000fce0000011404 */
[----:B------:R-:W-:-:S04]  /*2ee0*/  @!P4 LEA R14, P1, R4, UR13, 0x2 ;  /* 0x0000000d040ecc11 */ /* 0x000fc8000f8210ff */
[----:B------:R-:W-:Y:S02]  /*2ef0*/  @!P4 LEA.HI.X R15, R4, UR12, R5, 0x2, P1 ;  /* 0x0000000c040fcc11 */ /* 0x000fe400088f1405 */
[----:B------:R-:W-:Y:S02]  /*2f00*/  IADD3 R4, P1, R8, UR13, RZ ;  /* 0x0000000d08047c10 */ /* 0x000fe4000ff3e0ff */
[----:B------:R-:W-:-:S04]  /*2f10*/  SHF.L.U64.HI R5, R21, 0x2, R18 ;  /* 0x0000000215057819 */ /* 0x000fc80000010212 */
[----:B------:R-:W-:Y:S02]  /*2f20*/  IADD3.X R5, R5, UR12, RZ, P1, !PT ;  /* 0x0000000c05057c10 */ /* 0x000fe40008ffe4ff */
[----:B------:R-:W-:-:S04]  /*2f30*/  ISETP.GE.AND P1, PT, R21, UR5, PT ;  /* 0x0000000515007c0c */ /* 0x000fc8000bf26270 */
[----:B------:R-:W-:Y:S01]  /*2f40*/  P2R R17, PR, RZ, 0x2 ;  /* 0x00000002ff117803 */ /* 0x000fe20000000000 */
[----:B------:R-:W-:Y:S08]  /*2f50*/  @P3 BRA `(.L_x_488) ;  /* 0x00000000004c3947 */ /* 0x000ff00003800000 */
        /* <DEDUP_REMOVED lines=19> */
.L_x_488:
[----:B------:R-:W-:Y:S05]  /*3090*/  BSYNC B0 ;  /* 0x0000000000007941 */ /* 0x000fea0003800000 */
.L_x_487:
        /* <DEDUP_REMOVED lines=12> */
[----:B-1----:R-:W-:Y:S02]  /*3160*/  IMAD R12, R8, UR22, RZ ;  /* 0x00000016080c7c24 */ /* 0x002fe4000f8e02ff */
        /* <DEDUP_REMOVED lines=10> */
.L_x_490:
[----:B------:R-:W-:Y:S05]  /*3210*/  BSYNC B0 ;  /* 0x0000000000007941 */ /* 0x000fea0003800000 */
.L_x_489:
[----:B------:R-:W-:Y:S01]  /*3220*/  UIMAD UR5, UR37, UR24, URZ ;  /* 0x00000018250572a4 */ /* 0x000fe2000f8e023f */
[----:B-1----:R-:W-:Y:S01]  /*3230*/  MOV R6, UR24 ;  /* 0x0000001800067c02 */ /* 0x002fe20008000f00 */
[----:B------:R1:W-:Y:S01]  /*3240*/  @P3 STS [R0+0x8000], RZ ;  /* 0x008000ff00003388 */ /* 0x0003e20000000800 */
[----:B------:R-:W-:Y:S01]  /*3250*/  ULDC.64 UR20, c[0x0][0x268] ;  /* 0x00009a0000147ab9 */ /* 0x000fe20000000a00 */
[----:B------:R-:W-:Y:S01]  /*3260*/  UIMAD UR5, UR34, UR25, UR5 ;  /* 0x00000019220572a4 */ /* 0x000fe2000f8e0205 */
[----:B------:R-:W-:Y:S01]  /*3270*/  BSSY B0, `(.L_x_491) ;  /* 0x000001f000007945 */ /* 0x000fe20003800000 */
[----:B------:R1:W-:Y:S01]  /*3280*/  @P3 STS [R0+0x8004], RZ ;  /* 0x008004ff00003388 */ /* 0x0003e20000000800 */
[----:B------:R-:W-:-:S03]  /*3290*/  IMAD.WIDE.U32 R6, R6, UR34, R22 ;  /* 0x0000002206067c25 */ /* 0x000fc6000f8e0016 */
[----:B------:R1:W-:Y:S01]  /*32a0*/  @P3 STS.64 [R0+0x8008], RZ ;  /* 0x008008ff00003388 */ /* 0x0003e20000000a00 */
[----:B------:R-:W-:Y:S02]  /*32b0*/  MOV R8, UR5 ;  /* 0x0000000500087c02 */ /* 0x000fe40008000f00 */
[----:B------:R-:W-:-:S04]  /*32c0*/  IADD3 R6, P1, R6, UR28, RZ ;  /* 0x0000001c06067c10 */ /* 0x000fc8000ff3e0ff */
[----:B------:R-:W-:Y:S01]  /*32d0*/  IADD3.X R7, R7, UR29, R8, P1, !PT ;  /* 0x0000001d07077c10 */ /* 0x000fe20008ffe408 */
[----:B------:R-:W-:-:S04]  /*32e0*/  IMAD R8, R16, UR20, RZ ;  /* 0x0000001410087c24 */ /* 0x000fc8000f8e02ff */
        /* <DEDUP_REMOVED lines=23> */
.L_x_492:
[----:B------:R-:W-:Y:S05]  /*3460*/  BSYNC B0 ;  /* 0x0000000000007941 */ /* 0x000fea0003800000 */
.L_x_491:
        /* <DEDUP_REMOVED lines=22> */
.L_x_494:
[----:B------:R-:W-:Y:S05]  /*35d0*/  BSYNC B0 ;  /* 0x0000000000007941 */ /* 0x000fea0003800000 */
.L_x_493:
[----:B------:R-:W-:Y:S01]  /*35e0*/  IMAD.MOV.U32 R3, RZ, RZ, 0x7f800000 ;  /* 0x7f800000ff037424 */ /* 0x000fe200078e00ff */
[----:B------:R-:W-:Y:S01]  /*35f0*/  ISETP.NE.AND P1, PT, R17, RZ, PT ;  /* 0x000000ff1100720c */ /* 0x000fe20003f25270 */
[----:B-1234-:R-:W-:Y:S01]  /*3600*/  IMAD.MOV.U32 R0, RZ, RZ, 0x7f800000 ;  /* 0x7f800000ff007424 */ /* 0x01efe200078e00ff */
[----:B------:R-:W0:Y:S01]  /*3610*/  LDGDEPBAR ;  /* 0x00000000000079af */ /* 0x000e220000000000 */
[----:B------:R-:W-:Y:S01]  /*3620*/  IMAD.MOV.U32 R7, RZ, RZ, 0x7f800000 ;  /* 0x7f800000ff077424 */ /* 0x000fe200078e00ff */
[----:B------:R-:W-:Y:S01]  /*3630*/  ULDC UR37, c[0x0][0x2d0] ;  /* 0x0000b40000257ab9 */ /* 0x000fe20000000800 */
        /* <DEDUP_REMOVED lines=13> */
[----:B------:R-:W-:Y:S02]  /*3710*/  SEL R118, R118, R129, !P0 ;  /* 0x0000008176767207 */ /* 0x000fe40004000000 */
        /* <DEDUP_REMOVED lines=10> */
[----:B------:R-:W-:Y:S01]  /*37c0*/  CS2R R68, SRZ ;  /* 0x0000000000447805 */ /* 0x000fe2000001ff00 */
[----:B------:R-:W-:Y:S02]  /*37d0*/  USHF.L.U32 UR33, UR19, 0x3, URZ ;  /* 0x0000000313217899 */ /* 0x000fe4000800063f */
[----:B------:R-:W-:Y:S02]  /*37e0*/  USHF.L.U32 UR32, UR19, 0x4, URZ ;  /* 0x0000000413207899 */ /* 0x000fe4000800063f */
[----:B------:R-:W-:-:S02]  /*37f0*/  UIMAD UR31, UR19, 0x18, URZ ;  /* 0x00000018131f78a4 */ /* 0x000fc4000f8e023f */
[----:B------:R-:W-:Y:S02]  /*3800*/  USHF.L.U32 UR30, UR19, 0x5, URZ ;  /* 0x00000005131e7899 */ /* 0x000fe4000800063f */
[----:B------:R-:W-:Y:S02]  /*3810*/  UIMAD UR29, UR19, 0x28, URZ ;  /* 0x00000028131d78a4 */ /* 0x000fe4000f8e023f */
[----:B------:R-:W-:Y:S01]  /*3820*/  UIMAD UR28, UR19, 0x30, URZ ;  /* 0x00000030131c78a4 */ /* 0x000fe2000f8e023f */
[----:B-1----:R-:W-:Y:S01]  /*3830*/  SHF.L.U64.HI R5, R21, 0x2, R18 ;  /* 0x0000000215057819 */ /* 0x002fe20000010212 */
[----:B------:R-:W-:Y:S01]  /*3840*/  VIADD R4, R124, 0x1000 ;  /* 0x000010007c047836 */ /* 0x000fe20000000000 */
[----:B------:R-:W-:Y:S01]  /*3850*/  LEA R118, R118, UR4, 0x1 ;  /* 0x0000000476767c11 */ /* 0x000fe2000f8e08ff */
        /* <DEDUP_REMOVED lines=8> */
[----:B------:R-:W-:Y:S02]  /*38e0*/  UIADD3 UR18, -UR18, URZ, URZ ;  /* 0x0000003f12127290 */ /* 0x000fe4000fffe13f */
[----:B------:R-:W-:Y:S02]  /*38f0*/  UIMAD UR19, UR19, 0x78, URZ ;  /* 0x00000078131378a4 */ /* 0x000fe4000f8e023f */
[----:B------:R-:W-:Y:S01]  /*3900*/  UIADD3 UR34, UR34, -UR10, URZ ;  /* 0x8000000a22227290 */ /* 0x000fe2000fffe03f */
[----:B------:R-:W-:Y:S01]  /*3910*/  ULDC UR5, c[0x0][0x39c] ;  /* 0x0000e70000057ab9 */ /* 0x000fe20000000800 */
[----:B------:R-:W-:Y:S01]  /*3920*/  ULDC UR6, c[0x0][0x2ec] ;  /* 0x0000bb0000067ab9 */ /* 0x000fe20000000800 */
[----:B--2---:R1:W-:Y:S04]  /*3930*/  STL [R1+0x18], R3 ;  /* 0x0000180301007387 */ /* 0x0043e80000100800 */
[----:B---3--:R2:W-:Y:S01]  /*3940*/  STL [R1+0x1c], R0 ;  /* 0x00001c0001007387 */ /* 0x0085e20000100800 */
[----:B-1----:R-:W-:-:S02]  /*3950*/  VIADD R3, R21, 0x1 ;  /* 0x0000000115037836 */ /* 0x002fc40000000000 */
[----:B--2---:R-:W-:-:S05]  /*3960*/  IMAD.U32 R0, RZ, RZ, UR38 ;  /* 0x00000026ff007e24 */ /* 0x004fca000f8e00ff */
[----:B------:R-:W-:Y:S01]  /*3970*/  IADD3 R0, R3, UR10, -R0 ;  /* 0x0000000a03007c10 */ /* 0x000fe2000fffe800 */
[----:B------:R-:W-:-:S04]  /*3980*/  IMAD.SHL.U32 R3, R21, 0x4, RZ ;  /* 0x0000000415037824 */ /* 0x000fc800078e00ff */
[----:B------:R1:W-:Y:S04]  /*3990*/  STL [R1+0x38], R0 ;  /* 0x0000380001007387 */ /* 0x0003e80000100800 */
[----:B------:R2:W-:Y:S04]  /*39a0*/  STL [R1+0x34], R3 ;  /* 0x0000340301007387 */ /* 0x0005e80000100800 */
[----:B----4-:R-:W-:Y:S04]  /*39b0*/  STL [R1+0x20], R7 ;  /* 0x0000200701007387 */ /* 0x010fe80000100800 */
[----:B-----5:R-:W-:Y:S01]  /*39c0*/  STL [R1+0x24], R6 ;  /* 0x0000240601007387 */ /* 0x020fe20000100800 */
[----:B-1----:R-:W-:-:S05]  /*39d0*/  VIADD R0, R21, 0xffffff80 ;  /* 0xffffff8015007836 */ /* 0x002fca0000000000 */
[----:B--2---:R-:W-:-:S04]  /*39e0*/  SHF.R.S32.HI R3, RZ, 0x1f, R0 ;  /* 0x0000001fff037819 */ /* 0x004fc80000011400 */
[C---:B------:R-:W-:Y:S01]  /*39f0*/  SHF.L.U64.HI R3, R0.reuse, 0x2, R3 ;  /* 0x0000000200037819 */ /* 0x040fe20000010203 */
[----:B------:R-:W-:Y:S01]  /*3a00*/  IMAD.SHL.U32 R0, R0, 0x4, RZ ;  /* 0x0000000400007824 */ /* 0x000fe200078e00ff */
[----:B------:R-:W-:Y:S04]  /*3a10*/  STL [R1+0x30], R5 ;  /* 0x0000300501007387 */ /* 0x000fe80000100800 */
[----:B------:R1:W-:Y:S04]  /*3a20*/  STL [R1+0x2c], R3 ;  /* 0x00002c0301007387 */ /* 0x0003e80000100800 */
[----:B------:R2:W-:Y:S04]  /*3a30*/  STL [R1+0x28], R0 ;  /* 0x0000280001007387 */ /* 0x0005e80000100800 */
[----:B------:R2:W-:Y:S01]  /*3a40*/  STL [R1+0x8], R145 ;  /* 0x0000089101007387 */ /* 0x0005e20000100800 */
[----:B-1----:R-:W-:-:S04]  /*3a50*/  SEL R3, R4, R124, !P0 ;  /* 0x0000007c04037207 */ /* 0x002fc80004000000 */
[----:B------:R-:W-:-:S07]  /*3a60*/  LEA R3, R3, UR4, 0x1 ;  /* 0x0000000403037c11 */ /* 0x000fce000f8e08ff */
.L_x_497:
[----:B------:R-:W0:Y:S01]  /*3a70*/  LDGDEPBAR ;  /* 0x00000000000079af */ /* 0x000e220000000000 */
[----:B------:R-:W-:Y:S01]  /*3a80*/  IADD3 R112, R123, R118, RZ ;  /* 0x000000767b707210 */ /* 0x000fe20007ffe0ff */
[----:B------:R-:W-:Y:S01]  /*3a90*/  USHF.L.U32 UR11, UR7, 0x7, URZ ;  /* 0x00000007070b7899 */ /* 0x000fe2000800063f */
[----:B--2---:R-:W-:Y:S05]  /*3aa0*/  MOV R0, UR35 ;  /* 0x0000002300007c02 */ /* 0x004fea0008000f00 */
[----:B------:R-:W2:Y:S01]  /*3ab0*/  LDL R133, [R1+0x38] ;  /* 0x0000380001857983 */ /* 0x000ea20000100800 */
[----:B------:R-:W-:Y:S02]  /*3ac0*/  USHF.L.U32 UR16, UR35, 0x7, URZ ;  /* 0x0000000723107899 */ /* 0x000fe4000800063f */
[----:B------:R-:W-:Y:S01]  /*3ad0*/  UISETP.GE.AND UP0, UPT, UR11, UR34, UPT ;  /* 0x000000220b00728c */ /* 0x000fe2000bf06270 */
[----:B------:R-:W3:Y:S01]  /*3ae0*/  LDL R132, [R1+0x40] ;  /* 0x0000400001847983 */ /* 0x000ee20000100800 */
[----:B------:R-:W-:Y:S02]  /*3af0*/  UIADD3 UR16, UR16, 0x80, URZ ;  /* 0x0000008010107890 */ /* 0x000fe4000fffe03f */
        /* <DEDUP_REMOVED lines=25> */
[----:B---3--:R-:W-:Y:S02]  /*3c90*/  @!P0 LEA R0, R0, R132, 0x7 ;  /* 0x0000008400008211 */ /* 0x008fe400078e38ff */
        /* <DEDUP_REMOVED lines=28> */
[-C--:B------:R-:W-:Y:S01]  /*3e60*/  HMMA.16816.F32 R12, R112, R110.reuse, R12 ;  /* 0x0000006e700c723c */ /* 0x080fe2000000180c */
[----:B------:R-:W-:Y:S04]  /*3e70*/  MOV R108, UR4 ;  /* 0x00000004006c7c02 */ /* 0x000fe80008000f00 */
[----:B------:R-:W-:Y:S01]  /*3e80*/  IADD3 R108, R122, 0x4000, R108 ;  /* 0x000040007a6c7810 */ /* 0x000fe20007ffe06c */
[C---:B------:R-:W-:Y:S05]  /*3e90*/  HMMA.16816.F32 R16, R104.reuse, R110, R16 ;  /* 0x0000006e6810723c */ /* 0x040fea0000001810 */
[----:B------:R-:W-:Y:S01]  /*3ea0*/  IADD3 R108, R108, R123, RZ ;  /* 0x0000007b6c6c7210 */ /* 0x000fe20007ffe0ff */
        /* <DEDUP_REMOVED lines=19> */
[----:B------:R2:W-:Y:S10]  /*3fe0*/  MUFU.TANH R74, R16 ;  /* 0x00000010004a7308 */ /* 0x0005f40000002400 */
[----:B------:R3:W-:Y:S10]  /*3ff0*/  MUFU.TANH R252, R17 ;  /* 0x0000001100fc7308 */ /* 0x0007f40000002400 */
[----:B------:R4:W1:Y:S01]  /*4000*/  MUFU.TANH R68, R7 ;  /* 0x0000000700447308 */ /* 0x0008620000002400 */
[----:B--2---:R-:W2:Y:S09]  /*4010*/  LDL R16, [R1+0x18] ;  /* 0x0000180001107983 */ /* 0x004eb20000100800 */
[----:B------:R1:W-:Y:S01]  /*4020*/  MUFU.TANH R203, R10 ;  /* 0x0000000a00cb7308 */ /* 0x0003e20000002400 */
[----:B---3--:R-:W3:Y:S09]  /*4030*/  LDL R17, [R1+0x1c] ;  /* 0x00001c0001117983 */ /* 0x008ef20000100800 */
[----:B------:R1:W-:Y:S01]  /*4040*/  MUFU.TANH R200, R15 ;  /* 0x0000000f00c87308 */ /* 0x0003e20000002400 */
[----:B----4-:R-:W4:Y:S09]  /*4050*/  LDSM.16.M88.4 R4, [R117+0x6400] ;  /* 0x006400007504783b */ /* 0x010f320000000200 */
[----:B------:R4:W-:Y:S01]  /*4060*/  MUFU.TANH R182, R13 ;  /* 0x0000000d00b67308 */ /* 0x0009e20000002400 */
[----:B-1----:R-:W-:Y:S09]  /*4070*/  @!P0 VIADD R10, R133, UR11 ;  /* 0x0000000b850a8c36 */ /* 0x002ff20008000000 */
[----:B------:R1:W-:Y:S01]  /*4080*/  MUFU.TANH R183, R12 ;  /* 0x0000000c00b77308 */ /* 0x0003e20000002400 */
[----:B------:R-:W-:Y:S04]  /*4090*/  @!P0 VIMNMX R15, R10, UR10, PT ;  /* 0x0000000a0a0f8c48 */ /* 0x000fe8000bfe0100 */
[----:B------:R-:W-:Y:S05]  /*40a0*/  @!P0 ISETP.GE.AND P3, PT, R0, R15, PT ;  /* 0x0000000f0000820c */ /* 0x000fea0003f66270 */
[----:B------:R1:W1:Y:S01]  /*40b0*/  MUFU.TANH R201, R14 ;  /* 0x0000000e00c97308 */ /* 0x0002620000002400 */
[----:B----4-:R-:W-:Y:S05]  /*40c0*/  FMUL.FTZ R13, R131, 1.4426950216293334961 ;  /* 0x3fb8aa3b830d7820 */ /* 0x010fea0000410000 */
[----:B------:R-:W-:Y:S04]  /*40d0*/  FSEL R13, R13, RZ, P2 ;  /* 0x000000ff0d0d7208 */ /* 0x000fe80001000000 */
[----:B------:R4:W-:Y:S01]  /*40e0*/  MUFU.TANH R185, R9 ;  /* 0x0000000900b97308 */ /* 0x0009e20000002400 */
[----:B-1----:R-:W-:Y:S01]  /*40f0*/  FMUL.FTZ R12, R130, 1.4426950216293334961 ;  /* 0x3fb8aa3b820c7820 */ /* 0x002fe20000410000 */
[----:B------:R-:W-:Y:S04]  /*4100*/  IMAD.MOV.U32 R130, RZ, RZ, 0x8 ;  /* 0x00000008ff827424 */ /* 0x000fe800078e00ff */
[----:B------:R-:W-:Y:S04]  /*4110*/  FSEL R12, R12, RZ, P1 ;  /* 0x000000ff0c0c7208 */ /* 0x000fe80000800000 */
[----:B------:R1:W1:Y:S01]  /*4120*/  MUFU.TANH R187, R8 ;  /* 0x0000000800bb7308 */ /* 0x0002620000002400 */
[-C--:B------:R-:W-:Y:S03]  /*4130*/  HMMA.16816.F32 R20, R104, R4.reuse, R20 ;  /* 0x000000046814723c */ /* 0x080fe60000001814 */
[----:B------:R-:W-:Y:S03]  /*4140*/  @!P0 VIADDMNMX R14, R10, R130, UR10, PT ;  /* 0x0000000a0a0e8e46 */ /* 0x000fe6000b800182 */
[C---:B------:R-:W-:Y:S03]  /*4150*/  HMMA.16816.F32 R24, R112.reuse, R4, R24 ;  /* 0x000000047018723c */ /* 0x040fe60000001818 */
[----:B------:R1:W3:Y:S01]  /*4160*/  MUFU.TANH R202, R11 ;  /* 0x0000000b00ca7308 */ /* 0x0002e20000002400 */
[----:B------:R-:W-:Y:S02]  /*4170*/  @!P0 ISETP.GE.AND P1, PT, R0, R14, PT ;  /* 0x0000000e0000820c */ /* 0x000fe40003f26270 */
[----:B----4-:R-:W-:Y:S01]  /*4180*/  MOV R9, R81 ;  /* 0x0000005100097202 */ /* 0x010fe20000000f00 */
[-C--:B------:R-:W-:Y:S06]  /*4190*/  HMMA.16816.F32 R28, R112, R6.reuse, R28 ;  /* 0x00000006701c723c */ /* 0x080fec000000181c */
[----:B------:R4:W3:Y:S01]  /*41a0*/  MUFU.TANH R157, R18 ;  /* 0x00000012009d7308 */ /* 0x0008e20000002400 */
[----:B------:R-:W-:Y:S04]  /*41b0*/  MOV R5, R82 ;  /* 0x0000005200057202 */ /* 0x000fe80000000f00 */
[----:B------:R-:W-:Y:S01]  /*41c0*/  @!P0 FSEL R5, R82, -INF , !P3 ;  /* 0xff80000052058808 */ /* 0x000fe20005800000 */
[C---:B------:R-:W-:Y:S04]  /*41d0*/  HMMA.16816.F32 R32, R104.reuse, R6, R32 ;  /* 0x000000066820723c */ /* 0x040fe80000001820 */
[----:B------:R-:W3:Y:S01]  /*41e0*/  MUFU.TANH R156, R19 ;  /* 0x00000013009c7308 */ /* 0x000ee20000002400 */
[----:B------:R-:W-:Y:S01]  /*41f0*/  FFMA.FTZ R5, R5, UR6, -R13 ;  /* 0x0000000605057c23 */ /* 0x000fe2000801080d */
[----:B------:R-:W-:Y:S01]  /*4200*/  FMUL.FTZ R21, R21, UR5 ;  /* 0x0000000515157c20 */ /* 0x000fe20008410000 */
[----:B-1----:R-:W-:Y:S01]  /*4210*/  MOV R8, R68 ;  /* 0x0000004400087202 */ /* 0x002fe20000000f00 */
[----:B------:R-:W-:Y:S03]  /*4220*/  FMUL.FTZ R22, R22, UR5 ;  /* 0x0000000516167c20 */ /* 0x000fe60008410000 */
[----:B------:R-:W-:Y:S03]  /*4230*/  FMUL.FTZ R20, R20, UR5 ;  /* 0x0000000514147c20 */ /* 0x000fe60008410000 */
[----:B------:R1:W3:Y:S01]  /*4240*/  MUFU.TANH R250, R21 ;  /* 0x0000001500fa7308 */ /* 0x0002e20000002400 */
[----:B------:R-:W-:Y:S01]  /*4250*/  @!P0 IADD3 R4, R0, 0x1, RZ ;  /* 0x0000000100048810 */ /* 0x000fe20007ffe0ff */
[----:B------:R-:W-:Y:S01]  /*4260*/  FMUL.FTZ R23, R23, UR5 ;  /* 0x0000000517177c20 */ /* 0x000fe20008410000 */
[----:B------:R-:W-:Y:S01]  /*4270*/  MOV R11, 0x40 ;  /* 0x00000040000b7802 */ /* 0x000fe20000000f00 */
[----:B------:R-:W-:Y:S01]  /*4280*/  FMUL.FTZ R24, R24, UR5 ;  /* 0x0000000518187c20 */ /* 0x000fe20008410000 */
[----:B------:R-:W-:Y:S01]  /*4290*/  @!P0 ISETP.GE.AND P2, PT, R4, R15, PT ;  /* 0x0000000f0400820c */ /* 0x000fe20003f46270 */
[----:B------:R-:W-:Y:S01]  /*42a0*/  FMUL.FTZ R25, R25, UR5 ;  /* 0x0000000519197c20 */ /* 0x000fe20008410000 */
[----:B------:R-:W-:Y:S03]  /*42b0*/  @!P0 VIADDMNMX R11, R10, R11, UR10, PT ;  /* 0x0000000a0a0b8e46 */ /* 0x000fe6000b80010b */
[----:B------:R1:W-:Y:S01]  /*42c0*/  MUFU.EX2 R80, R5 ;  /* 0x0000000500507308 */ /* 0x0003e20000000800 */
[----:B------:R-:W-:Y:S01]  /*42d0*/  @!P0 FSEL R9, R81, -INF , !P2 ;  /* 0xff80000051098808 */ /* 0x000fe20005000000 */
[----:B----4-:R-:W-:Y:S01]  /*42e0*/  IMAD.MOV.U32 R18, RZ, RZ, R201 ;  /* 0x000000ffff127224 */ /* 0x010fe200078e00c9 */
[----:B------:R-:W-:Y:S01]  /*42f0*/  @!P0 ISETP.GE.AND P2, PT, R4, R14, PT ;  /* 0x0000000e0400820c */ /* 0x000fe20003f46270 */
[----:B------:R-:W-:Y:S01]  /*4300*/  FMUL.FTZ R26, R26, UR5 ;  /* 0x000000051a1a7c20 */ /* 0x000fe20008410000 */
[-C--:B------:R-:W-:Y:S01]  /*4310*/  @!P0 ISETP.GE.AND P4, PT, R4, R11.reuse, PT ;  /* 0x0000000b0400820c */ /* 0x080fe20003f86270 */
[----:B------:R-:W-:Y:S01]  /*4320*/  FFMA.FTZ R9, R9, UR6, -R13 ;  /* 0x0000000609097c23 */ /* 0x000fe2000801080d */
[----:B------:R-:W-:Y:S03]  /*4330*/  @!P0 FSEL R8, R68, -INF , !P2 ;  /* 0xff80000044088808 */ /* 0x000fe60005000000 */
[----:B------:R4:W-:Y:S01]  /*4340*/  MUFU.TANH R153, R22 ;  /* 0x0000001600997308 */ /* 0x0009e20000002400 */
[----:B-1----:R-:W3:Y:S01]  /*4350*/  LDL R21, [R1+0x30] ;  /* 0x0000300001157983 */ /* 0x002ee20000100800 */
[----:B------:R-:W-:Y:S01]  /*4360*/  FMUL.FTZ R32, R32, UR5 ;  /* 0x0000000520207c20 */ /* 0x000fe20008410000 */
[----:B------:R-:W-:Y:S01]  /*4370*/  FMUL.FTZ R34, R34, UR5 ;  /* 0x0000000522227c20 */ /* 0x000fe20008410000 */
[----:B------:R-:W-:Y:S01]  /*4380*/  FMUL.FTZ R33, R33, UR5 ;  /* 0x0000000521217c20 */ /* 0x000fe20008410000 */
[----:B------:R-:W-:Y:S01]  /*4390*/  FMUL.FTZ R35, R35, UR5 ;  /* 0x0000000523237c20 */ /* 0x000fe20008410000 */
[----:B------:R-:W-:Y:S01]  /*43a0*/  FMUL.FTZ R27, R27, UR5 ;  /* 0x000000051b1b7c20 */ /* 0x000fe20008410000 */
[----:B------:R-:W-:Y:S03]  /*43b0*/  FMUL.FTZ R30, R30, UR5 ;  /* 0x000000051e1e7c20 */ /* 0x000fe60008410000 */
[----:B------:R-:W-:Y:S01]  /*43c0*/  MUFU.EX2 R79, R9 ;  /* 0x00000009004f7308 */ /* 0x000fe20000000800 */
[----:B------:R-:W-:Y:S01]  /*43d0*/  IMAD.MOV.U32 R5, RZ, RZ, R69 ;  /* 0x000000ffff057224 */ /* 0x000fe200078e0045 */
[----:B------:R-:W-:Y:S01]  /*43e0*/  @!P0 FSEL R5, R69, -INF , !P1 ;  /* 0xff80000045058808 */ /* 0x000fe20004800000 */
[----:B------:R-:W-:Y:S01]  /*43f0*/  FMUL.FTZ R28, R28, UR5 ;  /* 0x000000051c1c7c20 */ /* 0x000fe20008410000 */
[----:B------:R-:W-:Y:S01]  /*4400*/  @!P0 ISETP.GE.AND P1, PT, R0, R11, PT ;  /* 0x0000000b0000820c */ /* 0x000fe20003f26270 */
[----:B------:R-:W-:Y:S01]  /*4410*/  FMUL.FTZ R29, R29, UR5 ;  /* 0x000000051d1d7c20 */ /* 0x000fe20008410000 */
[----:B------:R-:W-:Y:S01]  /*4420*/  MOV R19, R200 ;  /* 0x000000c800137202 */ /* 0x000fe20000000f00 */
[--C-:B------:R-:W-:Y:S03]  /*4430*/  FFMA.FTZ R5, R5, UR6, -R12.reuse ;  /* 0x0000000605057c23 */ /* 0x100fe6000801080c */
[----:B------:R-:W-:Y:S01]  /*4440*/  MUFU.TANH R251, R20 ;  /* 0x0000001400fb7308 */ /* 0x000fe20000002400 */
[----:B----4-:R-:W4:Y:S01]  /*4450*/  LDL R22, [R1+0x34] ;  /* 0x0000340001167983 */ /* 0x010f220000100800 */
[----:B------:R-:W-:Y:S08]  /*4460*/  FMUL.FTZ R31, R31, UR5 ;  /* 0x000000051f1f7c20 */ /* 0x000ff00008410000 */
        /* <DEDUP_REMOVED lines=13> */
[----:B------:R-:W1:Y:S10]  /*4540*/  MUFU.TANH R191, R31 ;  /* 0x0000001f00bf7308 */ /* 0x000e740000002400 */
[----:B------:R-:W-:Y:S10]  /*4550*/  MUFU.TANH R245, R32 ;  /* 0x0000002000f57308 */ /* 0x000ff40000002400 */
[----:B------:R-:W4:Y:S10]  /*4560*/  MUFU.TANH R149, R34 ;  /* 0x0000002200957308 */ /* 0x000f340000002400 */
[----:B------:R-:W4:Y:S10]  /*4570*/  MUFU.TANH R244, R33 ;  /* 0x0000002100f47308 */ /* 0x000f340000002400 */
[----:B------:R-:W4:Y:S01]  /*4580*/  MUFU.TANH R148, R35 ;  /* 0x0000002300947308 */ /* 0x000f220000002400 */
[C---:B--2---:R-:W-:Y:S01]  /*4590*/  FSETP.NEU.FTZ.AND P2, PT, R16.reuse, -INF , PT ;  /* 0xff8000001000780b */ /* 0x044fe20003f5d000 */
[----:B------:R-:W-:Y:S01]  /*45a0*/  FMUL.FTZ R9, R16, 1.4426950216293334961 ;  /* 0x3fb8aa3b10097820 */ /* 0x000fe20000410000 */
[----:B------:R-:W-:Y:S04]  /*45b0*/  IMAD.MOV.U32 R16, RZ, RZ, 0x48 ;  /* 0x00000048ff107424 */ /* 0x000fe800078e00ff */
[----:B------:R-:W-:Y:S02]  /*45c0*/  FSEL R9, R9, RZ, P2 ;  /* 0x000000ff09097208 */ /* 0x000fe40001000000 */
[----:B------:R-:W-:Y:S01]  /*45d0*/  @!P0 VIADDMNMX R10, R10, R16, UR10, PT ;  /* 0x0000000a0a0a8e46 */ /* 0x000fe2000b800110 */
[C---:B---3--:R-:W-:Y:S01]  /*45e0*/  FMUL.FTZ R8, R17.reuse, 1.4426950216293334961 ;  /* 0x3fb8aa3b11087820 */ /* 0x048fe20000410000 */
        /* <DEDUP_REMOVED lines=15> */
[----:B--2---:R-:W-:Y:S01]  /*46e0*/  IMAD.MOV.U32 R4, RZ, RZ, R203 ;  /* 0x000000ffff047224 */ /* 0x004fe200078e00cb */
[----:B------:R-:W-:Y:S02]  /*46f0*/  @!P0 FSEL R4, R203, -INF , !P3 ;  /* 0xff800000cb048808 */ /* 0x000fe40005800000 */
[----:B------:R-:W-:Y:S02]  /*4700*/  @!P0 FSEL R18, R201, -INF , !P2 ;  /* 0xff800000c9128808 */ /* 0x000fe40005000000 */
[----:B------:R-:W-:Y:S01]  /*4710*/  @!P0 ISETP.GE.AND P2, PT, R17, R14, PT ;  /* 0x0000000e1100820c */ /* 0x000fe20003f46270 */
[--C-:B------:R-:W-:Y:S02]  /*4720*/  FFMA.FTZ R4, R4, UR6, -R8.reuse ;  /* 0x0000000604047c23 */ /* 0x100fe40008010808 */
[--C-:B------:R-:W-:Y:S02]  /*4730*/  FFMA.FTZ R18, R18, UR6, -R8.reuse ;  /* 0x0000000612127c23 */ /* 0x100fe40008010808 */
[----:B------:R2:W-:Y:S01]  /*4740*/  MUFU.EX2 R235, R4 ;  /* 0x0000000400eb7308 */ /* 0x0005e20000000800 */
[----:B---3--:R-:W-:Y:S09]  /*4750*/  @!P0 IADD3 R16, R0, 0x9, RZ ;  /* 0x0000000900108810 */ /* 0x008ff20007ffe0ff */
[----:B------:R-:W-:Y:S01]  /*4760*/  MUFU.EX2 R233, R18 ;  /* 0x0000001200e97308 */ /* 0x000fe20000000800 */
[--C-:B--2---:R-:W-:Y:S01]  /*4770*/  FFMA.FTZ R4, R5, UR6, -R8.reuse ;  /* 0x0000000605047c23 */ /* 0x104fe20008010808 */
[----:B------:R-:W-:Y:S01]  /*4780*/  IMAD.MOV.U32 R5, RZ, RZ, R183 ;  /* 0x000000ffff057224 */ /* 0x000fe200078e00b7 */
[----:B------:R-:W-:Y:S07]  /*4790*/  @!P0 FSEL R5, R183, -INF , !P1 ;  /* 0xff800000b7058808 */ /* 0x000fee0004800000 */
[----:B------:R2:W-:Y:S01]  /*47a0*/  MUFU.EX2 R234, R4 ;  /* 0x0000000400ea7308 */ /* 0x0005e20000000800 */
[----:B------:R-:W-:Y:S01]  /*47b0*/  @!P0 ISETP.GE.AND P1, PT, R16, R11, PT ;  /* 0x0000000b1000820c */ /* 0x000fe20003f26270 */
[--C-:B------:R-:W-:Y:S08]  /*47c0*/  FFMA.FTZ R5, R5, UR6, -R9.reuse ;  /* 0x0000000605057c23 */ /* 0x100ff00008010809 */
[----:B------:R3:W-:Y:S01]  /*47d0*/  MUFU.EX2 R219, R5 ;  /* 0x0000000500db7308 */ /* 0x0007e20000000800 */
[----:B--2---:R-:W-:Y:S02]  /*47e0*/  MOV R4, R182 ;  /* 0x000000b600047202 */ /* 0x004fe40000000f00 */
[----:B------:R-:W-:Y:S02]  /*47f0*/  @!P0 FSEL R4, R182, -INF , !P1 ;  /* 0xff800000b6048808 */ /* 0x000fe40004800000 */
[----:B------:R-:W-:Y:S03]  /*4800*/  @!P0 ISETP.GE.AND P1, PT, R16, R10, PT ;  /* 0x0000000a1000820c */ /* 0x000fe60003f26270 */
[----:B------:R-:W-:Y:S01]  /*4810*/  FFMA.FTZ R20, R4, UR6, -R9 ;  /* 0x0000000604147c23 */ /* 0x000fe20008010809 */
[----:B------:R-:W-:Y:S01]  /*4820*/  @!P0 FSEL R19, R200, -INF , !P1 ;  /* 0xff800000c8138808 */ /* 0x000fe20004800000 */
[----:B---3--:R-:W2:Y:S01]  /*4830*/  LDSM.16.M88.4 R4, [R117+0x6800] ;  /* 0x006800007504783b */ /* 0x008ea20000000200 */
[----:B------:R-:W-:Y:S01]  /*4840*/  @!P0 ISETP.GE.AND P1, PT, R17, R15, PT ;  /* 0x0000000f1100820c */ /* 0x000fe20003f26270 */
[----:B------:R-:W-:Y:S01]  /*4850*/  MUFU.EX2 R218, R20 ;  /* 0x0000001400da7308 */ /* 0x000fe20000000800 */
[----:B------:R-:W-:Y:S01]  /*4860*/  MOV R17, R157 ;  /* 0x0000009d00117202 */ /* 0x000fe20000000f00 */
[----:B------:R-:W-:Y:S01]  /*4870*/  FFMA.FTZ R18, R19, UR6, -R8 ;  /* 0x0000000613127c23 */ /* 0x000fe20008010808 */
[----:B------:R-:W-:Y:S01]  /*4880*/  @!P0 FSEL R17, R157, -INF , !P2 ;  /* 0xff8000009d118808 */ /* 0x000fe20005000000 */
[----:B------:R-:W-:Y:S06]  /*4890*/  IMAD.MOV.U32 R19, RZ, RZ, R252 ;  /* 0x000000ffff137224 */ /* 0x000fec00078e00fc */
[----:B------:R3:W-:Y:S01]  /*48a0*/  MUFU.EX2 R232, R18 ;  /* 0x0000001200e87308 */ /* 0x0007e20000000800 */
[--C-:B------:R-:W-:Y:S09]  /*48b0*/  FFMA.FTZ R17, R17, UR6, -R12.reuse ;  /* 0x0000000611117c23 */ /* 0x100ff2000801080c */
[----:B------:R1:W-:Y:S01]  /*48c0*/  MUFU.EX2 R190, R17 ;  /* 0x0000001100be7308 */ /* 0x0003e20000000800 */
[----:B---3--:R-:W-:Y:S02]  /*48d0*/  MOV R18, R74 ;  /* 0x0000004a00127202 */ /* 0x008fe40000000f00 */
        /* <DEDUP_REMOVED lines=8> */
[-C--:B--2---:R-:W-:Y:S03]  /*4960*/  HMMA.16816.F32 R36, R104, R4.reuse, R36 ;  /* 0x000000046824723c */ /* 0x084fe60000001824 */
        /* <DEDUP_REMOVED lines=8> */
[C---:B------:R-:W-:Y:S07]  /*49f0*/  HMMA.16816.F32 R48, R104.reuse, R6, R48 ;  /* 0x000000066830723c */ /* 0x040fee0000001830 */
[----:B------:R1:W-:Y:S01]  /*4a00*/  MUFU.EX2 R77, R18 ;  /* 0x00000012004d7308 */ /* 0x0003e20000000800 */
[----:B------:R-:W-:Y:S03]  /*4a10*/  IMAD.MOV.U32 R4, RZ, RZ, R250 ;  /* 0x000000ffff047224 */ /* 0x000fe600078e00fa */
[----:B------:R-:W-:Y:S01]  /*4a20*/  FMUL.FTZ R36, R36, UR5 ;  /* 0x0000000524247c20 */ /* 0x000fe20008410000 */
[----:B------:R-:W-:Y:S02]  /*4a30*/  IMAD.MOV.U32 R19, RZ, RZ, R191 ;  /* 0x000000ffff137224 */ /* 0x000fe400078e00bf */
[----:B------:R-:W-:Y:S01]  /*4a40*/  FMUL.FTZ R37, R37, UR5 ;  /* 0x0000000525257c20 */ /* 0x000fe20008410000 */
[----:B------:R-:W-:Y:S02]  /*4a50*/  FMUL.FTZ R38, R38, UR5 ;  /* 0x0000000526267c20 */ /* 0x000fe40008410000 */
[----:B------:R-:W-:Y:S01]  /*4a60*/  MUFU.TANH R243, R36 ;  /* 0x0000002400f37308 */ /* 0x000fe20000002400 */
[----:B--2---:R-:W-:Y:S01]  /*4a70*/  @!P0 IADD3 R16, R0, 0x11, RZ ;  /* 0x0000001100108810 */ /* 0x004fe20007ffe0ff */
[----:B------:R-:W-:Y:S01]  /*4a80*/  FMUL.FTZ R39, R39, UR5 ;  /* 0x0000000527277c20 */ /* 0x000fe20008410000 */
[----:B------:R-:W-:Y:S01]  /*4a90*/  FMUL.FTZ R40, R40, UR5 ;  /* 0x0000000528287c20 */ /* 0x000fe20008410000 */
[----:B------:R-:W-:Y:S01]  /*4aa0*/  FMUL.FTZ R42, R42, UR5 ;  /* 0x000000052a2a7c20 */ /* 0x000fe20008410000 */
[----:B------:R-:W-:Y:S01]  /*4ab0*/  FMUL.FTZ R41, R41, UR5 ;  /* 0x0000000529297c20 */ /* 0x000fe20008410000 */
[----:B------:R-:W-:Y:S01]  /*4ac0*/  FMUL.FTZ R43, R43, UR5 ;  /* 0x000000052b2b7c20 */ /* 0x000fe20008410000 */
[----:B------:R-:W-:Y:S03]  /*4ad0*/  FMUL.FTZ R44, R44, UR5 ;  /* 0x000000052c2c7c20 */ /* 0x000fe60008410000 */
[----:B------:R-:W2:Y:S01]  /*4ae0*/  MUFU.TANH R242, R37 ;  /* 0x0000002500f27308 */ /* 0x000ea20000002400 */
        /* <DEDUP_REMOVED lines=13> */
[----:B------:R-:W-:Y:S01]  /*4bc0*/  FMUL.FTZ R47, R47, UR5 ;  /* 0x000000052f2f7c20 */ /* 0x000fe20008410000 */
[----:B------:R-:W-:Y:S03]  /*4bd0*/  FFMA.FTZ R4, R4, UR6, -R13 ;  /* 0x0000000604047c23 */ /* 0x000fe6000801080d */
[----:B------:R1:W-:Y:S01]  /*4be0*/  MUFU.EX2 R76, R5 ;  /* 0x00000005004c7308 */ /* 0x0003e20000000800 */
[----:B------:R-:W-:Y:S02]  /*4bf0*/  MOV R18, R152 ;  /* 0x0000009800127202 */ /* 0x000fe40000000f00 */
[----:B------:R-:W-:Y:S02]  /*4c00*/  @!P0 FSEL R18, R152, -INF , !P1 ;  /* 0xff80000098128808 */ /* 0x000fe40004800000 */
[----:B------:R-:W-:Y:S05]  /*4c10*/  @!P0 ISETP.GE.AND P1, PT, R17, R11, PT ;  /* 0x0000000b1100820c */ /* 0x000fea0003f26270 */
[----:B------:R3:W-:Y:S10]  /*4c20*/  MUFU.EX2 R75, R4 ;  /* 0x00000004004b7308 */ /* 0x0007f40000000800 */
[----:B------:R-:W-:Y:S01]  /*4c30*/  MUFU.TANH R143, R39 ;  /* 0x00000027008f7308 */ /* 0x000fe20000002400 */
[----:B-1----:R-:W-:Y:S02]  /*4c40*/  MOV R5, R153 ;  /* 0x0000009900057202 */ /* 0x002fe40000000f00 */
[----:B------:R-:W-:Y:S02]  /*4c50*/  @!P0 FSEL R5, R153, -INF , !P2 ;  /* 0xff80000099058808 */ /* 0x000fe40005000000 */
[-C--:B------:R-:W-:Y:S02]  /*4c60*/  @!P0 ISETP.GE.AND P2, PT, R17, R10.reuse, PT ;  /* 0x0000000a1100820c */ /* 0x080fe40003f46270 */
[----:B------:R-:W-:Y:S03]  /*4c70*/  @!P0 IADD3 R17, R0, 0x18, RZ ;  /* 0x0000001800118810 */ /* 0x000fe60007ffe0ff */
[----:B------:R-:W-:Y:S01]  /*4c80*/  MUFU.TANH R160, R40 ;  /* 0x0000002800a07308 */ /* 0x000fe20000002400 */
[----:B---3--:R-:W-:Y:S01]  /*4c90*/  FFMA.FTZ R4, R5, UR6, -R12 ;  /* 0x0000000605047c23 */ /* 0x008fe2000801080c */
[----:B------:R-:W-:Y:S02]  /*4ca0*/  MOV R5, R195 ;  /* 0x000000c300057202 */ /* 0x000fe40000000f00 */
[----:B------:R-:W-:Y:S02]  /*4cb0*/  @!P0 FSEL R5, R195, -INF , !P2 ;  /* 0xff800000c3058808 */ /* 0x000fe40005000000 */
[----:B------:R-:W-:Y:S04]  /*4cc0*/  @!P0 ISETP.GE.AND P2, PT, R17, R10, PT ;  /* 0x0000000a1100820c */ /* 0x000fe80003f46270 */
[----:B------:R1:W-:Y:S01]  /*4cd0*/  MUFU.EX2 R181, R4 ;  /* 0x0000000400b57308 */ /* 0x0003e20000000800 */
[----:B------:R-:W-:Y:S09]  /*4ce0*/  FFMA.FTZ R5, R5, UR6, -R8 ;  /* 0x0000000605057c23 */ /* 0x000ff20008010808 */
[----:B------:R3:W-:Y:S10]  /*4cf0*/  MUFU.EX2 R227, R5 ;  /* 0x0000000500e37308 */ /* 0x0007f40000000800 */
[----:B------:R-:W-:Y:S01]  /*4d00*/  MUFU.TANH R179, R42 ;  /* 0x0000002a00b37308 */ /* 0x000fe20000002400 */
[----:B-1----:R-:W-:Y:S01]  /*4d10*/  FFMA.FTZ R4, R18, UR6, -R12 ;  /* 0x0000000612047c23 */ /* 0x002fe2000801080c */
[----:B------:R-:W-:Y:S08]  /*4d20*/  MOV R18, R174 ;  /* 0x000000ae00127202 */ /* 0x000ff00000000f00 */
[----:B------:R1:W-:Y:S01]  /*4d30*/  MUFU.EX2 R180, R4 ;  /* 0x0000000400b47308 */ /* 0x0003e20000000800 */
[----:B---3--:R-:W-:Y:S09]  /*4d40*/  MOV R5, R171 ;  /* 0x000000ab00057202 */ /* 0x008ff20000000f00 */
        /* <DEDUP_REMOVED lines=21> */
[----:B------:R-:W1:Y:S01]  /*4ea0*/  MUFU.TANH R150, R45 ;  /* 0x0000002d00967308 */ /* 0x000e620000002400 */
[----:B------:R-:W-:Y:S01]  /*4eb0*/  @!P0 FSEL R5, R171, -INF , !P1 ;  /* 0xff800000ab058808 */ /* 0x000fe20004800000 */
[----:B---3--:R-:W-:Y:S04]  /*4ec0*/  @!P0 VIADD R16, R0, 0x19 ;  /* 0x0000001900108836 */ /* 0x008fe80000000000 */
[--C-:B------:R-:W-:Y:S01]  /*4ed0*/  FFMA.FTZ R5, R5, UR6, -R9.reuse ;  /* 0x0000000605057c23 */ /* 0x100fe20008010809 */
[----:B------:R-:W-:Y:S03]  /*4ee0*/  @!P0 ISETP.GE.AND P1, PT, R16, R11, PT ;  /* 0x0000000b1000820c */ /* 0x000fe60003f26270 */
[----:B------:R3:W-:Y:S10]  /*4ef0*/  MUFU.EX2 R226, R4 ;  /* 0x0000000400e27308 */ /* 0x0007f40000000800 */
[----:B------:R4:W-:Y:S10]  /*4f00*/  MUFU.EX2 R199, R5 ;  /* 0x0000000500c77308 */ /* 0x0009f40000000800 */
[----:B------:R-:W-:Y:S01]  /*4f10*/  MUFU.TANH R173, R46 ;  /* 0x0000002e00ad7308 */ /* 0x000fe20000002400 */
[----:B---3--:R-:W-:Y:S02]  /*4f20*/  MOV R4, R170 ;  /* 0x000000aa00047202 */ /* 0x008fe40000000f00 */
[----:B------:R-:W-:Y:S02]  /*4f30*/  @!P0 FSEL R4, R170, -INF , !P1 ;  /* 0xff800000aa048808 */ /* 0x000fe40004800000 */
[----:B------:R-:W-:Y:S05]  /*4f40*/  @!P0 ISETP.GE.AND P1, PT, R16, R10, PT ;  /* 0x0000000a1000820c */ /* 0x000fea0003f26270 */
[----:B------:R-:W3:Y:S01]  /*4f50*/  MUFU.TANH R172, R47 ;  /* 0x0000002f00ac7308 */ /* 0x000ee20000002400 */
[----:B------:R-:W-:Y:S01]  /*4f60*/  @!P0 FSEL R19, R191, -INF , !P1 ;  /* 0xff800000bf138808 */ /* 0x000fe20004800000 */
[----:B------:R-:W-:Y:S01]  /*4f70*/  FFMA.FTZ R20, R4, UR6, -R9 ;  /* 0x0000000604147c23 */ /* 0x000fe20008010809 */
[----:B------:R-:W-:Y:S01]  /*4f80*/  @!P0 ISETP.GE.AND P1, PT, R17, R15, PT ;  /* 0x0000000f1100820c */ /* 0x000fe20003f26270 */
[----:B----4-:R-:W4:Y:S01]  /*4f90*/  LDSM.16.M88.4 R4, [R117+0x6c00] ;  /* 0x006c00007504783b */ /* 0x010f220000000200 */
        /* <DEDUP_REMOVED lines=8> */
[----:B------:R-:W3:Y:S01]  /*5020*/  MUFU.TANH R238, R49 ;  /* 0x0000003100ee7308 */ /* 0x000ee20000002400 */
[----:B--2---:R-:W-:Y:S02]  /*5030*/  MOV R18, R245 ;  /* 0x000000f500127202 */ /* 0x004fe40000000f00 */
[----:B------:R-:W-:Y:S02]  /*5040*/  @!P0 FSEL R18, R245, -INF , !P1 ;  /* 0xff800000f5128808 */ /* 0x000fe40004800000 */
[-C--:B------:R-:W-:Y:S05]  /*5050*/  @!P0 ISETP.GE.AND P1, PT, R16, R15.reuse, PT ;  /* 0x0000000f1000820c */ /* 0x080fea0003f26270 */
[----:B------:R-:W-:Y:S01]  /*5060*/  MUFU.TANH R136, R50 ;  /* 0x0000003200887308 */ /* 0x000fe20000002400 */
[--C-:B------:R-:W-:Y:S01]  /*5070*/  FFMA.FTZ R18, R18, UR6, -R13.reuse ;  /* 0x0000000612127c23 */ /* 0x100fe2000801080d */
[----:B------:R-:W-:Y:S01]  /*5080*/  @!P0 FSEL R19, R244, -INF , !P1 ;  /* 0xff800000f4138808 */ /* 0x000fe20004800000 */
[-C--:B----4-:R-:W-:Y:S03]  /*5090*/  HMMA.16816.F32 R52, R104, R4.reuse, R52 ;  /* 0x000000046834723c */ /* 0x090fe60000001834 */
[----:B-1----:R-:W-:Y:S04]  /*50a0*/  @!P0 IADD3 R17, R0, 0x20, RZ ;  /* 0x0000002000118810 */ /* 0x002fe80007ffe0ff */
[----:B------:R1:W-:Y:S01]  /*50b0*/  MUFU.EX2 R73, R18 ;  /* 0x0000001200497308 */ /* 0x0003e20000000800 */
[-C--:B------:R-:W-:Y:S01]  /*50c0*/  @!P0 ISETP.GE.AND P1, PT, R16, R14.reuse, PT ;  /* 0x0000000e1000820c */ /* 0x080fe20003f26270 */
[C---:B------:R-:W-:Y:S04]  /*50d0*/  HMMA.16816.F32 R56, R112.reuse, R4, R56 ;  /* 0x000000047038723c */ /* 0x040fe80000001838 */
[C---:B------:R-:W-:Y:S04]  /*50e0*/  @!P0 ISETP.GE.AND P2, PT, R17.reuse, R14, PT ;  /* 0x0000000e1100820c */ /* 0x040fe80003f46270 */
[----:B------:R-:W-:Y:S03]  /*50f0*/  MUFU.TANH R135, R51 ;  /* 0x0000003300877308 */ /* 0x000fe60000002400 */
[----:B------:R-:W-:Y:S01]  /*5100*/  MOV R16, R148 ;  /* 0x0000009400107202 */ /* 0x000fe20000000f00 */
[-C--:B------:R-:W-:Y:S03]  /*5110*/  HMMA.16816.F32 R60, R112, R6.reuse, R60 ;  /* 0x00000006703c723c */ /* 0x080fe6000000183c */
[----:B------:R-:W-:Y:S02]  /*5120*/  @!P0 FSEL R16, R148, -INF , !P1 ;  /* 0xff80000094108808 */ /* 0x000fe40004800000 */
[-C--:B------:R-:W-:Y:S01]  /*5130*/  @!P0 ISETP.GE.AND P1, PT, R17, R15.reuse, PT ;  /* 0x0000000f1100820c */ /* 0x080fe20003f26270 */
[----:B------:R-:W-:Y:S01]  /*5140*/  MUFU.EX2 R198, R20 ;  /* 0x0000001400c67308 */ /* 0x000fe20000000800 */
[----:B-1----:R-:W-:Y:S01]  /*5150*/  FFMA.FTZ R18, R19, UR6, -R13 ;  /* 0x0000000613127c23 */ /* 0x002fe2000801080d */
[----:B------:R-:W-:Y:S01]  /*5160*/  FFMA.FTZ R16, R16, UR6, -R12 ;  /* 0x0000000610107c23 */ /* 0x000fe2000801080c */
[----:B------:R-:W-:Y:S04]  /*5170*/  HMMA.16816.F32 R64, R104, R6, R64 ;  /* 0x000000066840723c */ /* 0x000fe80000001840 */
[----:B------:R-:W-:Y:S03]  /*5180*/  FMUL.FTZ R52, R52, UR5 ;  /* 0x0000000534347c20 */ /* 0x000fe60008410000 */
[----:B------:R1:W-:Y:S01]  /*5190*/  MUFU.EX2 R166, R16 ;  /* 0x0000001000a67308 */ /* 0x0003e20000000800 */
[----:B------:R-:W-:Y:S03]  /*51a0*/  FMUL.FTZ R54, R54, UR5 ;  /* 0x0000000536367c20 */ /* 0x000fe60008410000 */
[----:B------:R-:W-:Y:S01]  /*51b0*/  FMUL.FTZ R53, R53, UR5 ;  /* 0x0000000535357c20 */ /* 0x000fe20008410000 */
[----:B------:R-:W-:Y:S01]  /*51c0*/  FMUL.FTZ R55, R55, UR5 ;  /* 0x0000000537377c20 */ /* 0x000fe20008410000 */
[----:B------:R-:W-:Y:S01]  /*51d0*/  FMUL.FTZ R56, R56, UR5 ;  /* 0x0000000538387c20 */ /* 0x000fe20008410000 */
[----:B------:R-:W-:Y:S03]  /*51e0*/  FMUL.FTZ R57, R57, UR5 ;  /* 0x0000000539397c20 */ /* 0x000fe60008410000 */
[----:B------:R-:W-:Y:S01]  /*51f0*/  MUFU.TANH R237, R52 ;  /* 0x0000003400ed7308 */ /* 0x000fe20000002400 */
[----:B------:R-:W-:Y:S01]  /*5200*/  FMUL.FTZ R58, R58, UR5 ;  /* 0x000000053a3a7c20 */ /* 0x000fe20008410000 */
[----:B------:R-:W-:Y:S01]  /*5210*/  FMUL.FTZ R60, R60, UR5 ;  /* 0x000000053c3c7c20 */ /* 0x000fe20008410000 */
[----:B------:R-:W-:Y:S01]  /*5220*/  FMUL.FTZ R61, R61, UR5 ;  /* 0x000000053d3d7c20 */ /* 0x000fe20008410000 */
[----:B------:R-:W-:Y:S01]  /*5230*/  FMUL.FTZ R62, R62, UR5 ;  /* 0x000000053e3e7c20 */ /* 0x000fe20008410000 */
[----:B------:R-:W-:Y:S01]  /*5240*/  FMUL.FTZ R63, R63, UR5 ;  /* 0x000000053f3f7c20 */ /* 0x000fe20008410000 */
[----:B------:R-:W-:Y:S01]  /*5250*/  FMUL.FTZ R59, R59, UR5 ;  /* 0x000000053b3b7c20 */ /* 0x000fe20008410000 */
[----:B------:R-:W-:Y:S03]  /*5260*/  MOV R4, R242 ;  /* 0x000000f200047202 */ /* 0x000fe60000000f00 */
[----:B------:R2:W-:Y:S01]  /*5270*/  MUFU.EX2 R72, R18 ;  /* 0x0000001200487308 */ /* 0x0005e20000000800 */
[----:B-1----:R-:W-:Y:S02]  /*5280*/  @!P0 IADD3 R16, R0, 0x21, RZ ;  /* 0x0000002100108810 */ /* 0x002fe40007ffe0ff */
[----:B------:R-:W-:Y:S01]  /*5290*/  MOV R6, R150 ;  /* 0x0000009600067202 */ /* 0x000fe20000000f00 */
[----:B------:R-:W-:Y:S01]  /*52a0*/  FMUL.FTZ R64, R64, UR5 ;  /* 0x0000000540407c20 */ /* 0x000fe20008410000 */
[----:B------:R-:W-:Y:S01]  /*52b0*/  FMUL.FTZ R66, R66, UR5 ;  /* 0x0000000542427c20 */ /* 0x000fe20008410000 */
[----:B------:R-:W-:Y:S01]  /*52c0*/  FMUL.FTZ R65, R65, UR5 ;  /* 0x0000000541417c20 */ /* 0x000fe20008410000 */
[----:B------:R-:W-:Y:S03]  /*52d0*/  FMUL.FTZ R67, R67, UR5 ;  /* 0x0000000543437c20 */ /* 0x000fe60008410000 */
[----:B------:R-:W-:Y:S10]  /*52e0*/  MUFU.TANH R236, R53 ;  /* 0x0000003500ec7308 */ /* 0x000ff40000002400 */
[----:B------:R-:W-:Y:S01]  /*52f0*/  MUFU.TANH R134, R54 ;  /* 0x0000003600867308 */ /* 0x000fe20000002400 */
[----:B--2---:R-:W-:Y:S01]  /*5300*/  IMAD.MOV.U32 R18, RZ, RZ, R243 ;  /* 0x000000ffff127224 */ /* 0x004fe200078e00f3 */
[----:B------:R-:W-:Y:S02]  /*5310*/  @!P0 FSEL R18, R243, -INF , !P1 ;  /* 0xff800000f3128808 */ /* 0x000fe40004800000 */
[----:B------:R-:W-:Y:S03]  /*5320*/  @!P0 ISETP.GE.AND P1, PT, R16, R15, PT ;  /* 0x0000000f1000820c */ /* 0x000fe60003f26270 */
[--C-:B------:R-:W-:Y:S03]  /*5330*/  FFMA.FTZ R5, R18, UR6, -R13.reuse ;  /* 0x0000000612057c23 */ /* 0x100fe6000801080d */
[----:B------:R-:W-:Y:S01]  /*5340*/  MUFU.TANH R133, R55 ;  /* 0x0000003700857308 */ /* 0x000fe20000002400 */
[----:B------:R-:W-:Y:S02]  /*5350*/  @!P0 FSEL R4, R242, -INF , !P1 ;  /* 0xff800000f2048808 */ /* 0x000fe40004800000 */
[----:B------:R-:W-:Y:S02]  /*5360*/  @!P0 ISETP.GE.AND P1, PT, R16, R14, PT ;  /* 0x0000000e1000820c */ /* 0x000fe40003f26270 */
[----:B------:R-:W-:Y:S01]  /*5370*/  MOV R18, R143 ;  /* 0x0000008f00127202 */ /* 0x000fe20000000f00 */
[----:B------:R-:W-:Y:S01]  /*5380*/  FFMA.FTZ R4, R4, UR6, -R13 ;  /* 0x0000000604047c23 */ /* 0x000fe2000801080d */
[----:B------:R-:W-:Y:S03]  /*5390*/  @!P0 FSEL R18, R143, -INF , !P1 ;  /* 0xff8000008f128808 */ /* 0x000fe60004800000 */
[----:B------:R1:W-:Y:S01]  /*53a0*/  MUFU.EX2 R71, R5 ;  /* 0x0000000500477308 */ /* 0x0003e20000000800 */
[C---:B------:R-:W-:Y:S09]  /*53b0*/  @!P0 ISETP.GE.AND P1, PT, R17.reuse, R11, PT ;  /* 0x0000000b1100820c */ /* 0x040ff20003f26270 */
[----:B------:R2:W-:Y:S10]  /*53c0*/  MUFU.EX2 R70, R4 ;  /* 0x0000000400467308 */ /* 0x0005f40000000800 */
[----:B------:R-:W-:Y:S01]  /*53d0*/  MUFU.TANH R146, R56 ;  /* 0x0000003800927308 */ /* 0x000fe20000002400 */
[----:B-1----:R-:W-:Y:S01]  /*53e0*/  IMAD.MOV.U32 R5, RZ, RZ, R144 ;  /* 0x000000ffff057224 */ /* 0x002fe200078e0090 */
[----:B------:R-:W-:Y:S02]  /*53f0*/  @!P0 FSEL R5, R144, -INF , !P2 ;  /* 0xff80000090058808 */ /* 0x000fe40005000000 */
[-C--:B------:R-:W-:Y:S06]  /*5400*/  @!P0 ISETP.GE.AND P2, PT, R17, R10.reuse, PT ;  /* 0x0000000a1100820c */ /* 0x080fec0003f46270 */
[----:B------:R-:W-:Y:S01]  /*5410*/  MUFU.TANH R147, R57 ;  /* 0x0000003900937308 */ /* 0x000fe20000002400 */
[----:B--2---:R-:W-:Y:S01]  /*5420*/  FFMA.FTZ R4, R5, UR6, -R12 ;  /* 0x0000000605047c23 */ /* 0x004fe2000801080c */
[----:B------:R-:W-:Y:S02]  /*5430*/  MOV R5, R179 ;  /* 0x000000b300057202 */ /* 0x000fe40000000f00 */
[----:B------:R-:W-:Y:S06]  /*5440*/  @!P0 FSEL R5, R179, -INF , !P2 ;  /* 0xff800000b3058808 */ /* 0x000fec0005000000 */
[----:B------:R1:W-:Y:S01]  /*5450*/  MUFU.EX2 R161, R4 ;  /* 0x0000000400a17308 */ /* 0x0003e20000000800 */
[----:B------:R-:W-:Y:S09]  /*5460*/  FFMA.FTZ R5, R5, UR6, -R8 ;  /* 0x0000000605057c23 */ /* 0x000ff20008010808 */
[----:B------:R2:W-:Y:S10]  /*5470*/  MUFU.EX2 R209, R5 ;  /* 0x0000000500d17308 */ /* 0x0005f40000000800 */
[----:B------:R-:W-:Y:S01]  /*5480*/  MUFU.TANH R164, R58 ;  /* 0x0000003a00a47308 */ /* 0x000fe20000002400 */
[----:B-1----:R-:W-:Y:S01]  /*5490*/  FFMA.FTZ R4, R18, UR6, -R12 ;  /* 0x0000000612047c23 */ /* 0x002fe2000801080c */
[----:B------:R-:W-:Y:S08]  /*54a0*/  IMAD.MOV.U32 R18, RZ, RZ, R159 ;  /* 0x000000ffff127224 */ /* 0x000ff000078e009f */
[----:B------:R1:W-:Y:S01]  /*54b0*/  MUFU.EX2 R158, R4 ;  /* 0x00000004009e7308 */ /* 0x0003e20000000800 */
[----:B--2---:R-:W-:Y:S05]  /*54c0*/  @!P0 VIADD R5, R0, 0x28 ;  /* 0x0000002800058836 */ /* 0x004fea0000000000 */
[----:B------:R-:W-:Y:S04]  /*54d0*/  @!P0 ISETP.GE.AND P2, PT, R5, R10, PT ;  /* 0x0000000a0500820c */ /* 0x000fe80003f46270 */
[----:B------:R-:W-:Y:S10]  /*54e0*/  MUFU.TANH R163, R59 ;  /* 0x0000003b00a37308 */ /* 0x000ff40000002400 */
[----:B------:R-:W2:Y:S01]  /*54f0*/  MUFU.TANH R139, R60 ;  /* 0x0000003c008b7308 */ /* 0x000ea20000002400 */
[----:B-1----:R-:W-:Y:S02]  /*5500*/  MOV R4, R160 ;  /* 0x000000a000047202 */ /* 0x002fe40000000f00 */
[----:B------:R-:W-:Y:S02]  /*5510*/  @!P0 FSEL R4, R160, -INF , !P1 ;  /* 0xff800000a0048808 */ /* 0x000fe40004800000 */
[-C--:B------:R-:W-:Y:S03]  /*5520*/  @!P0 ISETP.GE.AND P1, PT, R16, R11.reuse, PT ;  /* 0x0000000b1000820c */ /* 0x080fe60003f26270 */
[--C-:B------:R-:W-:Y:S01]  /*5530*/  FFMA.FTZ R4, R4, UR6, -R9.reuse ;  /* 0x0000000604047c23 */ /* 0x100fe20008010809 */
[----:B------:R-:W-:Y:S01]  /*5540*/  @!P0 FSEL R18, R159, -INF , !P1 ;  /* 0xff8000009f128808 */ /* 0x000fe20004800000 */
[----:B------:R-:W1:Y:S01]  /*5550*/  MUFU.TANH R137, R61 ;  /* 0x0000003d00897308 */ /* 0x000e620000002400 */
[----:B------:R-:W-:Y:S03]  /*5560*/  @!P0 ISETP.GE.AND P1, PT, R16, R10, PT ;  /* 0x0000000a1000820c */ /* 0x000fe60003f26270 */
[--C-:B------:R-:W-:Y:S06]  /*5570*/  FFMA.FTZ R16, R18, UR6, -R9.reuse ;  /* 0x0000000612107c23 */ /* 0x100fec0008010809 */
[----:B------:R4:W-:Y:S10]  /*5580*/  MUFU.EX2 R188, R4 ;  /* 0x0000000400bc7308 */ /* 0x0009f40000000800 */
[----:B------:R3:W-:Y:S10]  /*5590*/  MUFU.EX2 R186, R16 ;  /* 0x0000001000ba7308 */ /* 0x0007f40000000800 */
[----:B------:R-:W-:Y:S01]  /*55a0*/  MUFU.TANH R155, R62 ;  /* 0x0000003e009b7308 */ /* 0x000fe20000002400 */
[----:B----4-:R-:W-:Y:S02]  /*55b0*/  MOV R4, R178 ;  /* 0x000000b200047202 */ /* 0x010fe40000000f00 */
[----:B------:R-:W-:Y:S02]  /*55c0*/  @!P0 FSEL R4, R178, -INF , !P1 ;  /* 0xff800000b2048808 */ /* 0x000fe40004800000 */
[----:B------:R-:W-:Y:S03]  /*55d0*/  @!P0 ISETP.GE.AND P1, PT, R5, R11, PT ;  /* 0x0000000b0500820c */ /* 0x000fe60003f26270 */
[--C-:B------:R-:W-:Y:S01]  /*55e0*/  FFMA.FTZ R4, R4, UR6, -R8.reuse ;  /* 0x0000000604047c23 */ /* 0x100fe20008010808 */
[----:B---3--:R-:W-:Y:S01]  /*55f0*/  MOV R16, R151 ;  /* 0x0000009700107202 */ /* 0x008fe20000000f00 */
[----:B------:R-:W-:Y:S01]  /*5600*/  MUFU.TANH R225, R64 ;  /* 0x0000004000e17308 */ /* 0x000fe20000002400 */
[----:B------:R-:W-:Y:S05]  /*5610*/  @!P0 FSEL R16, R151, -INF , !P1 ;  /* 0xff80000097108808 */ /* 0x000fea0004800000 */
[----:B------:R-:W-:Y:S01]  /*5620*/  FFMA.FTZ R7, R16, UR6, -R9 ;  /* 0x0000000610077c23 */ /* 0x000fe20008010809 */
[----:B------:R-:W-:Y:S03]  /*5630*/  MOV R16, R172 ;  /* 0x000000ac00107202 */ /* 0x000fe60000000f00 */
[----:B------:R3:W-:Y:S10]  /*5640*/  MUFU.EX2 R208, R4 ;  /* 0x0000000400d07308 */ /* 0x0007f40000000800 */
[----:B------:R4:W-:Y:S10]  /*5650*/  MUFU.EX2 R177, R7 ;  /* 0x0000000700b17308 */ /* 0x0009f40000000800 */
[----:B------:R-:W-:Y:S01]  /*5660*/  MUFU.TANH R130, R66 ;  /* 0x0000004200827308 */ /* 0x000fe20000002400 */
[----:B---3--:R-:W-:Y:S04]  /*5670*/  @!P0 IADD3 R4, R0, 0x29, RZ ;  /* 0x0000002900048810 */ /* 0x008fe80007ffe0ff */
[----:B------:R-:W-:Y:S05]  /*5680*/  @!P0 ISETP.GE.AND P1, PT, R4, R11, PT ;  /* 0x0000000b0400820c */ /* 0x000fea0003f26270 */
[----:B------:R-:W-:Y:S01]  /*5690*/  MUFU.TANH R224, R65 ;  /* 0x0000004100e07308 */ /* 0x000fe20000002400 */
[----:B------:R-:W-:Y:S01]  /*56a0*/  @!P0 FSEL R6, R150, -INF , !P1 ;  /* 0xff80000096068808 */ /* 0x000fe20004800000 */
[----:B----4-:R-:W-:Y:S01]  /*56b0*/  IMAD.MOV.U32 R7, RZ, RZ, R173 ;  /* 0x000000ffff077224 */ /* 0x010fe200078e00ad */
[----:B------:R-:W-:Y:S02]  /*56c0*/  @!P0 FSEL R7, R173, -INF , !P2 ;  /* 0xff800000ad078808 */ /* 0x000fe40005000000 */
[----:B------:R-:W-:Y:S01]  /*56d0*/  @!P0 ISETP.GE.AND P1, PT, R4, R10, PT ;  /* 0x0000000a0400820c */ /* 0x000fe20003f26270 */
[----:B------:R-:W-:Y:S04]  /*56e0*/  FFMA.FTZ R6, R6, UR6, -R9 ;  /* 0x0000000606067c23 */ /* 0x000fe80008010809 */
[----:B------:R-:W-:Y:S01]  /*56f0*/  MUFU.TANH R115, R67 ;  /* 0x0000004300737308 */ /* 0x000fe20000002400 */
[----:B------:R-:W-:Y:S02]  /*5700*/  @!P0 FSEL R16, R172, -INF , !P1 ;  /* 0xff800000ac108808 */ /* 0x000fe40004800000 */
[----:B------:R-:W-:Y:S07]  /*5710*/  @!P0 ISETP.GE.AND P1, PT, R5, R15, PT ;  /* 0x0000000f0500820c */ /* 0x000fee0003f26270 */
[----:B------:R3:W-:Y:S10]  /*5720*/  MUFU.EX2 R176, R6 ;  /* 0x0000000600b07308 */ /* 0x0007f40000000800 */
[----:B------:R-:W4:Y:S01]  /*5730*/  MUFU.TANH R154, R63 ;  /* 0x0000003f009a7308 */ /* 0x000f220000002400 */
[--C-:B---3--:R-:W-:Y:S01]  /*5740*/  FFMA.FTZ R6, R7, UR6, -R8.reuse ;  /* 0x0000000607067c23 */ /* 0x108fe20008010808 */
[----:B------:R-:W-:Y:S08]  /*5750*/  MOV R7, R238 ;  /* 0x000000ee00077202 */ /* 0x000ff00000000f00 */
[----:B------:R3:W-:Y:S02]  /*5760*/  MUFU.EX2 R205, R6 ;  /* 0x0000000600cd7308 */ /* 0x0007e40000000800 */
[----:B---3--:R-:W-:Y:S01]  /*5770*/  FFMA.FTZ R6, R16, UR6, -R8 ;  /* 0x0000000610067c23 */ /* 0x008fe20008010808 */
[----:B--2---:R-:W-:Y:S07]  /*5780*/  MOV R16, R139 ;  /* 0x0000008b00107202 */ /* 0x004fee0000000f00 */
[----:B------:R2:W-:Y:S02]  /*5790*/  MUFU.EX2 R204, R6 ;  /* 0x0000000600cc7308 */ /* 0x0005e40000000800 */
[----:B--2---:R-:W-:Y:S02]  /*57a0*/  MOV R6, R239 ;  /* 0x000000ef00067202 */ /* 0x004fe40000000f00 */
[----:B------:R-:W-:Y:S02]  /*57b0*/  @!P0 FSEL R6, R239, -INF , !P1 ;  /* 0xff800000ef068808 */ /* 0x000fe40004800000 */
[----:B------:R-:W-:Y:S03]  /*57c0*/  @!P0 ISETP.GE.AND P1, PT, R4, R15, PT ;  /* 0x0000000f0400820c */ /* 0x000fe60003f26270 */
[--C-:B------:R-:W-:Y:S01]  /*57d0*/  FFMA.FTZ R6, R6, UR6, -R13.reuse ;  /* 0x0000000606067c23 */ /* 0x100fe2000801080d */
[----:B------:R-:W-:Y:S02]  /*57e0*/  @!P0 FSEL R7, R238, -INF , !P1 ;  /* 0xff800000ee078808 */ /* 0x000fe40004800000 */
[-C--:B------:R-:W-:Y:S01]  /*57f0*/  @!P0 ISETP.GE.AND P1, PT, R5, R14.reuse, PT ;  /* 0x0000000e0500820c */ /* 0x080fe20003f26270 */
[----:B------:R2:W-:Y:S01]  /*5800*/  MUFU.EX2 R249, R6 ;  /* 0x0000000600f97308 */ /* 0x0005e20000000800 */
[----:B------:R-:W-:Y:S02]  /*5810*/  IMAD.MOV.U32 R5, RZ, RZ, R136 ;  /* 0x000000ffff057224 */ /* 0x000fe400078e0088 */
[----:B------:R-:W-:Y:S02]  /*5820*/  @!P0 FSEL R5, R136, -INF , !P1 ;  /* 0xff80000088058808 */ /* 0x000fe40004800000 */
[-C--:B------:R-:W-:Y:S02]  /*5830*/  @!P0 ISETP.GE.AND P1, PT, R4, R14.reuse, PT ;  /* 0x0000000e0400820c */ /* 0x080fe40003f26270 */
[----:B------:R-:W-:Y:S02]  /*5840*/  MOV R4, R135 ;  /* 0x0000008700047202 */ /* 0x000fe40000000f00 */
[----:B------:R-:W-:Y:S01]  /*5850*/  @!P0 FSEL R4, R135, -INF , !P1 ;  /* 0xff80000087048808 */ /* 0x000fe20004800000 */
[--C-:B--2---:R-:W-:Y:S01]  /*5860*/  FFMA.FTZ R6, R7, UR6, -R13.reuse ;  /* 0x0000000607067c23 */ /* 0x104fe2000801080d */
[----:B------:R-:W-:Y:S03]  /*5870*/  MOV R7, R237 ;  /* 0x000000ed00077202 */ /* 0x000fe60000000f00 */
[----:B------:R2:W3:Y:S02]  /*5880*/  MUFU.EX2 R248, R6 ;  /* 0x0000000600f87308 */ /* 0x0004e40000000800 */
[--C-:B--2---:R-:W-:Y:S01]  /*5890*/  FFMA.FTZ R6, R5, UR6, -R12.reuse ;  /* 0x0000000605067c23 */ /* 0x104fe2000801080c */
[----:B------:R-:W-:Y:S07]  /*58a0*/  @!P0 IADD3 R5, R0, 0x30, RZ ;  /* 0x0000003000058810 */ /* 0x000fee0007ffe0ff */
[----:B------:R2:W-:Y:S01]  /*58b0*/  MUFU.EX2 R142, R6 ;  /* 0x00000006008e7308 */ /* 0x0005e20000000800 */
[C---:B------:R-:W-:Y:S02]  /*58c0*/  @!P0 ISETP.GE.AND P1, PT, R5.reuse, R15, PT ;  /* 0x0000000f0500820c */ /* 0x040fe40003f26270 */
[-C--:B------:R-:W-:Y:S02]  /*58d0*/  @!P0 ISETP.GE.AND P3, PT, R5, R14.reuse, PT ;  /* 0x0000000e0500820c */ /* 0x080fe40003f66270 */
[----:B------:R-:W-:Y:S02]  /*58e0*/  @!P0 FSEL R7, R237, -INF , !P1 ;  /* 0xff800000ed078808 */ /* 0x000fe40004800000 */
[----:B------:R-:W-:Y:S03]  /*58f0*/  @!P0 ISETP.GE.AND P6, PT, R5, R11, PT ;  /* 0x0000000b0500820c */ /* 0x000fe60003fc6270 */
[--C-:B------:R-:W-:Y:S04]  /*5900*/  FFMA.FTZ R7, R7, UR6, -R13.reuse ;  /* 0x0000000607077c23 */ /* 0x100fe8000801080d */
[----:B------:R1:W-:Y:S01]  /*5910*/  MUFU.EX2 R247, R7 ;  /* 0x0000000700f77308 */ /* 0x0003e20000000800 */
[--C-:B--2---:R-:W-:Y:S01]  /*5920*/  FFMA.FTZ R6, R4, UR6, -R12.reuse ;  /* 0x0000000604067c23 */ /* 0x104fe2000801080c */
[----:B------:R-:W-:Y:S08]  /*5930*/  @!P0 VIADD R4, R0, 0x31 ;  /* 0x0000003100048836 */ /* 0x000ff00000000000 */
[----:B------:R2:W3:Y:S01]  /*5940*/  MUFU.EX2 R141, R6 ;  /* 0x00000006008d7308 */ /* 0x0004e20000000800 */
[C---:B------:R-:W-:Y:S02]  /*5950*/  @!P0 ISETP.GE.AND P1, PT, R4.reuse, R15, PT ;  /* 0x0000000f0400820c */ /* 0x040fe40003f26270 */
[C---:B------:R-:W-:Y:S02]  /*5960*/  @!P0 ISETP.GE.AND P2, PT, R4.reuse, R14, PT ;  /* 0x0000000e0400820c */ /* 0x040fe40003f46270 */
[CC--:B------:R-:W-:Y:S02]  /*5970*/  @!P0 ISETP.GE.AND P5, PT, R4.reuse, R11.reuse, PT ;  /* 0x0000000b0400820c */ /* 0x0c0fe40003fa6270 */
[----:B------:R-:W-:Y:S01]  /*5980*/  @!P0 ISETP.GE.AND P4, PT, R4, R10, PT ;  /* 0x0000000a0400820c */ /* 0x000fe20003f86270 */
[----:B------:R-:W-:Y:S01]  /*5990*/  @!P0 VIADD R4, R0, 0x38 ;  /* 0x0000003800048836 */ /* 0x000fe20000000000 */
[----:B-1----:R-:W-:Y:S02]  /*59a0*/  MOV R7, R134 ;  /* 0x0000008600077202 */ /* 0x002fe40000000f00 */
[----:B------:R-:W-:Y:S02]  /*59b0*/  @!P0 FSEL R7, R134, -INF , !P3 ;  /* 0xff80000086078808 */ /* 0x000fe40005800000 */
[----:B------:R-:W-:Y:S02]  /*59c0*/  @!P0 IADD3 R0, R0, 0x39, RZ ;  /* 0x0000003900008810 */ /* 0x000fe40007ffe0ff */
[----:B------:R-:W-:Y:S02]  /*59d0*/  @!P0 ISETP.GE.AND P3, PT, R4, R11, PT ;  /* 0x0000000b0400820c */ /* 0x000fe40003f66270 */
[----:B--2---:R-:W-:Y:S02]  /*59e0*/  MOV R6, R236 ;  /* 0x000000ec00067202 */ /* 0x004fe40000000f00 */
[----:B------:R-:W-:Y:S02]  /*59f0*/  @!P0 FSEL R6, R236, -INF , !P1 ;  /* 0xff800000ec068808 */ /* 0x000fe40004800000 */
[----:B------:R-:W-:Y:S02]  /*5a00*/  @!P0 ISETP.GE.AND P1, PT, R5, R10, PT ;  /* 0x0000000a0500820c */ /* 0x000fe40003f26270 */
[----:B------:R-:W-:Y:S01]  /*5a10*/  MOV R5, R133 ;  /* 0x0000008500057202 */ /* 0x000fe20000000f00 */
[----:B------:R-:W-:Y:S01]  /*5a20*/  FFMA.FTZ R6, R6, UR6, -R13 ;  /* 0x0000000606067c23 */ /* 0x000fe2000801080d */
[----:B------:R-:W-:Y:S02]  /*5a30*/  @!P0 FSEL R5, R133, -INF , !P2 ;  /* 0xff80000085058808 */ /* 0x000fe40005000000 */
[----:B------:R-:W-:Y:S01]  /*5a40*/  @!P0 ISETP.GE.AND P2, PT, R0, R11, PT ;  /* 0x0000000b0000820c */ /* 0x000fe20003f46270 */
[----:B------:R1:W2:Y:S01]  /*5a50*/  MUFU.EX2 R246, R6 ;  /* 0x0000000600f67308 */ /* 0x0002a20000000800 */
[----:B------:R-:W-:Y:S02]  /*5a60*/  MOV R11, R163 ;  /* 0x000000a3000b7202 */ /* 0x000fe40000000f00 */
[----:B------:R-:W-:Y:S02]  /*5a70*/  @!P0 FSEL R11, R163, -INF , !P4 ;  /* 0xff800000a30b8808 */ /* 0x000fe40006000000 */
[-C--:B------:R-:W-:Y:S02]  /*5a80*/  @!P0 ISETP.GE.AND P4, PT, R4, R14.reuse, PT ;  /* 0x0000000e0400820c */ /* 0x080fe40003f86270 */
[----:B------:R-:W-:Y:S02]  /*5a90*/  @!P0 FSEL R16, R139, -INF , !P3 ;  /* 0xff8000008b108808 */ /* 0x000fe40005800000 */
[C---:B------:R-:W-:Y:S01]  /*5aa0*/  @!P0 ISETP.GE.AND P3, PT, R0.reuse, R14, PT ;  /* 0x0000000e0000820c */ /* 0x040fe20003f66270 */
[--C-:B-1----:R-:W-:Y:S01]  /*5ab0*/  FFMA.FTZ R6, R7, UR6, -R12.reuse ;  /* 0x0000000607067c23 */ /* 0x102fe2000801080c */
[----:B------:R-:W-:Y:S01]  /*5ac0*/  FFMA.FTZ R7, R5, UR6, -R12 ;  /* 0x0000000605077c23 */ /* 0x000fe2000801080c */
[----:B------:R-:W-:Y:S02]  /*5ad0*/  MOV R5, R147 ;  /* 0x0000009300057202 */ /* 0x000fe40000000f00 */
[----:B------:R1:W-:Y:S01]  /*5ae0*/  MUFU.EX2 R140, R6 ;  /* 0x00000006008c7308 */ /* 0x0003e20000000800 */
[----:B------:R-:W-:Y:S02]  /*5af0*/  @!P0 FSEL R5, R147, -INF , !P5 ;  /* 0xff80000093058808 */ /* 0x000fe40006800000 */
[-C--:B------:R-:W-:Y:S07]  /*5b00*/  @!P0 ISETP.GE.AND P5, PT, R0, R15.reuse, PT ;  /* 0x0000000f0000820c */ /* 0x080fee0003fa6270 */
[----:B------:R4:W2:Y:S01]  /*5b10*/  MUFU.EX2 R138, R7 ;  /* 0x00000007008a7308 */ /* 0x0008a20000000800 */
[----:B-1----:R-:W-:Y:S02]  /*5b20*/  MOV R6, R146 ;  /* 0x0000009200067202 */ /* 0x002fe40000000f00 */
[----:B------:R-:W-:Y:S02]  /*5b30*/  @!P0 FSEL R6, R146, -INF , !P6 ;  /* 0xff80000092068808 */ /* 0x000fe40007000000 */
[----:B------:R-:W-:Y:S02]  /*5b40*/  @!P0 ISETP.GE.AND P6, PT, R4, R15, PT ;  /* 0x0000000f0400820c */ /* 0x000fe40003fc6270 */
[----:B------:R-:W-:Y:S01]  /*5b50*/  MOV R15, R137 ;  /* 0x00000089000f7202 */ /* 0x000fe20000000f00 */
[--C-:B------:R-:W-:Y:S01]  /*5b60*/  FFMA.FTZ R6, R6, UR6, -R9.reuse ;  /* 0x0000000606067c23 */ /* 0x100fe20008010809 */
[----:B----4-:R-:W-:Y:S01]  /*5b70*/  IMAD.MOV.U32 R7, RZ, RZ, R164 ;  /* 0x000000ffff077224 */ /* 0x010fe200078e00a4 */
[----:B------:R-:W-:Y:S02]  /*5b80*/  @!P0 FSEL R7, R164, -INF , !P1 ;  /* 0xff800000a4078808 */ /* 0x000fe40004800000 */
[-C--:B------:R-:W-:Y:S01]  /*5b90*/  @!P0 ISETP.GE.AND P1, PT, R4, R10.reuse, PT ;  /* 0x0000000a0400820c */ /* 0x080fe20003f26270 */
[----:B------:R1:W-:Y:S01]  /*5ba0*/  MUFU.EX2 R169, R6 ;  /* 0x0000000600a97308 */ /* 0x0003e20000000800 */
[--C-:B------:R-:W-:Y:S01]  /*5bb0*/  FFMA.FTZ R4, R5, UR6, -R9.reuse ;  /* 0x0000000605047c23 */ /* 0x100fe20008010809 */
[----:B------:R-:W-:Y:S01]  /*5bc0*/  F2FP.F16.F32.PACK_AB R5, R2, R3 ;  /* 0x000000030205723e */ /* 0x000fe200000000ff */
[--C-:B------:R-:W-:Y:S01]  /*5bd0*/  FFMA.FTZ R7, R7, UR6, -R8.reuse ;  /* 0x0000000607077c23 */ /* 0x100fe20008010808 */
[----:B------:R-:W-:Y:S02]  /*5be0*/  @!P0 FSEL R15, R137, -INF , !P2 ;  /* 0xff800000890f8808 */ /* 0x000fe40005000000 */
[----:B------:R-:W-:Y:S01]  /*5bf0*/  @!P0 ISETP.GE.AND P2, PT, R0, R10, PT ;  /* 0x0000000a0000820c */ /* 0x000fe20003f46270 */
[----:B------:R4:W-:Y:S03]  /*5c00*/  STS [R215+0x12400], R5 ;  /* 0x01240005d7007388 */ /* 0x0009e60000000800 */
[----:B------:R3:W-:Y:S01]  /*5c10*/  MUFU.EX2 R168, R4 ;  /* 0x0000000400a87308 */ /* 0x0007e20000000800 */
[----:B------:R-:W-:Y:S09]  /*5c20*/  F2FP.F16.F32.PACK_AB R0, R189, R190 ;  /* 0x000000bebd00723e */ /* 0x000ff200000000ff */
[----:B------:R2:W-:Y:S01]  /*5c30*/  MUFU.EX2 R197, R7 ;  /* 0x0000000700c57308 */ /* 0x0005e20000000800 */
[----:B-1----:R-:W-:Y:S05]  /*5c40*/  F2FP.F16.F32.PACK_AB R6, R79, R80 ;  /* 0x000000504f06723e */ /* 0x002fea00000000ff */
[----:B------:R1:W-:Y:S01]  /*5c50*/  STS [R215+0x12000], R6 ;  /* 0x01200006d7007388 */ /* 0x0003e20000000800 */
[----:B---3--:R-:W-:Y:S03]  /*5c60*/  F2FP.F16.F32.PACK_AB R4, R77, R78 ;  /* 0x0000004e4d04723e */ /* 0x008fe600000000ff */
[----:B------:R3:W-:Y:S04]  /*5c70*/  STS [R216+0x12400], R0 ;  /* 0x01240000d8007388 */ /* 0x0007e80000000800 */
[----:B------:R3:W-:Y:S01]  /*5c80*/  STS [R216+0x12000], R4 ;  /* 0x01200004d8007388 */ /* 0x0007e20000000800 */
[----:B----4-:R-:W-:Y:S02]  /*5c90*/  F2FP.F16.F32.PACK_AB R5, R234, R235 ;  /* 0x000000ebea05723e */ /* 0x010fe400000000ff */
[----:B--2---:R-:W-:Y:S02]  /*5ca0*/  MOV R7, R154 ;  /* 0x0000009a00077202 */ /* 0x004fe40000000f00 */
[----:B------:R-:W-:Y:S01]  /*5cb0*/  @!P0 FSEL R7, R154, -INF , !P2 ;  /* 0xff8000009a078808 */ /* 0x000fe20005000000 */
[----:B------:R2:W-:Y:S01]  /*5cc0*/  STS [R215+0x14400], R5 ;  /* 0x01440005d7007388 */ /* 0x0005e20000000800 */
[----:B-1----:R-:W-:Y:S02]  /*5cd0*/  F2FP.F16.F32.PACK_AB R6, R222, R223 ;  /* 0x000000dfde06723e */ /* 0x002fe400000000ff */
[----:B---3--:R-:W-:Y:S03]  /*5ce0*/  F2FP.F16.F32.PACK_AB R0, R232, R233 ;  /* 0x000000e9e800723e */ /* 0x008fe600000000ff */
[----:B------:R1:W-:Y:S01]  /*5cf0*/  STS [R215+0x14000], R6 ;  /* 0x01400006d7007388 */ /* 0x0003e20000000800 */
[--C-:B------:R-:W-:Y:S03]  /*5d00*/  FFMA.FTZ R4, R11, UR6, -R8.reuse ;  /* 0x000000060b047c23 */ /* 0x100fe60008010808 */
[----:B------:R3:W-:Y:S01]  /*5d10*/  STS [R216+0x14400], R0 ;  /* 0x01440000d8007388 */ /* 0x0007e20000000800 */
[----:B------:R4:W-:Y:S01]  /*5d20*/  MUFU.EX2 R196, R4 ;  /* 0x0000000400c47308 */ /* 0x0009e20000000800 */
[----:B--2---:R-:W-:Y:S02]  /*5d30*/  F2FP.F16.F32.PACK_AB R5, R75, R76 ;  /* 0x0000004c4b05723e */ /* 0x004fe400000000ff */
[----:B----4-:R-:W-:Y:S01]  /*5d40*/  F2FP.F16.F32.PACK_AB R4, R218, R219 ;  /* 0x000000dbda04723e */ /* 0x010fe200000000ff */
[--C-:B-1----:R-:W-:Y:S01]  /*5d50*/  FFMA.FTZ R6, R16, UR6, -R9.reuse ;  /* 0x0000000610067c23 */ /* 0x102fe20008010809 */
[----:B------:R-:W-:Y:S03]  /*5d60*/  FFMA.FTZ R9, R15, UR6, -R9 ;  /* 0x000000060f097c23 */ /* 0x000fe60008010809 */
[----:B------:R1:W-:Y:S01]  /*5d70*/  STS [R216+0x14000], R4 ;  /* 0x01400004d8007388 */ /* 0x0003e20000000800 */
[----:B---3--:R-:W-:Y:S01]  /*5d80*/  F2FP.F16.F32.PACK_AB R0, R72, R73 ;  /* 0x000000494800723e */ /* 0x008fe200000000ff */
[----:B------:R2:W-:Y:S02]  /*5d90*/  MUFU.EX2 R165, R6 ;  /* 0x0000000600a57308 */ /* 0x0005e40000000800 */
[----:B------:R3:W-:Y:S08]  /*5da0*/  STS [R217+0x12000], R5 ;  /* 0x01200005d9007388 */ /* 0x0007f00000000800 */
[----:B------:R-:W-:Y:S01]  /*5db0*/  MUFU.EX2 R162, R9 ;  /* 0x0000000900a27308 */ /* 0x000fe20000000800 */
[----:B--2---:R-:W-:Y:S01]  /*5dc0*/  IMAD.MOV.U32 R6, RZ, RZ, R155 ;  /* 0x000000ffff067224 */ /* 0x004fe200078e009b */
[----:B------:R-:W-:Y:S02]  /*5dd0*/  @!P0 FSEL R6, R155, -INF , !P1 ;  /* 0xff8000009b068808 */ /* 0x000fe40004800000 */
[----:B------:R-:W-:Y:S02]  /*5de0*/  IADD3 R52, P1, R22, UR15, RZ ;  /* 0x0000000f16347c10 */ /* 0x000fe4000ff3e0ff */
[----:B-1----:R-:W-:Y:S02]  /*5df0*/  F2FP.F16.F32.PACK_AB R4, R180, R181 ;  /* 0x000000b5b404723e */ /* 0x002fe400000000ff */
[----:B------:R-:W-:Y:S02]  /*5e00*/  IADD3.X R53, R21, UR14, RZ, P1, !PT ;  /* 0x0000000e15357c10 */ /* 0x000fe40008ffe4ff */
[----:B---3--:R-:W-:Y:S01]  /*5e10*/  MOV R5, R225 ;  /* 0x000000e100057202 */ /* 0x008fe20000000f00 */
[----:B------:R1:W-:Y:S01]  /*5e20*/  STS [R217+0x12400], R4 ;  /* 0x01240004d9007388 */ /* 0x0003e20000000800 */
[----:B------:R-:W-:Y:S02]  /*5e30*/  @!P0 FSEL R5, R225, -INF , !P6 ;  /* 0xff800000e1058808 */ /* 0x000fe40007000000 */
[----:B------:R-:W-:Y:S01]  /*5e40*/  PLOP3.LUT P1, PT, PT, PT, UP3, 0x80, 0x0 ;  /* 0x000000000000781c */ /* 0x000fe20003f2f038 */
[----:B------:R-:W2:Y:S02]  /*5e50*/  LDG.E R114, desc[UR8][R52.64] ;  /* 0x0000000834727981 */ /* 0x000ea4000c1e1900 */
[--C-:B------:R-:W-:Y:S02]  /*5e60*/  FFMA.FTZ R5, R5, UR6, -R13.reuse ;  /* 0x0000000605057c23 */ /* 0x100fe4000801080d */
[----:B------:R-:W3:Y:S02]  /*5e70*/  LDG.E R113, desc[UR8][R52.64+0x20] ;  /* 0x0000200834717981 */ /* 0x000ee4000c1e1900 */
[----:B------:R4:W-:Y:S02]  /*5e80*/  MUFU.EX2 R241, R5 ;  /* 0x0000000500f17308 */ /* 0x0009e40000000800 */
[----:B------:R4:W-:Y:S04]  /*5e90*/  STS [R214+0x12000], R0 ;  /* 0x01200000d6007388 */ /* 0x0009e80000000800 */
[----:B------:R-:W5:Y:S01]  /*5ea0*/  LDG.E R112, desc[UR8][R52.64+0x100] ;  /* 0x0001000834707981 */ /* 0x000f62000c1e1900 */
[----:B-1----:R-:W-:Y:S02]  /*5eb0*/  F2FP.F16.F32.PACK_AB R4, R206, R207 ;  /* 0x000000cfce04723e */ /* 0x002fe400000000ff */
[----:B----4-:R-:W-:Y:S02]  /*5ec0*/  MOV R5, R130 ;  /* 0x0000008200057202 */ /* 0x010fe40000000f00 */
[----:B------:R-:W-:Y:S01]  /*5ed0*/  @!P0 FSEL R5, R130, -INF , !P4 ;  /* 0xff80000082058808 */ /* 0x000fe20006000000 */
[--C-:B------:R-:W-:Y:S01]  /*5ee0*/  FFMA.FTZ R0, R6, UR6, -R8.reuse ;  /* 0x0000000606007c23 */ /* 0x100fe20008010808 */
[----:B------:R-:W-:Y:S01]  /*5ef0*/  MOV R6, R224 ;  /* 0x000000e000067202 */ /* 0x000fe20000000f00 */
[----:B------:R-:W-:Y:S01]  /*5f00*/  FFMA.FTZ R8, R7, UR6, -R8 ;  /* 0x0000000607087c23 */ /* 0x000fe20008010808 */
[----:B------:R-:W-:Y:S01]  /*5f10*/  @!P0 FSEL R6, R224, -INF , !P5 ;  /* 0xff800000e0068808 */ /* 0x000fe20006800000 */
[----:B------:R1:W-:Y:S01]  /*5f20*/  MUFU.EX2 R192, R0 ;  /* 0x0000000000c07308 */ /* 0x0003e20000000800 */
[----:B------:R-:W-:Y:S03]  /*5f30*/  F2FP.F16.F32.PACK_AB R7, R176, R177 ;  /* 0x000000b1b007723e */ /* 0x000fe600000000ff */
[----:B------:R-:W-:Y:S01]  /*5f40*/  FFMA.FTZ R13, R6, UR6, -R13 ;  /* 0x00000006060d7c23 */ /* 0x000fe2000801080d */
[----:B------:R-:W-:Y:S01]  /*5f50*/  IMAD.MOV.U32 R6, RZ, RZ, R115 ;  /* 0x000000ffff067224 */ /* 0x000fe200078e0073 */
[----:B------:R-:W-:Y:S04]  /*5f60*/  @!P0 FSEL R6, R115, -INF , !P3 ;  /* 0xff80000073068808 */ /* 0x000fe80005800000 */
[----:B------:R-:W4:Y:S10]  /*5f70*/  MUFU.EX2 R240, R13 ;  /* 0x0000000d00f07308 */ /* 0x000f340000000800 */
[----:B------:R-:W-:Y:S01]  /*5f80*/  MUFU.EX2 R184, R8 ;  /* 0x0000000800b87308 */ /* 0x000fe20000000800 */
[----:B-1----:R-:W-:Y:S05]  /*5f90*/  F2FP.F16.F32.PACK_AB R0, R166, R167 ;  /* 0x000000a7a600723e */ /* 0x002fea00000000ff */
[----:B------:R1:W-:Y:S04]  /*5fa0*/  STS [R214+0x12400], R0 ;  /* 0x01240000d6007388 */ /* 0x0003e80000000800 */
[----:B------:R4:W-:Y:S01]  /*5fb0*/  STS [R217+0x14000], R4 ;  /* 0x01400004d9007388 */ /* 0x0009e20000000800 */
[----:B-1----:R-:W-:Y:S02]  /*5fc0*/  F2FP.F16.F32.PACK_AB R0, R198, R199 ;  /* 0x000000c7c600723e */ /* 0x002fe400000000ff */
[----:B----4-:R-:W-:Y:S05]  /*5fd0*/  F2FP.F16.F32.PACK_AB R4, R226, R227 ;  /* 0x000000e3e204723e */ /* 0x010fea00000000ff */
[----:B------:R1:W-:Y:S04]  /*5fe0*/  STS [R217+0x14400], R4 ;  /* 0x01440004d9007388 */ /* 0x0003e80000000800 */
[----:B------:R4:W-:Y:S01]  /*5ff0*/  STS [R214+0x14000], R0 ;  /* 0x01400000d6007388 */ /* 0x0009e20000000800 */
[----:B-1----:R-:W-:Y:S01]  /*6000*/  F2FP.F16.F32.PACK_AB R4, R70, R71 ;  /* 0x000000474604723e */ /* 0x002fe200000000ff */
[--C-:B----4-:R-:W-:Y:S01]  /*6010*/  FFMA.FTZ R0, R5, UR6, -R12.reuse ;  /* 0x0000000605007c23 */ /* 0x110fe2000801080c */
        /* <DEDUP_REMOVED lines=10> */
[----:B----4-:R-:W-:Y:S02]  /*60c0*/  F2FP.F16.F32.PACK_AB R5, R141, R142 ;  /* 0x0000008e8d05723e */ /* 0x010fe400000000ff */
[----:B------:R-:W-:Y:S03]  /*60d0*/  F2FP.F16.F32.PACK_AB R4, R186, R188 ;  /* 0x000000bcba04723e */ /* 0x000fe600000000ff */
[----:B------:R4:W-:Y:S04]  /*60e0*/  STS [R211+0x12400], R5 ;  /* 0x01240005d3007388 */ /* 0x0009e80000000800 */
[----:B------:R4:W-:Y:S01]  /*60f0*/  STS [R210+0x14000], R4 ;  /* 0x01400004d2007388 */ /* 0x0009e20000000800 */
[----:B-1----:R-:W-:Y:S02]  /*6100*/  F2FP.F16.F32.PACK_AB R0, R208, R209 ;  /* 0x000000d1d000723e */ /* 0x002fe400000000ff */
[----:B------:R-:W-:Y:S03]  /*6110*/  F2FP.F16.F32.PACK_AB R6, R204, R205 ;  /* 0x000000cdcc06723e */ /* 0x000fe600000000ff */
[----:B------:R1:W-:Y:S04]  /*6120*/  STS [R210+0x14400], R0 ;  /* 0x01440000d2007388 */ /* 0x0003e80000000800 */
[----:B------:R1:W-:Y:S01]  /*6130*/  STS [R211+0x14000], R7 ;  /* 0x01400007d3007388 */ /* 0x0003e20000000800 */
[----:B----4-:R-:W-:Y:S03]  /*6140*/  F2FP.F16.F32.PACK_AB R5, R246, R247 ;  /* 0x000000f7f605723e */ /* 0x010fe600000000ff */
[----:B------:R4:W-:Y:S01]  /*6150*/  STS [R211+0x14400], R6 ;  /* 0x01440006d3007388 */ /* 0x0009e20000000800 */
[----:B------:R-:W-:Y:S03]  /*6160*/  F2FP.F16.F32.PACK_AB R4, R138, R140 ;  /* 0x0000008c8a04723e */ /* 0x000fe600000000ff */
[----:B------:R4:W-:Y:S04]  /*6170*/  STS [R213+0x12000], R5 ;  /* 0x01200005d5007388 */ /* 0x0009e80000000800 */
[----:B------:R4:W-:Y:S01]  /*6180*/  STS [R213+0x12400], R4 ;  /* 0x01240004d5007388 */ /* 0x0009e20000000800 */
[----:B-1----:R-:W-:Y:S02]  /*6190*/  F2FP.F16.F32.PACK_AB R0, R240, R241 ;  /* 0x000000f1f000723e */ /* 0x002fe400000000ff */
[----:B------:R-:W-:Y:S03]  /*61a0*/  F2FP.F16.F32.PACK_AB R7, R168, R169 ;  /* 0x000000a9a807723e */ /* 0x000fe600000000ff */
[----:B------:R1:W-:Y:S01]  /*61b0*/  STS [R212+0x12000], R0 ;  /* 0x01200000d4007388 */ /* 0x0003e20000000800 */
[----:B----4-:R-:W-:Y:S02]  /*61c0*/  F2FP.F16.F32.PACK_AB R6, R196, R197 ;  /* 0x000000c5c406723e */ /* 0x010fe400000000ff */
[----:B------:R-:W-:Y:S02]  /*61d0*/  F2FP.F16.F32.PACK_AB R5, R131, R132 ;  /* 0x000000848305723e */ /* 0x000fe400000000ff */
[----:B------:R-:W-:Y:S03]  /*61e0*/  F2FP.F16.F32.PACK_AB R4, R162, R165 ;  /* 0x000000a5a204723e */ /* 0x000fe600000000ff */
[----:B------:R-:W-:Y:S04]  /*61f0*/  STS [R212+0x12400], R5 ;  /* 0x01240005d4007388 */ /* 0x000fe80000000800 */
[----:B------:R-:W-:Y:S04]  /*6200*/  STS [R213+0x14000], R7 ;  /* 0x01400007d5007388 */ /* 0x000fe80000000800 */
[----:B------:R-:W-:Y:S04]  /*6210*/  STS [R213+0x14400], R6 ;  /* 0x01440006d5007388 */ /* 0x000fe80000000800 */
[----:B------:R-:W-:Y:S01]  /*6220*/  STS [R212+0x14000], R4 ;  /* 0x01400004d4007388 */ /* 0x000fe20000000800 */
[----:B-1----:R-:W-:Y:S05]  /*6230*/  F2FP.F16.F32.PACK_AB R0, R184, R192 ;  /* 0x000000c0b800723e */ /* 0x002fea00000000ff */
[----:B------:R-:W-:Y:S04]  /*6240*/  STS [R212+0x14400], R0 ;  /* 0x01440000d4007388 */ /* 0x000fe80000000800 */
[----:B------:R-:W-:Y:S08]  /*6250*/  LDSM.16.M88.4 R64, [R122+UR4+0x4000] ;  /* 0x004000047a40783b */ /* 0x000ff00008000200 */
[----:B------:R-:W1:Y:S08]  /*6260*/  LDSM.16.M88.4 R16, [R116+0x8000] ;  /* 0x008000007410783b */ /* 0x000e700000000200 */
[----:B------:R-:W4:Y:S08]  /*6270*/  LDSM.16.M88.4 R60, [R122+UR4+0x5000] ;  /* 0x005000047a3c783b */ /* 0x000f300008000200 */
[----:B------:R-:W2:Y:S08]  /*6280*/  LDSM.16.M88.4 R32, [R116+0x8400] ;  /* 0x008400007420783b */ /* 0x000eb00000000200 */
[----:B------:R-:W3:Y:S08]  /*6290*/  LDSM.16.M88.4 R48, [R116+0x8800] ;  /* 0x008800007430783b */ /* 0x000ef00000000200 */
[----:B------:R-:W3:Y:S01]  /*62a0*/  LDSM.16.M88.4 R100, [R116+0x8c00] ;  /* 0x008c00007464783b */ /* 0x000ee20000000200 */
[-C--:B-1----:R-:W-:Y:S07]  /*62b0*/  HMMA.16816.F32 R4, R64, R16.reuse, RZ ;  /* 0x000000104004723c */ /* 0x082fee00000018ff */
[----:B------:R-:W-:Y:S01]  /*62c0*/  LDSM.16.M88.4 R104, [R117+0x8000] ;  /* 0x008000007568783b */ /* 0x000fe20000000200 */
[C---:B----4-:R-:W-:Y:S07]  /*62d0*/  HMMA.16816.F32 R8, R60.reuse, R16, RZ ;  /* 0x000000103c08723c */ /* 0x050fee00000018ff */
[----:B------:R1:W5:Y:S01]  /*62e0*/  LDG.E R0, desc[UR8][R52.64+0x120] ;  /* 0x0001200834007981 */ /* 0x000362000c1e1900 */
[-C--:B------:R-:W-:Y:S06]  /*62f0*/  HMMA.16816.F32 R12, R60, R18.reuse, RZ ;  /* 0x000000123c0c723c */ /* 0x080fec00000018ff */
[C---:B------:R-:W-:Y:S06]  /*6300*/  HMMA.16816.F32 R16, R64.reuse, R18, RZ ;  /* 0x000000124010723c */ /* 0x040fec00000018ff */
[-C--:B--2---:R-:W-:Y:S06]  /*6310*/  HMMA.16816.F32 R20, R64, R32.reuse, RZ ;  /* 0x000000204014723c */ /* 0x084fec00000018ff */
[C---:B------:R-:W-:Y:S06]  /*6320*/  HMMA.16816.F32 R24, R60.reuse, R32, RZ ;  /* 0x000000203c18723c */ /* 0x040fec00000018ff */
[-C--:B------:R-:W-:Y:S06]  /*6330*/  HMMA.16816.F32 R28, R60, R34.reuse, RZ ;  /* 0x000000223c1c723c */ /* 0x080fec00000018ff */
[C---:B------:R-:W-:Y:S06]  /*6340*/  HMMA.16816.F32 R32, R64.reuse, R34, RZ ;  /* 0x000000224020723c */ /* 0x040fec00000018ff */
[-C--:B---3--:R-:W-:Y:S06]  /*6350*/  HMMA.16816.F32 R36, R64, R48.reuse, RZ ;  /* 0x000000304024723c */ /* 0x088fec00000018ff */
[C---:B------:R-:W-:Y:S06]  /*6360*/  HMMA.16816.F32 R40, R60.reuse, R48, RZ ;  /* 0x000000303c28723c */ /* 0x040fec00000018ff */
[-C--:B------:R-:W-:Y:S06]  /*6370*/  HMMA.16816.F32 R44, R60, R50.reuse, RZ ;  /* 0x000000323c2c723c */ /* 0x080fec00000018ff */
[C---:B------:R-:W-:Y:S06]  /*6380*/  HMMA.16816.F32 R48, R64.reuse, R50, RZ ;  /* 0x000000324030723c */ /* 0x040fec00000018ff */
[-C--:B-1----:R-:W-:Y:S06]  /*6390*/  HMMA.16816.F32 R52, R64, R100.reuse, RZ ;  /* 0x000000644034723c */ /* 0x082fec00000018ff */
[C---:B------:R-:W-:Y:S06]  /*63a0*/  HMMA.16816.F32 R56, R60.reuse, R100, RZ ;  /* 0x000000643c38723c */ /* 0x040fec00000018ff */
[-C--:B------:R-:W-:Y:S06]  /*63b0*/  HMMA.16816.F32 R60, R60, R102.reuse, RZ ;  /* 0x000000663c3c723c */ /* 0x080fec00000018ff */
[----:B------:R-:W-:Y:S01]  /*63c0*/  HMMA.16816.F32 R64, R64, R102, RZ ;  /* 0x000000664040723c */ /* 0x000fe200000018ff */
[----:B------:R-:W1:Y:S08]  /*63d0*/  LDSM.16.M88.4 R100, [R108] ;  /* 0x000000006c64783b */ /* 0x000e700000000200 */
[----:B------:R-:W2:Y:S01]  /*63e0*/  LDSM.16.M88.4 R108, [R108+0x1000] ;  /* 0x001000006c6c783b */ /* 0x000ea20000000200 */
[-C--:B-1----:R-:W-:Y:S06]  /*63f0*/  HMMA.16816.F32 R4, R100, R104.reuse, R4 ;  /* 0x000000686404723c */ /* 0x082fec0000001804 */
[C---:B--2---:R-:W-:Y:S06]  /*6400*/  HMMA.16816.F32 R8, R108.reuse, R104, R8 ;  /* 0x000000686c08723c */ /* 0x044fec0000001808 */
[-C--:B------:R-:W-:Y:S06]  /*6410*/  HMMA.16816.F32 R12, R108, R106.reuse, R12 ;  /* 0x0000006a6c0c723c */ /* 0x080fec000000180c */
[C---:B------:R-:W-:Y:S01]  /*6420*/  HMMA.16816.F32 R16, R100.reuse, R106, R16 ;  /* 0x0000006a6410723c */ /* 0x040fe20000001810 */
[----:B------:R-:W1:Y:S05]  /*6430*/  LDSM.16.M88.4 R104, [R117+0x8400] ;  /* 0x008400007568783b */ /* 0x000e6a0000000200 */
[C---:B------:R-:W-:Y:S01]  /*6440*/  FADD.FTZ R6, -R113.reuse, R6 ;  /* 0x0000000671067221 */ /* 0x040fe20000010100 */
[----:B------:R-:W-:Y:S04]  /*6450*/  FADD.FTZ R7, -R113, R7 ;  /* 0x0000000771077221 */ /* 0x000fe80000010100 */
[----:B------:R-:W-:Y:S11]  /*6460*/  FMUL.FTZ R7, R2, R7 ;  /* 0x0000000702077220 */ /* 0x000ff60000410000 */
[----:B------:R-:W-:Y:S02]  /*6470*/  @!UPT UIADD3 URZ, URZ, URZ, URZ ;  /* 0x0000003f3f3ff290 */ /* 0x000fe4000fffe03f */
[C---:B------:R-:W-:Y:S01]  /*6480*/  FADD.FTZ R17, -R114.reuse, R17 ;  /* 0x0000001172117221 */ /* 0x040fe20000010100 */
[----:B------:R-:W-:Y:S04]  /*6490*/  FADD.FTZ R16, -R114, R16 ;  /* 0x0000001072107221 */ /* 0x000fe80000010100 */
[----:B------:R-:W-:Y:S01]  /*64a0*/  FMUL.FTZ R16, R78, R16 ;  /* 0x000000104e107220 */ /* 0x000fe20000410000 */
[-C--:B-1----:R-:W-:Y:S06]  /*64b0*/  HMMA.16816.F32 R20, R100, R104.reuse, R20 ;  /* 0x000000686414723c */ /* 0x082fec0000001814 */
[C---:B------:R-:W-:Y:S06]  /*64c0*/  HMMA.16816.F32 R24, R108.reuse, R104, R24 ;  /* 0x000000686c18723c */ /* 0x040fec0000001818 */
[-C--:B------:R-:W-:Y:S06]  /*64d0*/  HMMA.16816.F32 R28, R108, R106.reuse, R28 ;  /* 0x0000006a6c1c723c */ /* 0x080fec000000181c */
[C---:B------:R-:W-:Y:S01]  /*64e0*/  HMMA.16816.F32 R32, R100.reuse, R106, R32 ;  /* 0x0000006a6420723c */ /* 0x040fe20000001820 */
[----:B------:R-:W1:Y:S05]  /*64f0*/  LDSM.16.M88.4 R104, [R117+0x8800] ;  /* 0x008800007568783b */ /* 0x000e6a0000000200 */
[C---:B------:R-:W-:Y:S11]  /*6500*/  FADD.FTZ R20, -R114.reuse, R20 ;  /* 0x0000001472147221 */ /* 0x040ff60000010100 */
[----:B------:R-:W-:Y:S07]  /*6510*/  @!UPT UIADD3 URZ, URZ, URZ, URZ ;  /* 0x0000003f3f3ff290 */ /* 0x000fee000fffe03f */
[C---:B------:R-:W-:Y:S01]  /*6520*/  FADD.FTZ R32, -R114.reuse, R32 ;  /* 0x0000002072207221 */ /* 0x040fe20000010100 */
[C---:B------:R-:W-:Y:S01]  /*6530*/  FADD.FTZ R33, -R114.reuse, R33 ;  /* 0x0000002172217221 */ /* 0x040fe20000010100 */
[-C--:B-1----:R-:W-:Y:S06]  /*6540*/  HMMA.16816.F32 R36, R100, R104.reuse, R36 ;  /* 0x000000686424723c */ /* 0x082fec0000001824 */
[C---:B------:R-:W-:Y:S06]  /*6550*/  HMMA.16816.F32 R40, R108.reuse, R104, R40 ;  /* 0x000000686c28723c */ /* 0x040fec0000001828 */
[-C--:B------:R-:W-:Y:S06]  /*6560*/  HMMA.16816.F32 R44, R108, R106.reuse, R44 ;  /* 0x0000006a6c2c723c */ /* 0x080fec000000182c */
[C---:B------:R-:W-:Y:S01]  /*6570*/  HMMA.16816.F32 R48, R100.reuse, R106, R48 ;  /* 0x0000006a6430723c */ /* 0x040fe20000001830 */
[----:B------:R-:W1:Y:S05]  /*6580*/  LDSM.16.M88.4 R104, [R117+0x8c00] ;  /* 0x008c00007568783b */ /* 0x000e6a0000000200 */
[-C--:B-1----:R-:W-:Y:S06]  /*6590*/  HMMA.16816.F32 R52, R100, R104.reuse, R52 ;  /* 0x000000686434723c */ /* 0x082fec0000001834 */
[C---:B------:R-:W-:Y:S06]  /*65a0*/  HMMA.16816.F32 R56, R108.reuse, R104, R56 ;  /* 0x000000686c38723c */ /* 0x040fec0000001838 */
[-C--:B------:R-:W-:Y:S05]  /*65b0*/  HMMA.16816.F32 R60, R108, R106.reuse, R60 ;  /* 0x0000006a6c3c723c */ /* 0x080fea000000183c */
[----:B------:R-:W-:Y:S01]  /*65c0*/  FADD.FTZ R104, -R114, R4 ;  /* 0x0000000472687221 */ /* 0x000fe20000010100 */
[----:B------:R-:W-:Y:S01]  /*65d0*/  FFMA.FTZ R4, -R82, R82, 1 ;  /* 0x3f80000052047423 */ /* 0x000fe20000010152 */
[----:B------:R-:W-:Y:S01]  /*65e0*/  FADD.FTZ R105, -R114, R5 ;  /* 0x0000000572697221 */ /* 0x000fe20000010100 */
[----:B------:R1:W5:Y:S01]  /*65f0*/  LDL.LU R82, [R1+0x90] ;  /* 0x0000900001527983 */ /* 0x0003620000300800 */
[----:B------:R-:W-:Y:S04]  /*6600*/  HMMA.16816.F32 R64, R100, R106, R64 ;  /* 0x0000006a6440723c */ /* 0x000fe80000001840 */
[----:B------:R-:W-:Y:S01]  /*6610*/  FFMA.FTZ R5, -R81, R81, 1 ;  /* 0x3f80000051057423 */ /* 0x000fe20000010151 */
[----:B------:R-:W-:Y:S01]  /*6620*/  FMUL.FTZ R104, R80, R104 ;  /* 0x0000006850687220 */ /* 0x000fe20000410000 */
[----:B------:R1:W5:Y:S01]  /*6630*/  LDL.LU R81, [R1+0x8c] ;  /* 0x00008c0001517983 */ /* 0x0003620000300800 */
[----:B------:R-:W-:Y:S01]  /*6640*/  FMUL.FTZ R105, R79, R105 ;  /* 0x000000694f697220 */ /* 0x000fe20000410000 */
[----:B------:R-:W-:Y:S02]  /*6650*/  FMUL.FTZ R102, R76, R20 ;  /* 0x000000144c667220 */ /* 0x000fe40000410000 */
[----:B------:R1:W5:Y:S01]  /*6660*/  LDL.LU R80, [R1+0x88] ;  /* 0x0000880001507983 */ /* 0x0003620000300800 */
[----:B------:R-:W-:Y:S01]  /*6670*/  FFMA.FTZ R20, -R74, R74, 1 ;  /* 0x3f8000004a147423 */ /* 0x000fe2000001014a */
[----:B------:R-:W-:Y:S01]  /*6680*/  FADD.FTZ R103, -R114, R21 ;  /* 0x0000001572677221 */ /* 0x000fe20000010100 */
[----:B------:R-:W-:Y:S01]  /*6690*/  FMUL.FTZ R21, R77, R17 ;  /* 0x000000114d157220 */ /* 0x000fe20000410000 */
[----:B------:R1:W5:Y:S01]  /*66a0*/  LDL.LU R79, [R1+0x84] ;  /* 0x00008400014f7983 */ /* 0x0003620000300800 */
[----:B------:R-:W-:Y:S01]  /*66b0*/  FMUL.FTZ R4, R4, UR5 ;  /* 0x0000000504047c20 */ /* 0x000fe20008410000 */
[----:B------:R-:W-:Y:S01]  /*66c0*/  FMUL.FTZ R103, R75, R103 ;  /* 0x000000674b677220 */ /* 0x000fe20000410000 */
[----:B------:R-:W-:Y:S01]  /*66d0*/  FMUL.FTZ R5, R5, UR5 ;  /* 0x0000000505057c20 */ /* 0x000fe20008410000 */
[----:B------:R1:W5:Y:S01]  /*66e0*/  LDL.LU R78, [R1+0x80] ;  /* 0x00008000014e7983 */ /* 0x0003620000300800 */
[----:B------:R-:W-:Y:S01]  /*66f0*/  FMUL.FTZ R101, R104, R4 ;  /* 0x0000000468657220 */ /* 0x000fe20000410000 */
[----:B------:R-:W-:Y:S01]  /*6700*/  FMUL.FTZ R20, R20, UR5 ;  /* 0x0000000514147c20 */ /* 0x000fe20008410000 */
[----:B------:R-:W-:Y:S01]  /*6710*/  FMUL.FTZ R100, R105, R5 ;  /* 0x0000000569647220 */ /* 0x000fe20000410000 */
[----:B------:R1:W5:Y:S01]  /*6720*/  LDL.LU R77, [R1+0x7c] ;  /* 0x00007c00014d7983 */ /* 0x0003620000300800 */
[----:B------:R-:W-:Y:S01]  /*6730*/  FFMA.FTZ R5, -R251, R251, 1 ;  /* 0x3f800000fb057423 */ /* 0x000fe200000101fb */
        /* <DEDUP_REMOVED lines=8> */
[C---:B------:R-:W-:Y:S01]  /*67c0*/  FADD.FTZ R52, -R114.reuse, R52 ;  /* 0x0000003472347221 */ /* 0x040fe20000010100 */
[----:B------:R-:W-:Y:S01]  /*67d0*/  FMUL.FTZ R4, R103, R4 ;  /* 0x0000000467047220 */ /* 0x000fe20000410000 */
[----:B------:R1:W5:Y:S01]  /*67e0*/  LDL.LU R74, [R1+0x70] ;  /* 0x00007000014a7983 */ /* 0x0003620000300800 */
[----:B------:R-:W-:Y:S01]  /*67f0*/  FADD.FTZ R53, -R114, R53 ;  /* 0x0000003572357221 */ /* 0x000fe20000010100 */
[----:B------:R-:W-:Y:S01]  /*6800*/  FMUL.FTZ R52, R247, R52 ;  /* 0x00000034f7347220 */ /* 0x000fe20000410000 */
[----:B------:R-:W-:Y:S01]  /*6810*/  FFMA.FTZ R17, -R252, R252, 1 ;  /* 0x3f800000fc117423 */ /* 0x000fe200000101fc */
[----:B------:R-:W-:Y:S01]  /*6820*/  F2FP.F16.F32.PACK_AB R102, R4, R5 ;  /* 0x000000050466723e */ /* 0x000fe200000000ff */
[----:B------:R-:W-:Y:S01]  /*6830*/  FMUL.FTZ R4, R73, R32 ;  /* 0x0000002049047220 */ /* 0x000fe20000410000 */
[----:B------:R-:W-:Y:S01]  /*6840*/  FMUL.FTZ R5, R72, R33 ;  /* 0x0000002148057220 */ /* 0x000fe20000410000 */
[----:B------:R1:W5:Y:S01]  /*6850*/  LDL.LU R73, [R1+0x6c] ;  /* 0x00006c0001497983 */ /* 0x0003620000300800 */
[----:B------:R-:W-:Y:S01]  /*6860*/  FMUL.FTZ R53, R246, R53 ;  /* 0x00000035f6357220 */ /* 0x000fe20000410000 */
[----:B------:R-:W-:Y:S01]  /*6870*/  FMUL.FTZ R17, R17, UR5 ;  /* 0x0000000511117c20 */ /* 0x000fe20008410000 */
[----:B------:R-:W-:Y:S01]  /*6880*/  FFMA.FTZ R33, -R242, R242, 1 ;  /* 0x3f800000f2217423 */ /* 0x000fe200000101f2 */
[----:B------:R1:W5:Y:S01]  /*6890*/  LDL.LU R72, [R1+0x68] ;  /* 0x0000680001487983 */ /* 0x0003620000300800 */
[----:B------:R-:W-:Y:S01]  /*68a0*/  FFMA.FTZ R32, -R239, R239, 1 ;  /* 0x3f800000ef207423 */ /* 0x000fe200000101ef */
[----:B------:R-:W-:Y:S01]  /*68b0*/  FMUL.FTZ R17, R21, R17 ;  /* 0x0000001115117220 */ /* 0x000fe20000410000 */
[----:B------:R-:W-:Y:S01]  /*68c0*/  FMUL.FTZ R33, R33, UR5 ;  /* 0x0000000521217c20 */ /* 0x000fe20008410000 */
[----:B------:R-:W-:Y:S01]  /*68d0*/  FFMA.FTZ R21, -R238, R238, 1 ;  /* 0x3f800000ee157423 */ /* 0x000fe200000101ee */
[----:B------:R-:W-:Y:S01]  /*68e0*/  FMUL.FTZ R32, R32, UR5 ;  /* 0x0000000520207c20 */ /* 0x000fe20008410000 */
[----:B------:R-:W-:Y:S01]  /*68f0*/  FFMA.FTZ R100, -R245, R245, 1 ;  /* 0x3f800000f5647423 */ /* 0x000fe200000101f5 */
[----:B------:R-:W-:Y:S01]  /*6900*/  F2FP.F16.F32.PACK_AB R101, R17, R20 ;  /* 0x000000141165723e */ /* 0x000fe200000000ff */
[C---:B------:R-:W-:Y:S01]  /*6910*/  FADD.FTZ R20, -R114.reuse, R37 ;  /* 0x0000002572147221 */ /* 0x040fe20000010100 */
[----:B------:R-:W-:Y:S01]  /*6920*/  FADD.FTZ R17, -R114, R36 ;  /* 0x0000002472117221 */ /* 0x000fe20000010100 */
[----:B------:R-:W-:Y:S01]  /*6930*/  FMUL.FTZ R21, R21, UR5 ;  /* 0x0000000515157c20 */ /* 0x000fe20008410000 */
[----:B------:R-:W-:Y:S01]  /*6940*/  FFMA.FTZ R37, -R244, R244, 1 ;  /* 0x3f800000f4257423 */ /* 0x000fe200000101f4 */
[----:B------:R-:W-:Y:S01]  /*6950*/  FMUL.FTZ R20, R70, R20 ;  /* 0x0000001446147220 */ /* 0x000fe20000410000 */
[----:B------:R-:W-:Y:S01]  /*6960*/  FMUL.FTZ R17, R71, R17 ;  /* 0x0000001147117220 */ /* 0x000fe20000410000 */
[----:B------:R-:W-:Y:S01]  /*6970*/  FMUL.FTZ R100, R100, UR5 ;  /* 0x0000000564647c20 */ /* 0x000fe20008410000 */
[----:B------:R1:W5:Y:S01]  /*6980*/  LDL.LU R71, [R1+0x64] ;  /* 0x0000640001477983 */ /* 0x0003620000300800 */
[----:B------:R-:W-:Y:S01]  /*6990*/  FMUL.FTZ R33, R20, R33 ;  /* 0x0000002114217220 */ /* 0x000fe20000410000 */
[----:B------:R-:W-:Y:S01]  /*69a0*/  FFMA.FTZ R20, -R237, R237, 1 ;  /* 0x3f800000ed147423 */ /* 0x000fe200000101ed */
[----:B------:R-:W-:Y:S01]  /*69b0*/  FMUL.FTZ R37, R37, UR5 ;  /* 0x0000000525257c20 */ /* 0x000fe20008410000 */
[----:B------:R1:W5:Y:S01]  /*69c0*/  LDL.LU R70, [R1+0x60] ;  /* 0x0000600001467983 */ /* 0x0003620000300800 */
[----:B------:R-:W-:Y:S01]  /*69d0*/  FMUL.FTZ R100, R4, R100 ;  /* 0x0000006404647220 */ /* 0x000fe20000410000 */
[----:B------:R-:W-:Y:S01]  /*69e0*/  FMUL.FTZ R20, R20, UR5 ;  /* 0x0000000514147c20 */ /* 0x000fe20008410000 */
[----:B------:R-:W-:Y:S01]  /*69f0*/  FMUL.FTZ R37, R5, R37 ;  /* 0x0000002505257220 */ /* 0x000fe20000410000 */
[----:B------:R1:W5:Y:S01]  /*6a00*/  LDL.64 R104, [R1+0x10] ;  /* 0x0000100001687983 */ /* 0x0003620000100a00 */
[----:B------:R-:W-:Y:S01]  /*6a10*/  FADD.FTZ R4, -R114, R48 ;  /* 0x0000003072047221 */ /* 0x000fe20000010100 */
[----:B------:R-:W-:Y:S01]  /*6a20*/  FMUL.FTZ R20, R52, R20 ;  /* 0x0000001434147220 */ /* 0x000fe20000410000 */
[C---:B------:R-:W-:Y:S01]  /*6a30*/  FADD.FTZ R5, -R114.reuse, R49 ;  /* 0x0000003172057221 */ /* 0x040fe20000010100 */
[----:B------:R-:W-:Y:S01]  /*6a40*/  FADD.FTZ R49, -R114, R65 ;  /* 0x0000004172317221 */ /* 0x000fe20000010100 */
[----:B------:R-:W-:Y:S01]  /*6a50*/  FMUL.FTZ R4, R249, R4 ;  /* 0x00000004f9047220 */ /* 0x000fe20000410000 */
[----:B------:R-:W-:Y:S01]  /*6a60*/  F2FP.F16.F32.PACK_AB R100, R37, R100 ;  /* 0x000000642564723e */ /* 0x000fe200000000ff */
[----:B------:R-:W-:Y:S01]  /*6a70*/  FMUL.FTZ R5, R248, R5 ;  /* 0x00000005f8057220 */ /* 0x000fe20000410000 */
[----:B------:R-:W-:Y:S01]  /*6a80*/  FMUL.FTZ R49, R240, R49 ;  /* 0x00000031f0317220 */ /* 0x000fe20000410000 */
[----:B------:R-:W-:Y:S01]  /*6a90*/  FMUL.FTZ R32, R4, R32 ;  /* 0x0000002004207220 */ /* 0x000fe20000410000 */
        /* <DEDUP_REMOVED lines=9> */
[----:B------:R-:W-:Y:S02]  /*6b30*/  FMUL.FTZ R36, R36, UR5 ;  /* 0x0000000524247c20 */ /* 0x000fe40008410000 */
[----:B------:R-:W-:Y:S02]  /*6b40*/  FMUL.FTZ R5, R48, R5 ;  /* 0x0000000530057220 */ /* 0x000fe40000410000 */
[----:B------:R-:W-:Y:S01]  /*6b50*/  FMUL.FTZ R36, R17, R36 ;  /* 0x0000002411247220 */ /* 0x000fe20000410000 */
[----:B------:R-:W-:Y:S04]  /*6b60*/  FFMA.FTZ R17, -R236, R236, 1 ;  /* 0x3f800000ec117423 */ /* 0x000fe800000101ec */
[----:B------:R-:W-:Y:S01]  /*6b70*/  FMUL.FTZ R17, R17, UR5 ;  /* 0x0000000511117c20 */ /* 0x000fe20008410000 */
[----:B------:R-:W-:Y:S02]  /*6b80*/  F2FP.F16.F32.PACK_AB R37, R33, R36 ;  /* 0x000000242125723e */ /* 0x000fe400000000ff */
[----:B------:R-:W-:Y:S01]  /*6b90*/  F2FP.F16.F32.PACK_AB R36, R21, R32 ;  /* 0x000000201524723e */ /* 0x000fe200000000ff */
[----:B------:R-:W-:Y:S01]  /*6ba0*/  FMUL.FTZ R17, R53, R17 ;  /* 0x0000001135117220 */ /* 0x000fe20000410000 */
[----:B------:R-:W-:Y:S01]  /*6bb0*/  F2FP.F16.F32.PACK_AB R32, R4, R5 ;  /* 0x000000050420723e */ /* 0x000fe200000000ff */
[----:B------:R-:W-:Y:S03]  /*6bc0*/  FFMA.FTZ R4, -R68, R68, 1 ;  /* 0x3f80000044047423 */ /* 0x000fe60000010144 */
[----:B------:R-:W-:Y:S01]  /*6bd0*/  F2FP.F16.F32.PACK_AB R33, R17, R20 ;  /* 0x000000141121723e */ /* 0x000fe200000000ff */
[----:B------:R-:W-:Y:S01]  /*6be0*/  FFMA.FTZ R17, -R69, R69, 1 ;  /* 0x3f80000045117423 */ /* 0x000fe20000010145 */
[----:B------:R-:W-:Y:S01]  /*6bf0*/  FMUL.FTZ R20, R3, R6 ;  /* 0x0000000603147220 */ /* 0x000fe20000410000 */
[----:B------:R1:W5:Y:S01]  /*6c00*/  LDL.LU R69, [R1+0x5c] ;  /* 0x00005c0001457983 */ /* 0x0003620000300800 */
[----:B------:R-:W-:Y:S01]  /*6c10*/  FMUL.FTZ R6, R4, UR5 ;  /* 0x0000000504067c20 */ /* 0x000fe20008410000 */
[----:B------:R-:W-:Y:S02]  /*6c20*/  FMUL.FTZ R17, R17, UR5 ;  /* 0x0000000511117c20 */ /* 0x000fe40008410000 */
        /* <DEDUP_REMOVED lines=39> */
.L_x_495:
[----:B------:R-:W2:Y:S01]  /*6ea0*/  LDL R52, [R1+0x3c] ;  /* 0x00003c0001347983 */ /* 0x000ea20000100800 */
[----:B------:R-:W-:Y:S01]  /*6eb0*/  FMUL.FTZ R17, R20, R17 ;  /* 0x0000001114117220 */ /* 0x000fe20000410000 */
[C---:B-----5:R-:W-:Y:S01]  /*6ec0*/  FADD.FTZ R11, -R0.reuse, R11 ;  /* 0x0000000b000b7221 */ /* 0x060fe20000010100 */
[C---:B------:R-:W-:Y:S01]  /*6ed0*/  FADD.FTZ R15, -R0.reuse, R15 ;  /* 0x0000000f000f7221 */ /* 0x040fe20000010100 */
[----:B------:R-:W3:Y:S01]  /*6ee0*/  LDL.LU R49, [R1] ;  /* 0x0000000001317983 */ /* 0x000ee20000300800 */
[----:B------:R-:W-:Y:S01]  /*6ef0*/  FADD.FTZ R27, -R0, R27 ;  /* 0x0000001b001b7221 */ /* 0x000fe20000010100 */
[----:B------:R-:W-:Y:S01]  /*6f00*/  FMUL.FTZ R11, R234, R11 ;  /* 0x0000000bea0b7220 */ /* 0x000fe20000410000 */
[----:B------:R-:W-:Y:S01]  /*6f10*/  FMUL.FTZ R15, R232, R15 ;  /* 0x0000000fe80f7220 */ /* 0x000fe20000410000 */
[----:B------:R-:W4:Y:S01]  /*6f20*/  LDL.LU R48, [R1+0x4] ;  /* 0x0000040001307983 */ /* 0x000f220000300800 */
[----:B------:R-:W-:Y:S01]  /*6f30*/  FMUL.FTZ R27, R226, R27 ;  /* 0x0000001be21b7220 */ /* 0x000fe20000410000 */
[----:B-1----:R-:W-:Y:S01]  /*6f40*/  FFMA.FTZ R5, -R153, R153, 1 ;  /* 0x3f80000099057423 */ /* 0x002fe20000010199 */
[C---:B------:R-:W-:Y:S01]  /*6f50*/  FADD.FTZ R23, -R113.reuse, R23 ;  /* 0x0000001771177221 */ /* 0x040fe20000010100 */
[----:B------:R1:W-:Y:S01]  /*6f60*/  STS [R215+0xa000], R16 ;  /* 0x00a00010d7007388 */ /* 0x0003e20000000800 */
[----:B------:R-:W-:Y:S01]  /*6f70*/  FFMA.FTZ R4, -R152, R152, 1 ;  /* 0x3f80000098047423 */ /* 0x000fe20000010198 */
[C---:B------:R-:W-:Y:S01]  /*6f80*/  FADD.FTZ R19, -R113.reuse, R19 ;  /* 0x0000001371137221 */ /* 0x040fe20000010100 */
[----:B------:R-:W-:Y:S01]  /*6f90*/  FMUL.FTZ R23, R180, R23 ;  /* 0x00000017b4177220 */ /* 0x000fe20000410000 */
[C---:B------:R-:W-:Y:S01]  /*6fa0*/  FADD.FTZ R18, -R113.reuse, R18 ;  /* 0x0000001271127221 */ /* 0x040fe20000010100 */
[----:B------:R-:W-:Y:S01]  /*6fb0*/  FADD.FTZ R22, -R113, R22 ;  /* 0x0000001671167221 */ /* 0x000fe20000010100 */
[----:B------:R-:W-:Y:S01]  /*6fc0*/  FMUL.FTZ R19, R189, R19 ;  /* 0x00000013bd137220 */ /* 0x000fe20000410000 */
[----:B------:R-:W-:Y:S01]  /*6fd0*/  FADD.FTZ R38, -R113, R38 ;  /* 0x0000002671267221 */ /* 0x000fe20000010100 */
        /* <DEDUP_REMOVED lines=8> */
[----:B------:R-:W-:Y:S01]  /*7060*/  FMUL.FTZ R50, R142, R50 ;  /* 0x000000328e327220 */ /* 0x000fe20000410000 */
[----:B------:R-:W-:Y:S01]  /*7070*/  FMUL.FTZ R39, R158, R39 ;  /* 0x000000279e277220 */ /* 0x000fe20000410000 */
[C---:B------:R-:W-:Y:S01]  /*7080*/  FADD.FTZ R66, -R113.reuse, R66 ;  /* 0x0000004271427221 */ /* 0x040fe20000010100 */
[----:B------:R-:W-:Y:S01]  /*7090*/  FMUL.FTZ R55, R138, R55 ;  /* 0x000000378a377220 */ /* 0x000fe20000410000 */
[----:B------:R-:W-:Y:S01]  /*70a0*/  FADD.FTZ R51, -R113, R51 ;  /* 0x0000003371337221 */ /* 0x000fe20000010100 */
[----:B------:R-:W-:Y:S01]  /*70b0*/  FADD.FTZ R8, -R112, R8 ;  /* 0x0000000870087221 */ /* 0x000fe20000010100 */
[----:B------:R-:W-:Y:S01]  /*70c0*/  FMUL.FTZ R66, R132, R66 ;  /* 0x0000004284427220 */ /* 0x000fe20000410000 */
[----:B------:R-:W-:Y:S01]  /*70d0*/  FADD.FTZ R13, -R112, R13 ;  /* 0x0000000d700d7221 */ /* 0x000fe20000010100 */
[----:B------:R-:W-:Y:S01]  /*70e0*/  FMUL.FTZ R51, R141, R51 ;  /* 0x000000338d337220 */ /* 0x000fe20000410000 */
[----:B-1----:R-:W-:Y:S01]  /*70f0*/  FMUL.FTZ R16, R7, R6 ;  /* 0x0000000607107220 */ /* 0x002fe20000410000 */
[----:B------:R-:W-:Y:S01]  /*7100*/  FFMA.FTZ R7, -R157, R157, 1 ;  /* 0x3f8000009d077423 */ /* 0x000fe2000001019d */
[----:B------:R-:W-:Y:S01]  /*7110*/  FFMA.FTZ R6, -R156, R156, 1 ;  /* 0x3f8000009c067423 */ /* 0x000fe2000001019c */
[----:B------:R-:W-:Y:S01]  /*7120*/  FMUL.FTZ R13, R218, R13 ;  /* 0x0000000dda0d7220 */ /* 0x000fe20000410000 */
[----:B------:R-:W-:Y:S01]  /*7130*/  FADD.FTZ R9, -R112, R9 ;  /* 0x0000000970097221 */ /* 0x000fe20000010100 */
[----:B------:R-:W-:Y:S01]  /*7140*/  FMUL.FTZ R20, R7, UR5 ;  /* 0x0000000507147c20 */ /* 0x000fe20008410000 */
[----:B------:R-:W-:Y:S01]  /*7150*/  FMUL.FTZ R7, R6, UR5 ;  /* 0x0000000506077c20 */ /* 0x000fe20008410000 */
[----:B------:R-:W-:Y:S01]  /*7160*/  FMUL.FTZ R6, R5, UR5 ;  /* 0x0000000505067c20 */ /* 0x000fe20008410000 */
[----:B------:R-:W-:Y:S01]  /*7170*/  FMUL.FTZ R5, R4, UR5 ;  /* 0x0000000504057c20 */ /* 0x000fe20008410000 */
[----:B------:R-:W-:Y:S01]  /*7180*/  FMUL.FTZ R18, R18, R20 ;  /* 0x0000001412127220 */ /* 0x000fe20000410000 */
[----:B------:R-:W-:Y:S01]  /*7190*/  FMUL.FTZ R4, R19, R7 ;  /* 0x0000000713047220 */ /* 0x000fe20000410000 */
[----:B------:R-:W-:Y:S01]  /*71a0*/  FFMA.FTZ R7, -R149, R149, 1 ;  /* 0x3f80000095077423 */ /* 0x000fe20000010195 */
[----:B------:R-:W-:Y:S01]  /*71b0*/  FMUL.FTZ R23, R23, R5 ;  /* 0x0000000517177220 */ /* 0x000fe20000410000 */
[----:B------:R-:W-:Y:S01]  /*71c0*/  F2FP.F16.F32.PACK_AB R5, R16, R17 ;  /* 0x000000111005723e */ /* 0x000fe200000000ff */
[----:B------:R-:W-:Y:S01]  /*71d0*/  FMUL.FTZ R22, R22, R6 ;  /* 0x0000000616167220 */ /* 0x000fe20000410000 */
[----:B------:R-:W-:Y:S01]  /*71e0*/  F2FP.F16.F32.PACK_AB R4, R4, R18 ;  /* 0x000000120404723e */ /* 0x000fe200000000ff */
[----:B------:R-:W-:Y:S01]  /*71f0*/  FMUL.FTZ R17, R7, UR5 ;  /* 0x0000000507117c20 */ /* 0x000fe20008410000 */
[----:B------:R-:W-:Y:S01]  /*7200*/  FMUL.FTZ R9, R222, R9 ;  /* 0x00000009de097220 */ /* 0x000fe20000410000 */
[----:B------:R1:W-:Y:S01]  /*7210*/  STS [R215+0xa400], R5 ;  /* 0x00a40005d7007388 */ /* 0x0003e20000000800 */
[----:B------:R-:W-:Y:S01]  /*7220*/  FFMA.FTZ R7, -R144, R144, 1 ;  /* 0x3f80000090077423 */ /* 0x000fe20000010190 */
[----:B------:R-:W-:Y:S01]  /*7230*/  FFMA.FTZ R6, -R148, R148, 1 ;  /* 0x3f80000094067423 */ /* 0x000fe20000010194 */
[----:B------:R-:W-:Y:S01]  /*7240*/  F2FP.F16.F32.PACK_AB R22, R23, R22 ;  /* 0x000000161716723e */ /* 0x000fe200000000ff */
[----:B------:R1:W-:Y:S01]  /*7250*/  STS [R216+0xa400], R4 ;  /* 0x00a40004d8007388 */ /* 0x0003e20000000800 */
[----:B------:R-:W-:Y:S01]  /*7260*/  FMUL.FTZ R7, R7, UR5 ;  /* 0x0000000507077c20 */ /* 0x000fe20008410000 */
[----:B------:R-:W-:Y:S01]  /*7270*/  FMUL.FTZ R16, R6, UR5 ;  /* 0x0000000506107c20 */ /* 0x000fe20008410000 */
[----:B------:R-:W-:Y:S01]  /*7280*/  FFMA.FTZ R6, -R143, R143, 1 ;  /* 0x3f8000008f067423 */ /* 0x000fe2000001018f */
[----:B------:R-:W-:Y:S01]  /*7290*/  STS [R216+0xa000], R101 ;  /* 0x00a00065d8007388 */ /* 0x000fe20000000800 */
[----:B------:R-:W-:Y:S01]  /*72a0*/  FMUL.FTZ R38, R38, R7 ;  /* 0x0000000726267220 */ /* 0x000fe20000410000 */
[----:B------:R-:W-:Y:S01]  /*72b0*/  FFMA.FTZ R7, -R136, R136, 1 ;  /* 0x3f80000088077423 */ /* 0x000fe20000010188 */
[----:B------:R-:W-:Y:S01]  /*72c0*/  FMUL.FTZ R20, R35, R16 ;  /* 0x0000001023147220 */ /* 0x000fe20000410000 */
[----:B------:R-:W-:Y:S01]  /*72d0*/  FMUL.FTZ R6, R6, UR5 ;  /* 0x0000000506067c20 */ /* 0x000fe20008410000 */
[----:B------:R-:W-:Y:S01]  /*72e0*/  FFMA.FTZ R16, -R133, R133, 1 ;  /* 0x3f80000085107423 */ /* 0x000fe20000010185 */
[----:B------:R-:W-:Y:S01]  /*72f0*/  FMUL.FTZ R7, R7, UR5 ;  /* 0x0000000507077c20 */ /* 0x000fe20008410000 */
[----:B------:R-:W-:Y:S01]  /*7300*/  FADD.FTZ R67, -R113, R67 ;  /* 0x0000004371437221 */ /* 0x000fe20000010100 */
[----:B------:R-:W-:Y:S01]  /*7310*/  FMUL.FTZ R19, R39, R6 ;  /* 0x0000000627137220 */ /* 0x000fe20000410000 */
[----:B------:R-:W-:Y:S01]  /*7320*/  FMUL.FTZ R16, R16, UR5 ;  /* 0x0000000510107c20 */ /* 0x000fe20008410000 */
[----:B------:R-:W-:Y:S01]  /*7330*/  FMUL.FTZ R50, R50, R7 ;  /* 0x0000000732327220 */ /* 0x000fe20000410000 */
[----:B------:R-:W-:Y:S01]  /*7340*/  FFMA.FTZ R7, -R130, R130, 1 ;  /* 0x3f80000082077423 */ /* 0x000fe20000010182 */
[----:B------:R-:W-:Y:S01]  /*7350*/  FFMA.FTZ R6, -R135, R135, 1 ;  /* 0x3f80000087067423 */ /* 0x000fe20000010187 */
[----:B------:R-:W-:Y:S01]  /*7360*/  FMUL.FTZ R55, R55, R16 ;  /* 0x0000001037377220 */ /* 0x000fe20000410000 */
[----:B------:R-:W-:Y:S01]  /*7370*/  FMUL.FTZ R16, R223, R8 ;  /* 0x00000008df107220 */ /* 0x000fe20000410000 */
[----:B------:R-:W-:Y:S01]  /*7380*/  FMUL.FTZ R7, R7, UR5 ;  /* 0x0000000507077c20 */ /* 0x000fe20008410000 */
[----:B------:R-:W-:Y:S01]  /*7390*/  FMUL.FTZ R6, R6, UR5 ;  /* 0x0000000506067c20 */ /* 0x000fe20008410000 */
[----:B-1----:R-:W-:Y:S01]  /*73a0*/  FFMA.FTZ R5, -R182, R182, 1 ;  /* 0x3f800000b6057423 */ /* 0x002fe200000101b6 */
[----:B------:R-:W-:Y:S01]  /*73b0*/  FFMA.FTZ R8, -R187, R187, 1 ;  /* 0x3f800000bb087423 */ /* 0x000fe200000101bb */
[----:B------:R-:W-:Y:S01]  /*73c0*/  FMUL.FTZ R66, R66, R7 ;  /* 0x0000000742427220 */ /* 0x000fe20000410000 */
[----:B------:R-:W-:Y:S01]  /*73d0*/  FFMA.FTZ R7, -R185, R185, 1 ;  /* 0x3f800000b9077423 */ /* 0x000fe200000101b9 */
[----:B------:R-:W-:Y:S01]  /*73e0*/  FMUL.FTZ R5, R5, UR5 ;  /* 0x0000000505057c20 */ /* 0x000fe20008410000 */
[----:B------:R-:W-:Y:S01]  /*73f0*/  FMUL.FTZ R51, R51, R6 ;  /* 0x0000000633337220 */ /* 0x000fe20000410000 */
[----:B------:R-:W-:Y:S01]  /*7400*/  FFMA.FTZ R6, -R115, R115, 1 ;  /* 0x3f80000073067423 */ /* 0x000fe20000010173 */
[----:B------:R-:W-:Y:S01]  /*7410*/  FMUL.FTZ R8, R8, UR5 ;  /* 0x0000000508087c20 */ /* 0x000fe20008410000 */
[----:B------:R-:W-:Y:S01]  /*7420*/  FMUL.FTZ R13, R13, R5 ;  /* 0x000000050d0d7220 */ /* 0x000fe20000410000 */
[----:B------:R-:W-:Y:S01]  /*7430*/  FMUL.FTZ R7, R7, UR5 ;  /* 0x0000000507077c20 */ /* 0x000fe20008410000 */
        /* <DEDUP_REMOVED lines=8> */
[C---:B------:R-:W-:Y:S01]  /*74c0*/  FADD.FTZ R24, -R112.reuse, R24 ;  /* 0x0000001870187221 */ /* 0x040fe20000010100 */
[----:B------:R-:W-:Y:S01]  /*74d0*/  FFMA.FTZ R8, -R175, R175, 1 ;  /* 0x3f800000af087423 */ /* 0x000fe200000101af */
[----:B------:R-:W-:Y:S01]  /*74e0*/  FMUL.FTZ R67, R67, R6 ;  /* 0x0000000643437220 */ /* 0x000fe20000410000 */
[----:B------:R-:W-:Y:S01]  /*74f0*/  FADD.FTZ R12, -R112, R12 ;  /* 0x0000000c700c7221 */ /* 0x000fe20000010100 */
[----:B------:R-:W-:Y:S01]  /*7500*/  FFMA.FTZ R6, -R183, R183, 1 ;  /* 0x3f800000b7067423 */ /* 0x000fe200000101b7 */
[----:B------:R-:W-:Y:S01]  /*7510*/  FMUL.FTZ R29, R29, R5 ;  /* 0x000000051d1d7220 */ /* 0x000fe20000410000 */
[----:B------:R-:W-:Y:S01]  /*7520*/  FMUL.FTZ R24, R207, R24 ;  /* 0x00000018cf187220 */ /* 0x000fe20000410000 */
[----:B------:R-:W-:Y:S01]  /*7530*/  FMUL.FTZ R8, R8, UR5 ;  /* 0x0000000508087c20 */ /* 0x000fe20008410000 */
[----:B------:R-:W-:Y:S01]  /*7540*/  FADD.FTZ R34, -R113, R34 ;  /* 0x0000002271227221 */ /* 0x000fe20000010100 */
[----:B------:R-:W-:Y:S01]  /*7550*/  F2FP.F16.F32.PACK_AB R4, R9, R16 ;  /* 0x000000100904723e */ /* 0x000fe200000000ff */
[----:B------:R-:W-:Y:S01]  /*7560*/  FADD.FTZ R25, -R112, R25 ;  /* 0x0000001970197221 */ /* 0x000fe20000010100 */
[----:B------:R-:W-:Y:S01]  /*7570*/  FFMA.FTZ R7, -R174, R174, 1 ;  /* 0x3f800000ae077423 */ /* 0x000fe200000101ae */
[----:B------:R-:W-:Y:S01]  /*7580*/  FADD.FTZ R45, -R112, R45 ;  /* 0x0000002d702d7221 */ /* 0x000fe20000010100 */
[----:B------:R-:W-:Y:S01]  /*7590*/  FFMA.FTZ R5, -R150, R150, 1 ;  /* 0x3f80000096057423 */ /* 0x000fe20000010196 */
[----:B------:R1:W-:Y:S01]  /*75a0*/  STS [R215+0xc000], R4 ;  /* 0x00c00004d7007388 */ /* 0x0003e20000000800 */
[----:B------:R-:W-:Y:S01]  /*75b0*/  FMUL.FTZ R12, R219, R12 ;  /* 0x0000000cdb0c7220 */ /* 0x000fe20000410000 */
[----:B------:R-:W-:Y:S01]  /*75c0*/  FMUL.FTZ R6, R6, UR5 ;  /* 0x0000000506067c20 */ /* 0x000fe20008410000 */
[----:B------:R-:W-:Y:S01]  /*75d0*/  FMUL.FTZ R24, R24, R8 ;  /* 0x0000000818187220 */ /* 0x000fe20000410000 */
        /* <DEDUP_REMOVED lines=9> */
[----:B------:R-:W-:Y:S01]  /*7670*/  FADD.FTZ R28, -R112, R28 ;  /* 0x0000001c701c7221 */ /* 0x000fe20000010100 */
[----:B------:R-:W-:Y:S01]  /*7680*/  FFMA.FTZ R6, -R171, R171, 1 ;  /* 0x3f800000ab067423 */ /* 0x000fe200000101ab */
[----:B------:R-:W-:Y:S01]  /*7690*/  FMUL.FTZ R25, R25, R7 ;  /* 0x0000000719197220 */ /* 0x000fe20000410000 */
[----:B------:R-:W-:Y:S01]  /*76a0*/  FMUL.FTZ R16, R45, R5 ;  /* 0x000000052d107220 */ /* 0x000fe20000410000 */
[----:B------:R-:W-:Y:S01]  /*76b0*/  FMUL.FTZ R40, R188, R40 ;  /* 0x00000028bc287220 */ /* 0x000fe20000410000 */
[----:B------:R-:W-:Y:S01]  /*76c0*/  FMUL.FTZ R8, R8, UR5 ;  /* 0x0000000508087c20 */ /* 0x000fe20008410000 */
[----:B------:R-:W-:Y:S01]  /*76d0*/  FADD.FTZ R54, -R113, R54 ;  /* 0x0000003671367221 */ /* 0x000fe20000010100 */
[----:B------:R-:W-:Y:S01]  /*76e0*/  FFMA.FTZ R17, -R134, R134, 1 ;  /* 0x3f80000086117423 */ /* 0x000fe20000010186 */
[----:B------:R-:W-:Y:S01]  /*76f0*/  FADD.FTZ R41, -R112, R41 ;  /* 0x0000002970297221 */ /* 0x000fe20000010100 */
[----:B------:R-:W-:Y:S01]  /*7700*/  FFMA.FTZ R7, -R159, R159, 1 ;  /* 0x3f8000009f077423 */ /* 0x000fe2000001019f */
[----:B------:R-:W-:Y:S01]  /*7710*/  FFMA.FTZ R5, -R146, R146, 1 ;  /* 0x3f80000092057423 */ /* 0x000fe20000010192 */
[----:B------:R-:W-:Y:S01]  /*7720*/  FMUL.FTZ R28, R199, R28 ;  /* 0x0000001cc71c7220 */ /* 0x000fe20000410000 */
[----:B------:R-:W-:Y:S01]  /*7730*/  FMUL.FTZ R6, R6, UR5 ;  /* 0x0000000506067c20 */ /* 0x000fe20008410000 */
[----:B------:R-:W-:Y:S01]  /*7740*/  FMUL.FTZ R40, R40, R8 ;  /* 0x0000000828287220 */ /* 0x000fe20000410000 */
[----:B------:R-:W-:Y:S01]  /*7750*/  FMUL.FTZ R54, R140, R54 ;  /* 0x000000368c367220 */ /* 0x000fe20000410000 */
[----:B------:R-:W-:Y:S01]  /*7760*/  FMUL.FTZ R17, R17, UR5 ;  /* 0x0000000511117c20 */ /* 0x000fe20008410000 */
[----:B------:R-:W-:Y:S01]  /*7770*/  FMUL.FTZ R41, R186, R41 ;  /* 0x00000029ba297220 */ /* 0x000fe20000410000 */
[----:B------:R-:W-:Y:S01]  /*7780*/  FMUL.FTZ R7, R7, UR5 ;  /* 0x0000000507077c20 */ /* 0x000fe20008410000 */
        /* <DEDUP_REMOVED lines=9> */
[----:B------:R-:W-:Y:S01]  /*7820*/  FMUL.FTZ R5, R5, UR5 ;  /* 0x0000000505057c20 */ /* 0x000fe20008410000 */
[----:B------:R-:W-:Y:S01]  /*7830*/  FADD.FTZ R57, -R112, R57 ;  /* 0x0000003970397221 */ /* 0x000fe20000010100 */
[----:B------:R-:W-:Y:S01]  /*7840*/  FFMA.FTZ R7, -R147, R147, 1 ;  /* 0x3f80000093077423 */ /* 0x000fe20000010193 */
[----:B------:R-:W-:Y:S01]  /*7850*/  FMUL.FTZ R44, R177, R44 ;  /* 0x0000002cb12c7220 */ /* 0x000fe20000410000 */
[----:B------:R-:W-:Y:S01]  /*7860*/  FMUL.FTZ R6, R6, UR5 ;  /* 0x0000000506067c20 */ /* 0x000fe20008410000 */
[----:B------:R-:W-:Y:S01]  /*7870*/  F2FP.F16.F32.PACK_AB R18, R13, R12 ;  /* 0x0000000c0d12723e */ /* 0x000fe200000000ff */
[----:B------:R-:W-:Y:S01]  /*7880*/  FMUL.FTZ R12, R61, R5 ;  /* 0x000000053d0c7220 */ /* 0x000fe20000410000 */
[----:B------:R-:W-:Y:S01]  /*7890*/  FMUL.FTZ R57, R168, R57 ;  /* 0x00000039a8397220 */ /* 0x000fe20000410000 */
[----:B------:R-:W-:Y:S01]  /*78a0*/  FMUL.FTZ R7, R7, UR5 ;  /* 0x0000000507077c20 */ /* 0x000fe20008410000 */
[----:B------:R-:W-:Y:S01]  /*78b0*/  FFMA.FTZ R5, -R203, R203, 1 ;  /* 0x3f800000cb057423 */ /* 0x000fe200000101cb */
[----:B------:R-:W-:Y:S01]  /*78c0*/  FMUL.FTZ R44, R44, R6 ;  /* 0x000000062c2c7220 */ /* 0x000fe20000410000 */
[----:B------:R-:W-:Y:S01]  /*78d0*/  FADD.FTZ R60, -R112, R60 ;  /* 0x0000003c703c7221 */ /* 0x000fe20000010100 */
[----:B------:R-:W-:Y:S01]  /*78e0*/  FFMA.FTZ R6, -R139, R139, 1 ;  /* 0x3f8000008b067423 */ /* 0x000fe2000001018b */
[----:B------:R-:W-:Y:S01]  /*78f0*/  FMUL.FTZ R13, R57, R7 ;  /* 0x00000007390d7220 */ /* 0x000fe20000410000 */
[----:B------:R-:W-:Y:S01]  /*7900*/  FMUL.FTZ R7, R5, UR5 ;  /* 0x0000000505077c20 */ /* 0x000fe20008410000 */
[----:B------:R-:W-:Y:S01]  /*7910*/  FADD.FTZ R14, -R0, R14 ;  /* 0x0000000e000e7221 */ /* 0x000fe20000010100 */
[----:B------:R-:W-:Y:S01]  /*7920*/  FFMA.FTZ R5, -R201, R201, 1 ;  /* 0x3f800000c9057423 */ /* 0x000fe200000101c9 */
[----:B------:R-:W-:Y:S01]  /*7930*/  FMUL.FTZ R60, R165, R60 ;  /* 0x0000003ca53c7220 */ /* 0x000fe20000410000 */
[----:B------:R-:W-:Y:S01]  /*7940*/  FMUL.FTZ R6, R6, UR5 ;  /* 0x0000000506067c20 */ /* 0x000fe20008410000 */
[----:B------:R-:W-:Y:S01]  /*7950*/  FADD.FTZ R10, -R0, R10 ;  /* 0x0000000a000a7221 */ /* 0x000fe20000010100 */
[----:B-1----:R-:W-:Y:S01]  /*7960*/  FFMA.FTZ R4, -R202, R202, 1 ;  /* 0x3f800000ca047423 */ /* 0x002fe200000101ca */
[----:B------:R-:W-:Y:S01]  /*7970*/  FMUL.FTZ R14, R233, R14 ;  /* 0x0000000ee90e7220 */ /* 0x000fe20000410000 */
[----:B------:R-:W-:Y:S01]  /*7980*/  FMUL.FTZ R5, R5, UR5 ;  /* 0x0000000505057c20 */ /* 0x000fe20008410000 */
        /* <DEDUP_REMOVED lines=13> */
[----:B------:R-:W-:Y:S01]  /*7a60*/  FMUL.FTZ R9, R15, R4 ;  /* 0x000000040f097220 */ /* 0x000fe20000410000 */
[----:B------:R-:W-:Y:S01]  /*7a70*/  F2FP.F16.F32.PACK_AB R10, R10, R7 ;  /* 0x000000070a0a723e */ /* 0x000fe200000000ff */
[----:B------:R-:W-:Y:S01]  /*7a80*/  FMUL.FTZ R26, R26, R6 ;  /* 0x000000061a1a7220 */ /* 0x000fe20000410000 */
[----:B------:R-:W-:Y:S01]  /*7a90*/  FMUL.FTZ R56, R169, R56 ;  /* 0x00000038a9387220 */ /* 0x000fe20000410000 */
[----:B------:R-:W-:Y:S01]  /*7aa0*/  FFMA.FTZ R4, -R194, R194, 1 ;  /* 0x3f800000c2047423 */ /* 0x000fe200000101c2 */
[----:B------:R-:W-:Y:S01]  /*7ab0*/  FADD.FTZ R43, -R0, R43 ;  /* 0x0000002b002b7221 */ /* 0x000fe20000010100 */
[----:B------:R-:W-:Y:S01]  /*7ac0*/  STS [R215+0xc400], R10 ;  /* 0x00c4000ad7007388 */ /* 0x000fe20000000800 */
[----:B------:R-:W-:Y:S01]  /*7ad0*/  FFMA.FTZ R6, -R178, R178, 1 ;  /* 0x3f800000b2067423 */ /* 0x000fe200000101b2 */
[----:B------:R-:W-:Y:S01]  /*7ae0*/  F2FP.F16.F32.PACK_AB R9, R9, R14 ;  /* 0x0000000e0909723e */ /* 0x000fe200000000ff */
[----:B------:R-:W-:Y:S01]  /*7af0*/  FMUL.FTZ R56, R56, R8 ;  /* 0x0000000838387220 */ /* 0x000fe20000410000 */
[----:B------:R-:W-:Y:S01]  /*7b00*/  STS [R216+0xc000], R18 ;  /* 0x00c00012d8007388 */ /* 0x000fe20000000800 */
[----:B------:R-:W-:Y:S01]  /*7b10*/  FADD.FTZ R30, -R0, R30 ;  /* 0x0000001e001e7221 */ /* 0x000fe20000010100 */
[----:B------:R-:W-:Y:S01]  /*7b20*/  FFMA.FTZ R5, -R193, R193, 1 ;  /* 0x3f800000c1057423 */ /* 0x000fe200000101c1 */
[----:B------:R-:W-:Y:S01]  /*7b30*/  FMUL.FTZ R8, R4, UR5 ;  /* 0x0000000504087c20 */ /* 0x000fe20008410000 */
[----:B------:R-:W-:Y:S01]  /*7b40*/  STS [R216+0xc400], R9 ;  /* 0x00c40009d8007388 */ /* 0x000fe20000000800 */
[----:B------:R-:W-:Y:S01]  /*7b50*/  FMUL.FTZ R43, R208, R43 ;  /* 0x0000002bd02b7220 */ /* 0x000fe20000410000 */
[----:B------:R-:W-:Y:S01]  /*7b60*/  FMUL.FTZ R6, R6, UR5 ;  /* 0x0000000506067c20 */ /* 0x000fe20008410000 */
[----:B------:R-:W-:Y:S01]  /*7b70*/  FADD.FTZ R31, -R0, R31 ;  /* 0x0000001f001f7221 */ /* 0x000fe20000010100 */
[----:B------:R-:W-:Y:S01]  /*7b80*/  STS [R217+0xa000], R102 ;  /* 0x00a00066d9007388 */ /* 0x000fe20000000800 */
[----:B------:R-:W-:Y:S01]  /*7b90*/  FFMA.FTZ R4, -R191, R191, 1 ;  /* 0x3f800000bf047423 */ /* 0x000fe200000101bf */
[----:B------:R-:W-:Y:S01]  /*7ba0*/  FMUL.FTZ R30, R221, R30 ;  /* 0x0000001edd1e7220 */ /* 0x000fe20000410000 */
[----:B------:R-:W-:Y:S01]  /*7bb0*/  FMUL.FTZ R5, R5, UR5 ;  /* 0x0000000505057c20 */ /* 0x000fe20008410000 */
[----:B------:R-:W-:Y:S01]  /*7bc0*/  STS [R217+0xa400], R22 ;  /* 0x00a40016d9007388 */ /* 0x000fe20000000800 */
[----:B------:R-:W-:Y:S01]  /*7bd0*/  FMUL.FTZ R43, R43, R6 ;  /* 0x000000062b2b7220 */ /* 0x000fe20000410000 */
[----:B------:R-:W-:Y:S01]  /*7be0*/  FMUL.FTZ R8, R27, R8 ;  /* 0x000000081b087220 */ /* 0x000fe20000410000 */
[----:B------:R-:W-:Y:S01]  /*7bf0*/  FMUL.FTZ R31, R220, R31 ;  /* 0x0000001fdc1f7220 */ /* 0x000fe20000410000 */
[----:B------:R-:W-:Y:S01]  /*7c00*/  STS [R214+0xa000], R100 ;  /* 0x00a00064d6007388 */ /* 0x000fe20000000800 */
[----:B------:R-:W-:Y:S01]  /*7c10*/  FMUL.FTZ R4, R4, UR5 ;  /* 0x0000000504047c20 */ /* 0x000fe20008410000 */
[----:B------:R-:W-:Y:S01]  /*7c20*/  FFMA.FTZ R6, -R164, R164, 1 ;  /* 0x3f800000a4067423 */ /* 0x000fe200000101a4 */
[----:B------:R-:W-:Y:S01]  /*7c30*/  FADD.FTZ R58, -R0, R58 ;  /* 0x0000003a003a7221 */ /* 0x000fe20000010100 */
[----:B------:R-:W-:Y:S01]  /*7c40*/  F2FP.F16.F32.PACK_AB R20, R20, R34 ;  /* 0x000000221414723e */ /* 0x000fe200000000ff */
[----:B------:R-:W-:Y:S01]  /*7c50*/  FMUL.FTZ R30, R30, R5 ;  /* 0x000000051e1e7220 */ /* 0x000fe20000410000 */
[----:B------:R-:W-:Y:S01]  /*7c60*/  FADD.FTZ R46, -R0, R46 ;  /* 0x0000002e002e7221 */ /* 0x000fe20000010100 */
[----:B------:R-:W-:Y:S01]  /*7c70*/  FFMA.FTZ R5, -R173, R173, 1 ;  /* 0x3f800000ad057423 */ /* 0x000fe200000101ad */
[----:B------:R-:W-:Y:S01]  /*7c80*/  FMUL.FTZ R31, R31, R4 ;  /* 0x000000041f1f7220 */ /* 0x000fe20000410000 */
[----:B------:R-:W-:Y:S01]  /*7c90*/  STS [R214+0xa400], R20 ;  /* 0x00a40014d6007388 */ /* 0x000fe20000000800 */
[----:B------:R-:W-:Y:S01]  /*7ca0*/  FMUL.FTZ R6, R6, UR5 ;  /* 0x0000000506067c20 */ /* 0x000fe20008410000 */
[----:B------:R-:W-:Y:S01]  /*7cb0*/  FMUL.FTZ R58, R197, R58 ;  /* 0x0000003ac53a7220 */ /* 0x000fe20000410000 */
[----:B------:R-:W-:Y:S01]  /*7cc0*/  F2FP.F16.F32.PACK_AB R24, R25, R24 ;  /* 0x000000181918723e */ /* 0x000fe200000000ff */
[----:B------:R-:W-:Y:S01]  /*7cd0*/  FMUL.FTZ R46, R205, R46 ;  /* 0x0000002ecd2e7220 */ /* 0x000fe20000410000 */
[----:B------:R-:W-:Y:S01]  /*7ce0*/  F2FP.F16.F32.PACK_AB R8, R8, R26 ;  /* 0x0000001a0808723e */ /* 0x000fe200000000ff */
[----:B------:R-:W-:Y:S01]  /*7cf0*/  FMUL.FTZ R5, R5, UR5 ;  /* 0x0000000505057c20 */ /* 0x000fe20008410000 */
[----:B------:R-:W-:Y:S01]  /*7d00*/  FADD.FTZ R47, -R0, R47 ;  /* 0x0000002f002f7221 */ /* 0x000fe20000010100 */
[----:B------:R-:W-:Y:S01]  /*7d10*/  FFMA.FTZ R4, -R172, R172, 1 ;  /* 0x3f800000ac047423 */ /* 0x000fe200000101ac */
[----:B------:R-:W-:Y:S01]  /*7d20*/  FMUL.FTZ R58, R58, R6 ;  /* 0x000000063a3a7220 */ /* 0x000fe20000410000 */
[----:B------:R-:W-:Y:S01]  /*7d30*/  FADD.FTZ R42, -R0, R42 ;  /* 0x0000002a002a7221 */ /* 0x000fe20000010100 */
[----:B------:R-:W-:Y:S01]  /*7d40*/  FFMA.FTZ R7, -R179, R179, 1 ;  /* 0x3f800000b3077423 */ /* 0x000fe200000101b3 */
[----:B------:R-:W-:Y:S01]  /*7d50*/  F2FP.F16.F32.PACK_AB R6, R31, R30 ;  /* 0x0000001e1f06723e */ /* 0x000fe200000000ff */
[----:B------:R-:W-:Y:S01]  /*7d60*/  STS [R217+0xc000], R24 ;  /* 0x00c00018d9007388 */ /* 0x000fe20000000800 */
[----:B------:R-:W-:Y:S01]  /*7d70*/  F2FP.F16.F32.PACK_AB R28, R29, R28 ;  /* 0x0000001c1d1c723e */ /* 0x000fe200000000ff */
[----:B------:R-:W-:Y:S01]  /*7d80*/  FMUL.FTZ R46, R46, R5 ;  /* 0x000000052e2e7220 */ /* 0x000fe20000410000 */
[----:B------:R-:W-:Y:S01]  /*7d90*/  FMUL.FTZ R47, R204, R47 ;  /* 0x0000002fcc2f7220 */ /* 0x000fe20000410000 */
[----:B------:R-:W-:Y:S01]  /*7da0*/  STS [R217+0xc400], R8 ;  /* 0x00c40008d9007388 */ /* 0x000fe20000000800 */
[----:B------:R-:W-:Y:S01]  /*7db0*/  FMUL.FTZ R4, R4, UR5 ;  /* 0x0000000504047c20 */ /* 0x000fe20008410000 */
[----:B------:R-:W-:Y:S01]  /*7dc0*/  FMUL.FTZ R42, R209, R42 ;  /* 0x0000002ad12a7220 */ /* 0x000fe20000410000 */
[----:B------:R-:W-:Y:S01]  /*7dd0*/  FMUL.FTZ R7, R7, UR5 ;  /* 0x0000000507077c20 */ /* 0x000fe20008410000 */
[----:B------:R-:W-:Y:S01]  /*7de0*/  FFMA.FTZ R5, -R163, R163, 1 ;  /* 0x3f800000a3057423 */ /* 0x000fe200000101a3 */
[C---:B------:R-:W-:Y:S01]  /*7df0*/  FADD.FTZ R59, -R0.reuse, R59 ;  /* 0x0000003b003b7221 */ /* 0x040fe20000010100 */
[----:B------:R-:W-:Y:S01]  /*7e00*/  F2FP.F16.F32.PACK_AB R19, R19, R38 ;  /* 0x000000261313723e */ /* 0x000fe200000000ff */
[----:B------:R-:W-:Y:S01]  /*7e10*/  STS [R214+0xc000], R28 ;  /* 0x00c0001cd6007388 */ /* 0x000fe20000000800 */
[C---:B------:R-:W-:Y:S01]  /*7e20*/  FADD.FTZ R62, -R0.reuse, R62 ;  /* 0x0000003e003e7221 */ /* 0x040fe20000010100 */
[----:B------:R-:W-:Y:S01]  /*7e30*/  FADD.FTZ R63, -R0, R63 ;  /* 0x0000003f003f7221 */ /* 0x000fe20000010100 */
[----:B------:R-:W-:Y:S01]  /*7e40*/  FMUL.FTZ R47, R47, R4 ;  /* 0x000000042f2f7220 */ /* 0x000fe20000410000 */
[----:B------:R-:W-:Y:S01]  /*7e50*/  STS [R214+0xc400], R6 ;  /* 0x00c40006d6007388 */ /* 0x000fe20000000800 */
[----:B------:R-:W-:Y:S01]  /*7e60*/  FFMA.FTZ R0, -R154, R154, 1 ;  /* 0x3f8000009a007423 */ /* 0x000fe2000001019a */
[----:B------:R-:W-:Y:S01]  /*7e70*/  FMUL.FTZ R42, R42, R7 ;  /* 0x000000072a2a7220 */ /* 0x000fe20000410000 */
[----:B------:R-:W-:Y:S01]  /*7e80*/  FMUL.FTZ R5, R5, UR5 ;  /* 0x0000000505057c20 */ /* 0x000fe20008410000 */
[----:B------:R-:W-:Y:S01]  /*7e90*/  FMUL.FTZ R59, R196, R59 ;  /* 0x0000003bc43b7220 */ /* 0x000fe20000410000 */
[----:B------:R-:W-:Y:S01]  /*7ea0*/  FFMA.FTZ R4, -R155, R155, 1 ;  /* 0x3f8000009b047423 */ /* 0x000fe2000001019b */
[----:B------:R-:W-:Y:S01]  /*7eb0*/  F2FP.F16.F32.PACK_AB R50, R51, R50 ;  /* 0x000000323332723e */ /* 0x000fe200000000ff */
[----:B------:R-:W-:Y:S01]  /*7ec0*/  STS [R210+0xa000], R37 ;  /* 0x00a00025d2007388 */ /* 0x000fe20000000800 */
[----:B------:R-:W-:Y:S01]  /*7ed0*/  FMUL.FTZ R7, R0, UR5 ;  /* 0x0000000500077c20 */ /* 0x000fe20008410000 */
[----:B------:R-:W-:Y:S01]  /*7ee0*/  FMUL.FTZ R4, R4, UR5 ;  /* 0x0000000504047c20 */ /* 0x000fe20008410000 */
[----:B------:R-:W-:Y:S01]  /*7ef0*/  FMUL.FTZ R0, R59, R5 ;  /* 0x000000053b007220 */ /* 0x000fe20000410000 */
[----:B------:R-:W-:Y:S01]  /*7f00*/  STS [R210+0xa400], R19 ;  /* 0x00a40013d2007388 */ /* 0x000fe20000000800 */
[----:B------:R-:W-:Y:S01]  /*7f10*/  FMUL.FTZ R62, R192, R62 ;  /* 0x0000003ec03e7220 */ /* 0x000fe20000410000 */
        /* <DEDUP_REMOVED lines=8> */
[----:B------:R-:W-:Y:S02]  /*7fa0*/  F2FP.F16.F32.PACK_AB R4, R47, R46 ;  /* 0x0000002e2f04723e */ /* 0x000fe400000000ff */
[----:B------:R-:W-:Y:S01]  /*7fb0*/  F2FP.F16.F32.PACK_AB R54, R55, R54 ;  /* 0x000000363736723e */ /* 0x000fe200000000ff */
[----:B------:R-:W-:Y:S01]  /*7fc0*/  STS [R210+0xc000], R17 ;  /* 0x00c00011d2007388 */ /* 0x000fe20000000800 */
[----:B------:R-:W-:Y:S02]  /*7fd0*/  F2FP.F16.F32.PACK_AB R66, R67, R66 ;  /* 0x000000424342723e */ /* 0x000fe400000000ff */
        /* <DEDUP_REMOVED lines=23> */
[-C--:B-1----:R-:W-:Y:S05]  /*8150*/  HMMA.16816.F32 R68, R4, R8.reuse, R68 ;  /* 0x000000080444723c */ /* 0x082fea0000001844 */
[----:B--2---:R-:W-:Y:S01]  /*8160*/  LEA R52, R52, UR4, 0x1 ;  /* 0x0000000434347c11 */ /* 0x004fe2000f8e08ff */
[C---:B---3--:R-:W-:Y:S05]  /*8170*/  HMMA.16816.F32 R72, R12.reuse, R8, R72 ;  /* 0x000000080c48723c */ /* 0x048fea0000001848 */
[----:B----4-:R-:W-:Y:S01]  /*8180*/  MOV R54, R48 ;  /* 0x0000003000367202 */ /* 0x010fe20000000f00 */
[-C--:B------:R-:W-:Y:S01]  /*8190*/  HMMA.16816.F32 R76, R12, R10.reuse, R76 ;  /* 0x0000000a0c4c723c */ /* 0x080fe2000000184c */
[----:B------:R-:W-:Y:S04]  /*81a0*/  LDSM.16.MT88.4 R12, [R2+0x17000] ;  /* 0x01700000020c783b */ /* 0x000fe80000004200 */
[----:B------:R-:W-:Y:S01]  /*81b0*/  MOV R55, R49 ;  /* 0x0000003100377202 */ /* 0x000fe20000000f00 */
[----:B------:R-:W-:Y:S01]  /*81c0*/  HMMA.16816.F32 R80, R4, R10, R80 ;  /* 0x0000000a0450723c */ /* 0x000fe20000001850 */
[----:B------:R-:W-:Y:S04]  /*81d0*/  LDSM.16.MT88.4 R4, [R2+0x13000] ;  /* 0x013000000204783b */ /* 0x000fe80000004200 */
[----:B------:R-:W1:Y:S01]  /*81e0*/  LDSM.16.MT88.4 R8, [R0+0x4800] ;  /* 0x004800000008783b */ /* 0x000e620000004200 */
[-C--:B------:R-:W-:Y:S06]  /*81f0*/  HMMA.16816.F32 R68, R16, R20.reuse, R68 ;  /* 0x000000141044723c */ /* 0x080fec0000001844 */
        /* <DEDUP_REMOVED lines=70> */
.L_x_496:
        /* <DEDUP_REMOVED lines=83> */
[----:B------:R2:W-:Y:S01]  /*8b90*/  STL [R1], R39 ;  /* 0x0000002701007387 */ /* 0x0005e20000100800 */
        /* <DEDUP_REMOVED lines=220> */
.L_x_498:
        /* <DEDUP_REMOVED lines=19> */
.L_x_499:
        /* <DEDUP_REMOVED lines=43> */
.L_x_501:
[----:B------:R-:W-:Y:S05]  /*9d40*/  BSYNC B0 ;  /* 0x0000000000007941 */ /* 0x000fea0003800000 */
.L_x_500:
        /* <DEDUP_REMOVED lines=13> */
.L_x_503:
[----:B------:R-:W-:Y:S05]  /*9e20*/  BSYNC B0 ;  /* 0x0000000000007941 */ /* 0x000fea0003800000 */
.L_x_502:
        /* <DEDUP_REMOVED lines=27> */
.L_x_505:
[----:B------:R-:W-:Y:S05]  /*9fe0*/  BSYNC B0 ;  /* 0x0000000000007941 */ /* 0x000fea0003800000 */
.L_x_504:
        /* <DEDUP_REMOVED lines=13> */
.L_x_478:
[----:B------:R-:W-:Y:S05]  /*a0c0*/  BSYNC B1 ;  /* 0x0000000000017941 */ /* 0x000fea0003800000 */
.L_x_464:
        /* <DEDUP_REMOVED lines=11> */
.L_x_506:
[----:B------:R-:W-:Y:S05]  /*a180*/  EXIT ;  /* 0x000000000000794d */ /* 0x000fea0003800000 */
.L_x_508:
        /* <DEDUP_REMOVED lines=15> */
.L_x_705:


//--------------------- .text._ZN5flash44flash_bwd_dq_dk_dv_loop_seqk_parallel_kernelI23Flash_bwd_kernel_traitsILi32ELi128ELi128ELi8ELi4ELi4ELi4ELb0ELb0EN7cutlass6half_tE19Flash_kernel_traitsILi32ELi128ELi128ELi8ES3_EELb1ELb1ELb0ELb0ELb1ELb1ELb0EEEvNS_16Flash_bwd_paramsE --------------------------
	.section	.text._ZN5flash44flash_bwd_dq_dk_dv_loop_seqk_parallel_kernelI23Flash_bwd_kernel_traitsILi32ELi128ELi128ELi8ELi4ELi4ELi4ELb0ELb0EN7cutlass6half_tE19Flash_kernel_traitsILi32ELi128ELi128ELi8ES3_EELb1ELb1ELb0ELb0ELb1ELb1ELb0EEEvNS_16Flash_bwd_paramsE,"ax",@progbits
	.align	128
        .global         _ZN5flash44flash_bwd_dq_dk_dv_loop_seqk_parallel_kernelI23Flash_bwd_kernel_traitsILi32ELi128ELi128ELi8ELi4ELi4ELi4ELb0ELb0EN7cutlass6half_tE19Flash_kernel_traitsILi32ELi128ELi128ELi8ES3_EELb1ELb1ELb0ELb0ELb1ELb1ELb0EEEvNS_16Flash_bwd_paramsE
        .type           _ZN5flash44flash_bwd_dq_dk_dv_loop_seqk_parallel_kernelI23Flash_bwd_kernel_traitsILi32ELi128ELi128ELi8ELi4ELi4ELi4ELb0ELb0EN7cutlass6half_tE19Flash_kernel_traitsILi32ELi128ELi128ELi8ES3_EELb1ELb1ELb0ELb0ELb1ELb1ELb0EEEvNS_16Flash_bwd_paramsE,@function
        .size           _ZN5flash44flash_bwd_dq_dk_dv_loop_seqk_parallel_kernelI23Flash_bwd_kernel_traitsILi32ELi128ELi128ELi8ELi4ELi4ELi4ELb0ELb0EN7cutlass6half_tE19Flash_kernel_traitsILi32ELi128ELi128ELi8ES3_EELb1ELb1ELb0ELb0ELb1ELb1ELb0EEEvNS_16Flash_bwd_paramsE,(.L_x_706 - _ZN5flash44flash_bwd_dq_dk_dv_loop_seqk_parallel_kernelI23Flash_bwd_kernel_traitsILi32ELi128ELi128ELi8ELi4ELi4ELi4ELb0ELb0EN7cutlass6half_tE19Flash_kernel_traitsILi32ELi128ELi128ELi8ES3_EELb1ELb1ELb0ELb0ELb1ELb1ELb0EEEvNS_16Flash_bwd_paramsE)
        .other          _ZN5flash44flash_bwd_dq_dk_dv_loop_seqk_parallel_kernelI23Flash_bwd_kernel_traitsILi32ELi128ELi128ELi8ELi4ELi4ELi4ELb0ELb0EN7cutlass6half_tE19Flash_kernel_traitsILi32ELi128ELi128ELi8ES3_EELb1ELb1ELb0ELb0ELb1ELb1ELb0EEEvNS_16Flash_bwd_paramsE,@"STO_CUDA_ENTRY STV_DEFAULT"
_ZN5flash44flash_bwd_dq_dk_dv_loop_seqk_parallel_kernelI23Flash_bwd_kernel_traitsILi32ELi128ELi128ELi8ELi4ELi4ELi4ELb0ELb0EN7cutlass6half_tE19Flash_kernel_traitsILi32ELi128ELi128ELi8ES3_EELb1ELb1ELb0ELb0ELb1ELb1ELb0EEEvNS_16Flash_bwd_paramsE:
.text._ZN5flash44flash_bwd_dq_dk_dv_loop_seqk_parallel_kernelI23Flash_bwd_kernel_traitsILi32ELi128ELi128ELi8ELi4ELi4ELi4ELb0ELb0EN7cutlass6half_tE19Flash_kernel_traitsILi32ELi128ELi128ELi8ES3_EELb1ELb1ELb0ELb0ELb1ELb1ELb0EEEvNS_16Flash_bwd_paramsE:
        /* <DEDUP_REMOVED lines=27> */
[CC--:B------:R-:W-:Y:S01]  /*01b0*/  LEA.HI R144, R3.reuse, R148.reuse, RZ, 0x5 ;  /* 0x0000009403907211 */ /* 0x0c0fe200078f28ff */
[----:B------:R-:W-:Y:S01]  /*01c0*/  UIMAD.WIDE UR16, UR9, 0x80, URZ ;  /* 0x00000080091078a5 */ /* 0x000fe2000f8e023f */
[----:B------:R-:W-:Y:S01]  /*01d0*/  LEA.HI R5, R3, R148, RZ, 0x4 ;  /* 0x0000009403057211 */ /* 0x000fe200078f20ff */
[----:B----4-:R-:W-:Y:S01]  /*01e0*/  USHF.R.S32.HI UR14, URZ, 0x1f, UR10 ;  /* 0x0000001f3f0e7899 */ /* 0x010fe2000801140a */
[----:B------:R-:W-:-:S02]  /*01f0*/  LOP3.LUT R11, R15, 0xfffffff8, RZ, 0xc0, !PT ;  /* 0xfffffff80f0b7812 */ /* 0x000fc400078ec0ff */
[----:B------:R-:W-:Y:S02]  /*0200*/  LOP3.LUT R7, R144, 0xffffffe0, RZ, 0xc0, !PT ;  /* 0xffffffe090077812 */ /* 0x000fe400078ec0ff */
[CC--:B------:R-:W-:Y:S01]  /*0210*/  LEA.HI R8, R3.reuse, R148.reuse, RZ, 0x2 ;  /* 0x0000009403087211 */ /* 0x0c0fe200078f10ff */
[C---:B------:R-:W-:Y:S01]  /*0220*/  IMAD.IADD R134, R148.reuse, 0x1, -R11 ;  /* 0x0000000194867824 */ /* 0x040fe200078e0a0b */
[----:B------:R-:W-:Y:S01]  /*0230*/  SHF.R.S32.HI R0, RZ, 0x4, R5 ;  /* 0x00000004ff007819 */ /* 0x000fe20000011405 */
[----:B------:R-:W-:Y:S01]  /*0240*/  IMAD.IADD R7, R148, 0x1, -R7 ;  /* 0x0000000194077824 */ /* 0x000fe200078e0a07 */
[----:B------:R-:W-:Y:S01]  /*0250*/  LEA.HI R142, R3, R148, RZ, 0x7 ;  /* 0x00000094038e7211 */ /* 0x000fe200078f38ff */
[----:B-----5:R-:W-:Y:S01]  /*0260*/  USHF.R.S32.HI UR13, URZ, 0x1f, UR8 ;  /* 0x0000001f3f0d7899 */ /* 0x020fe20008011408 */
[----:B------:R-:W-:Y:S02]  /*0270*/  LOP3.LUT R9, R5, 0xfffffff0, RZ, 0xc0, !PT ;  /* 0xfffffff005097812 */ /* 0x000fe400078ec0ff */
[----:B------:R-:W-:-:S02]  /*0280*/  LOP3.LUT R3, R8, 0xfffffffc, RZ, 0xc0, !PT ;  /* 0xfffffffc08037812 */ /* 0x000fc400078ec0ff */
[--C-:B------:R-:W-:Y:S01]  /*0290*/  SHF.R.S32.HI R145, RZ, 0x2, R8.reuse ;  /* 0x00000002ff917819 */ /* 0x100fe20000011408 */
[C---:B------:R-:W-:Y:S01]  /*02a0*/  IMAD.IADD R12, R148.reuse, 0x1, -R9 ;  /* 0x00000001940c7824 */ /* 0x040fe200078e0a09 */
[----:B------:R-:W-:Y:S01]  /*02b0*/  LEA.HI R5, R5, R0, RZ, 0x1 ;  /* 0x0000000005057211 */ /* 0x000fe200078f08ff */
[----:B------:R-:W-:Y:S01]  /*02c0*/  IMAD.IADD R148, R148, 0x1, -R3 ;  /* 0x0000000194947824 */ /* 0x000fe200078e0a03 */
[----:B------:R-:W-:Y:S01]  /*02d0*/  SHF.R.S32.HI R8, RZ, 0x1f, R8 ;  /* 0x0000001fff087819 */ /* 0x000fe20000011408 */
[----:B-1----:R-:W-:Y:S01]  /*02e0*/  USHF.R.S32.HI UR12, URZ, 0x1f, UR7 ;  /* 0x0000001f3f0c7899 */ /* 0x002fe20008011407 */
[--C-:B------:R-:W-:Y:S02]  /*02f0*/  SHF.R.S32.HI R143, RZ, 0x5, R144.reuse ;  /* 0x00000005ff8f7819 */ /* 0x100fe40000011490 */
[----:B------:R-:W-:Y:S02]  /*0300*/  LEA.HI R6, R134, R134, RZ, 0x1 ;  /* 0x0000008686067211 */ /* 0x000fe400078f08ff */
[----:B------:R-:W-:-:S02]  /*0310*/  SHF.R.S32.HI R144, RZ, 0x1f, R144 ;  /* 0x0000001fff907819 */ /* 0x000fc40000011490 */
[----:B------:R-:W-:Y:S02]  /*0320*/  LOP3.LUT R5, R5, 0xfffffffe, RZ, 0xc0, !PT ;  /* 0xfffffffe05057812 */ /* 0x000fe400078ec0ff */
[----:B------:R-:W-:Y:S02]  /*0330*/  SHF.R.S32.HI R10, RZ, 0x1f, R7 ;  /* 0x0000001fff0a7819 */ /* 0x000fe40000011407 */
[----:B------:R-:W-:Y:S01]  /*0340*/  LEA.HI R8, R8, R145, RZ, 0x3 ;  /* 0x0000009108087211 */ /* 0x000fe200078f18ff */
[----:B------:R-:W-:Y:S01]  /*0350*/  IMAD.IADD R5, R0, 0x1, -R5 ;  /* 0x0000000100057824 */ /* 0x000fe200078e0a05 */
[----:B------:R-:W-:Y:S02]  /*0360*/  LOP3.LUT R3, R6, 0x7fffffe, RZ, 0xc0, !PT ;  /* 0x07fffffe06037812 */ /* 0x000fe400078ec0ff */
[----:B------:R-:W-:Y:S01]  /*0370*/  LEA.HI R144, R144, R143, RZ, 0x2 ;  /* 0x0000008f90907211 */ /* 0x000fe200078f10ff */
[C---:B------:R-:W-:Y:S01]  /*0380*/  IMAD.SHL.U32 R139, R5.reuse, 0x8, RZ ;  /* 0x00000008058b7824 */ /* 0x040fe200078e00ff */
[----:B------:R-:W-:Y:S01]  /*0390*/  SHF.R.S32.HI R142, RZ, 0x7, R142 ;  /* 0x00000007ff8e7819 */ /* 0x000fe2000001148e */
[----:B------:R-:W-:Y:S01]  /*03a0*/  IMAD.IADD R0, R134, 0x1, -R3 ;  /* 0x0000000186007824 */ /* 0x000fe200078e0a03 */
[----:B------:R-:W-:Y:S01]  /*03b0*/  LEA.HI R10, R10, R7, RZ, 0x2 ;  /* 0x000000070a0a7211 */ /* 0x000fe200078f10ff */
[----:B------:R-:W-:Y:S01]  /*03c0*/  IMAD.SHL.U32 R134, R134, 0x40, RZ ;  /* 0x0000004086867824 */ /* 0x000fe200078e00ff */
[----:B------:R-:W-:Y:S01]  /*03d0*/  LOP3.LUT R8, R8, 0xfffffff8, RZ, 0xc0, !PT ;  /* 0xfffffff808087812 */ /* 0x000fe200078ec0ff */
[----:B------:R-:W-:Y:S01]  /*03e0*/  IMAD R137, R142, 0x8, R5 ;  /* 0x000000088e897824 */ /* 0x000fe200078e0205 */
[----:B------:R-:W-:Y:S01]  /*03f0*/  LEA.HI R7, R12, R12, RZ, 0x1 ;  /* 0x0000000c0c077211 */ /* 0x000fe200078f08ff */
[----:B------:R-:W-:Y:S01]  /*0400*/  IMAD.SHL.U32 R138, R5, 0x10, RZ ;  /* 0x00000010058a7824 */ /* 0x000fe200078e00ff */
[----:B------:R-:W-:Y:S01]  /*0410*/  LOP3.LUT R144, R144, 0xfffffffc, RZ, 0xc0, !PT ;  /* 0xfffffffc90907812 */ /* 0x000fe200078ec0ff */
[----:B------:R-:W-:Y:S01]  /*0420*/  IMAD.IADD R8, R145, 0x1, -R8 ;  /* 0x0000000191087824 */ /* 0x000fe200078e0a08 */
[--C-:B------:R-:W-:Y:S01]  /*0430*/  SHF.R.S32.HI R3, RZ, 0x1, R7.reuse ;  /* 0x00000001ff037819 */ /* 0x100fe20000011407 */
[----:B------:R-:W-:Y:S01]  /*0440*/  IMAD R137, R137, 0x8, R0 ;  /* 0x0000000889897824 */ /* 0x000fe200078e0200 */
[----:B------:R-:W-:Y:S01]  /*0450*/  SHF.R.S32.HI R2, RZ, 0x1f, R7 ;  /* 0x0000001fff027819 */ /* 0x000fe20000011407 */
[----:B------:R-:W-:Y:S01]  /*0460*/  IMAD.IADD R144, R143, 0x1, -R144 ;  /* 0x000000018f907824 */ /* 0x000fe200078e0a90 */
[----:B------:R-:W-:Y:S01]  /*0470*/  LOP3.LUT R7, R7, 0x7fffffe, RZ, 0xc0, !PT ;  /* 0x07fffffe07077812 */ /* 0x000fe200078ec0ff */
[C---:B------:R-:W-:Y:S01]  /*0480*/  IMAD.SHL.U32 R11, R8.reuse, 0x40, RZ ;  /* 0x00000040080b7824 */ /* 0x040fe200078e00ff */
[----:B------:R-:W-:-:S02]  /*0490*/  LOP3.LUT R0, R8, 0x1, RZ, 0xc0, !PT ;  /* 0x0000000108007812 */ /* 0x000fc400078ec0ff */
[----:B------:R-:W-:Y:S01]  /*04a0*/  LEA.HI R2, R2, R3, RZ, 0x2 ;  /* 0x0000000302027211 */ /* 0x000fe200078f10ff */
[----:B------:R-:W-:Y:S01]  /*04b0*/  IMAD.IADD R4, R12, 0x1, -R7 ;  /* 0x000000010c047824 */ /* 0x000fe200078e0a07 */
[----:B------:R-:W-:Y:S01]  /*04c0*/  ISETP.NE.U32.AND P6, PT, R0, 0x1, PT ;  /* 0x000000010000780c */ /* 0x000fe20003fc5070 */
[----:B------:R-:W-:Y:S01]  /*04d0*/  IMAD.SHL.U32 R7, R144, 0x10, RZ ;  /* 0x0000001090077824 */ /* 0x000fe200078e00ff */
[----:B------:R-:W-:Y:S02]  /*04e0*/  LOP3.LUT R134, R134, 0x1c0, RZ, 0xc0, !PT ;  /* 0x000001c086867812 */ /* 0x000fe400078ec0ff */
[----:B------:R-:W-:Y:S02]  /*04f0*/  SHF.R.S32.HI R13, RZ, 0x1f, R12 ;  /* 0x0000001fff0d7819 */ /* 0x000fe4000001140c */
[----:B------:R-:W-:Y:S02]  /*0500*/  LOP3.LUT R2, R2, 0xfffffffc, RZ, 0xc0, !PT ;  /* 0xfffffffc02027812 */ /* 0x000fe400078ec0ff */
[----:B------:R-:W-:-:S02]  /*0510*/  LEA.HI R0, R8, R8, RZ, 0x1 ;  /* 0x0000000808007211 */ /* 0x000fc400078f08ff */
[----:B------:R-:W-:Y:S01]  /*0520*/  LEA.HI.SX32 R141, R10, R7, 0x1e ;  /* 0x000000070a8d7211 */ /* 0x000fe200078ff2ff */
[----:B------:R-:W-:Y:S01]  /*0530*/  IMAD.IADD R2, R3, 0x1, -R2 ;  /* 0x0000000103027824 */ /* 0x000fe200078e0a02 */
[----:B------:R-:W-:Y:S01]  /*0540*/  LOP3.LUT R10, R134, 0x30, R7, 0xf8, !PT ;  /* 0x00000030860a7812 */ /* 0x000fe200078ef807 */
[C---:B------:R-:W-:Y:S01]  /*0550*/  IMAD.SHL.U32 R3, R148.reuse, 0x2, RZ ;  /* 0x0000000294037824 */ /* 0x040fe200078e00ff */
[----:B------:R-:W-:Y:S01]  /*0560*/  LEA.HI R13, R13, R12, RZ, 0x3 ;  /* 0x0000000c0d0d7211 */ /* 0x000fe200078f18ff */
[----:B------:R-:W-:Y:S01]  /*0570*/  IMAD.SHL.U32 R148, R148, 0x8, RZ ;  /* 0x0000000894947824 */ /* 0x000fe200078e00ff */
[----:B------:R-:W-:Y:S01]  /*0580*/  LOP3.LUT R7, R0, 0x3fffffe, RZ, 0xc0, !PT ;  /* 0x03fffffe00077812 */ /* 0x000fe200078ec0ff */
[--C-:B------:R-:W-:Y:S01]  /*0590*/  IMAD R146, R142, 0x2000, R3.reuse ;  /* 0x000020008e927824 */ /* 0x100fe200078e0203 */
[----:B------:R-:W-:Y:S01]  /*05a0*/  LOP3.LUT R11, R11, 0x1c0, RZ, 0xc0, !PT ;  /* 0x000001c00b0b7812 */ /* 0x000fe200078ec0ff */
[----:B------:R-:W-:Y:S01]  /*05b0*/  IMAD R156, R144, 0x200, R3 ;  /* 0x00000200909c7824 */ /* 0x000fe200078e0203 */
[----:B------:R-:W-:Y:S01]  /*05c0*/  LOP3.LUT R133, R13, 0xfffffff8, RZ, 0xc0, !PT ;  /* 0xfffffff80d857812 */ /* 0x000fe200078ec0ff */
[----:B------:R-:W-:Y:S01]  /*05d0*/  IMAD.IADD R7, R8, 0x1, -R7 ;  /* 0x0000000108077824 */ /* 0x000fe200078e0a07 */
[----:B------:R-:W-:-:S02]  /*05e0*/  SHF.R.S32.HI R6, RZ, 0x1, R6 ;  /* 0x00000001ff067819 */ /* 0x000fc40000011406 */
[----:B------:R-:W-:Y:S01]  /*05f0*/  LOP3.LUT P5, RZ, R8, 0x2, RZ, 0xc0, !PT ;  /* 0x0000000208ff7812 */ /* 0x000fe200078ac0ff */
[----:B------:R-:W-:Y:S01]  /*0600*/  IMAD.IADD R133, R12, 0x1, -R133 ;  /* 0x000000010c857824 */ /* 0x000fe200078e0a85 */
[----:B------:R-:W-:Y:S01]  /*0610*/  LOP3.LUT P4, RZ, R8, 0x4, RZ, 0xc0, !PT ;  /* 0x0000000408ff7812 */ /* 0x000fe2000788c0ff */
[----:B------:R-:W-:Y:S01]  /*0620*/  IMAD.SHL.U32 R8, R144, 0x400, RZ ;  /* 0x0000040090087824 */ /* 0x000fe200078e00ff */
[----:B------:R-:W-:Y:S01]  /*0630*/  SHF.R.S32.HI R13, RZ, 0x3, R13 ;  /* 0x00000003ff0d7819 */ /* 0x000fe2000001140d */
[----:B------:R-:W-:Y:S01]  /*0640*/  IMAD R156, R7, 0x20, R156 ;  /* 0x00000020079c7824 */ /* 0x000fe200078e029c */
[----:B------:R-:W-:Y:S02]  /*0650*/  LEA.HI R11, R11, R11, RZ, 0x1d ;  /* 0x0000000b0b0b7211 */ /* 0x000fe400078fe8ff */
[C---:B------:R-:W-:Y:S01]  /*0660*/  LOP3.LUT P0, RZ, R6.reuse, 0x2, RZ, 0xc0, !PT ;  /* 0x0000000206ff7812 */ /* 0x040fe2000780c0ff */
[----:B------:R-:W-:Y:S01]  /*0670*/  IMAD.SHL.U32 R6, R6, 0x40, RZ ;  /* 0x0000004006067824 */ /* 0x000fe200078e00ff */
[----:B------:R-:W-:Y:S01]  /*0680*/  IADD3 R146, R11, R146, R8 ;  /* 0x000000920b927210 */ /* 0x000fe20007ffe008 */
[C---:B------:R-:W-:Y:S01]  /*0690*/  IMAD R3, R13.reuse, 0x8, R4 ;  /* 0x000000080d037824 */ /* 0x040fe200078e0204 */
[----:B------:R-:W-:Y:S01]  /*06a0*/  LOP3.LUT R9, R10, 0x8, R15, 0xf8, !PT ;  /* 0x000000080a097812 */ /* 0x000fe200078ef80f */
[----:B------:R-:W-:Y:S01]  /*06b0*/  IMAD R4, R13, 0x200, R8 ;  /* 0x000002000d047824 */ /* 0x000fe200078e0208 */
[----:B------:R-:W-:Y:S01]  /*06c0*/  SHF.R.S32.HI R8, RZ, 0x1, R0 ;  /* 0x00000001ff087819 */ /* 0x000fe20000011400 */
[----:B------:R-:W-:Y:S01]  /*06d0*/  IMAD.SHL.U32 R3, R3, 0x20, RZ ;  /* 0x0000002003037824 */ /* 0x000fe200078e00ff */
[----:B------:R-:W-:-:S02]  /*06e0*/  LOP3.LUT R6, R6, 0xc0, RZ, 0xc0, !PT ;  /* 0x000000c006067812 */ /* 0x000fc400078ec0ff */
[C---:B------:R-:W-:Y:S01]  /*06f0*/  LOP3.LUT P3, RZ, R8.reuse, 0x2, RZ, 0xc0, !PT ;  /* 0x0000000208ff7812 */ /* 0x040fe2000786c0ff */
[----:B------:R-:W-:Y:S01]  /*0700*/  IMAD.SHL.U32 R8, R8, 0x40, RZ ;  /* 0x0000004008087824 */ /* 0x000fe200078e00ff */
[----:B------:R-:W-:Y:S02]  /*0710*/  LOP3.LUT R15, R6, 0x8, R15, 0xf8, !PT ;  /* 0x00000008060f7812 */ /* 0x000fe400078ef80f */
[----:B------:R-:W-:Y:S02]  /*0720*/  SHF.R.U32.HI R134, RZ, 0x3, R134 ;  /* 0x00000003ff867819 */ /* 0x000fe40000011686 */
[----:B------:R-:W-:Y:S02]  /*0730*/  SHF.R.U32.HI R6, RZ, 0x3, R6 ;  /* 0x00000003ff067819 */ /* 0x000fe40000011606 */
[C---:B------:R-:W-:Y:S01]  /*0740*/  R2P PR, R133.reuse, 0x6 ;  /* 0x0000000685007804 */ /* 0x040fe20000000000 */
[----:B------:R-:W-:Y:S01]  /*0750*/  IMAD.SHL.U32 R133, R133, 0x40, RZ ;  /* 0x0000004085857824 */ /* 0x000fe200078e00ff */
[----:B------:R-:W-:-:S02]  /*0760*/  SEL R0, R136, 0xffffffe0, !P0 ;  /* 0xffffffe088007807 */ /* 0x000fc40004000000 */
[----:B------:R-:W-:Y:S01]  /*0770*/  LOP3.LUT R134, R9, R134, RZ, 0x3c, !PT ;  /* 0x0000008609867212 */ /* 0x000fe200078e3cff */
[----:B------:R-:W-:Y:S01]  /*0780*/  IMAD.SHL.U32 R9, R142, 0x8, RZ ;  /* 0x000000088e097824 */ /* 0x000fe200078e00ff */
[C---:B------:R-:W-:Y:S01]  /*0790*/  LOP3.LUT P0, RZ, R2.reuse, 0x2, RZ, 0xc0, !PT ;  /* 0x0000000202ff7812 */ /* 0x040fe2000780c0ff */
[----:B------:R-:W-:Y:S01]  /*07a0*/  IMAD.SHL.U32 R2, R2, 0x40, RZ ;  /* 0x0000004002027824 */ /* 0x000fe200078e00ff */
[----:B------:R-:W-:Y:S01]  /*07b0*/  LOP3.LUT R6, R15, R6, RZ, 0x3c, !PT ;  /* 0x000000060f067212 */ /* 0x000fe200078e3cff */
[----:B------:R-:W-:Y:S01]  /*07c0*/  IMAD R134, R5, 0x200, R134 ;  /* 0x0000020005867824 */ /* 0x000fe200078e0286 */
[----:B------:R-:W-:Y:S02]  /*07d0*/  LOP3.LUT R133, R133, 0x1c0, RZ, 0xc0, !PT ;  /* 0x000001c085857812 */ /* 0x000fe400078ec0ff */
[----:B------:R-:W-:Y:S01]  /*07e0*/  LOP3.LUT R9, R9, 0x8, RZ, 0xc0, !PT ;  /* 0x0000000809097812 */ /* 0x000fe200078ec0ff */
[----:B------:R-:W-:Y:S01]  /*07f0*/  IMAD.U32 R137, R137, 0x20, R6 ;  /* 0x0000002089897824 */ /* 0x000fe200078e0006 */
[----:B------:R-:W-:-:S02]  /*0800*/  LOP3.LUT R2, R2, 0xc0, RZ, 0xc0, !PT ;  /* 0x000000c002027812 */ /* 0x000fc400078ec0ff */
[----:B------:R-:W-:Y:S02]  /*0810*/  LOP3.LUT R8, R8, 0xc0, RZ, 0xc0, !PT ;  /* 0x000000c008087812 */ /* 0x000fe400078ec0ff */
[----:B------:R-:W-:Y:S02]  /*0820*/  LOP3.LUT R139, R139, 0x8, RZ, 0xc0, !PT ;  /* 0x000000088b8b7812 */ /* 0x000fe400078ec0ff */
[----:B------:R-:W-:Y:S02]  /*0830*/  SHF.R.U32.HI R6, RZ, 0x3, R133 ;  /* 0x00000003ff067819 */ /* 0x000fe40000011685 */
[----:B------:R-:W-:Y:S02]  /*0840*/  SHF.R.U32.HI R7, RZ, 0x3, R2 ;  /* 0x00000003ff077819 */ /* 0x000fe40000011602 */
[----:B------:R-:W-:Y:S02]  /*0850*/  LOP3.LUT R138, R9, 0x10, R138, 0xf8, !PT ;  /* 0x00000010098a7812 */ /* 0x000fe400078ef88a */
[----:B------:R-:W-:-:S02]  /*0860*/  SHF.R.U32.HI R5, RZ, 0x3, R8 ;  /* 0x00000003ff057819 */ /* 0x000fc40000011608 */
[----:B------:R-:W-:Y:S02]  /*0870*/  LOP3.LUT R133, R6, R133, R139, 0x1e, !PT ;  /* 0x0000008506857212 */ /* 0x000fe400078e1e8b */
[----:B------:R-:W-:Y:S02]  /*0880*/  LOP3.LUT R138, R7, R138, R2, 0x1e, !PT ;  /* 0x0000008a078a7212 */ /* 0x000fe400078e1e02 */
[----:B------:R-:W-:Y:S01]  /*0890*/  LOP3.LUT R5, R5, R8, R9, 0x1e, !PT ;  /* 0x0000000805057212 */ /* 0x000fe200078e1e09 */
[----:B------:R-:W-:Y:S01]  /*08a0*/  IMAD.IADD R133, R4, 0x1, R133 ;  /* 0x0000000104857824 */ /* 0x000fe200078e0285 */
[----:B------:R-:W-:Y:S01]  /*08b0*/  LEA R146, R146, UR6, 0x1 ;  /* 0x0000000692927c11 */ /* 0x000fe2000f8e08ff */
[----:B------:R-:W-:Y:S01]  /*08c0*/  IMAD.IADD R138, R3, 0x1, R138 ;  /* 0x00000001038a7824 */ /* 0x000fe200078e028a */
[----:B------:R-:W-:Y:S01]  /*08d0*/  LOP3.LUT R139, R7, R2, R139, 0x1e, !PT ;  /* 0x00000002078b7212 */ /* 0x000fe200078e1e8b */
[----:B------:R-:W-:Y:S01]  /*08e0*/  IMAD R2, R144, 0x200, R3 ;  /* 0x0000020090027824 */ /* 0x000fe200078e0203 */
[----:B------:R-:W-:Y:S01]  /*08f0*/  SEL R154, R154, 0x10, !P6 ;  /* 0x000000109a9a7807 */ /* 0x000fe20007000000 */
[----:B------:R-:W-:Y:S01]  /*0900*/  IMAD.IADD R156, R5, 0x1, R156 ;  /* 0x00000001059c7824 */ /* 0x000fe200078e029c */
[----:B------:R-:W-:Y:S01]  /*0910*/  LEA R133, R133, UR4, 0x1 ;  /* 0x0000000485857c11 */ /* 0x000fe2000f8e08ff */
[----:B------:R-:W-:Y:S01]  /*0920*/  IMAD.MOV.U32 R3, RZ, RZ, 0x40 ;  /* 0x00000040ff037424 */ /* 0x000fe200078e00ff */
[----:B------:R-:W-:Y:S01]  /*0930*/  SEL R152, R136, 0xffffffe0, !P5 ;  /* 0xffffffe088987807 */ /* 0x000fe20006800000 */
[C---:B------:R-:W-:Y:S01]  /*0940*/  VIADD R147, R146.reuse, 0x40 ;  /* 0x0000004092937836 */ /* 0x040fe20000000000 */
[----:B------:R-:W-:Y:S01]  /*0950*/  LEA R137, R137, UR5, 0x1 ;  /* 0x0000000589897c11 */ /* 0x000fe2000f8e08ff */
[C---:B------:R-:W-:Y:S01]  /*0960*/  @P4 VIADD R147, R146.reuse, 0xffffffc0 ;  /* 0xffffffc092934836 */ /* 0x040fe20000000000 */
[----:B------:R-:W-:Y:S01]  /*0970*/  SEL R3, R3, 0xffffffc0, !P2 ;  /* 0xffffffc003037807 */ /* 0x000fe20005000000 */
[----:B------:R-:W-:Y:S01]  /*0980*/  IMAD.IADD R151, R146, 0x1, R154 ;  /* 0x0000000192977824 */ /* 0x000fe200078e029a */
[----:B------:R-:W-:Y:S01]  /*0990*/  LEA R156, R156, UR5, 0x1 ;  /* 0x000000059c9c7c11 */ /* 0x000fe2000f8e08ff */
[C---:B------:R-:W-:Y:S01]  /*09a0*/  VIADD R132, R133.reuse, 0x20 ;  /* 0x0000002085847836 */ /* 0x040fe20000000000 */
[----:B------:R-:W-:Y:S01]  /*09b0*/  SEL R136, R136, 0xffffffe0, !P0 ;  /* 0xffffffe088887807 */ /* 0x000fe20004000000 */
[----:B------:R-:W-:Y:S01]  /*09c0*/  IMAD.IADD R154, R154, 0x1, R147 ;  /* 0x000000019a9a7824 */ /* 0x000fe200078e0293 */
[----:B------:R-:W-:Y:S01]  /*09d0*/  LEA R134, R134, UR6, 0x1 ;  /* 0x0000000686867c11 */ /* 0x000fe2000f8e08ff */
[----:B------:R-:W-:-:S02]  /*09e0*/  @P1 VIADD R132, R133, 0xffffffe0 ;  /* 0xffffffe085841836 */ /* 0x000fc40000000000 */
[----:B------:R-:W-:Y:S02]  /*09f0*/  IMAD.IADD R139, R2, 0x1, R139 ;  /* 0x00000001028b7824 */ /* 0x000fe400078e028b */
[----:B------:R-:W-:Y:S02]  /*0a00*/  IMAD.IADD R150, R146, 0x1, R152 ;  /* 0x0000000192967824 */ /* 0x000fe400078e0298 */
[----:B------:R-:W-:Y:S02]  /*0a10*/  IMAD.IADD R135, R137, 0x1, R0 ;  /* 0x0000000189877824 */ /* 0x000fe400078e0200 */
[----:B------:R-:W-:Y:S02]  /*0a20*/  IMAD.IADD R157, R151, 0x1, R152 ;  /* 0x00000001979d7824 */ /* 0x000fe400078e0298 */
[----:B------:R-:W-:Y:S02]  /*0a30*/  IMAD.IADD R153, R152, 0x1, R147 ;  /* 0x0000000198997824 */ /* 0x000fe400078e0293 */
[----:B------:R-:W-:-:S02]  /*0a40*/  VIADD R155, R156, 0x20 ;  /* 0x000000209c9b7836 */ /* 0x000fc40000000000 */
[----:B------:R-:W-:Y:S02]  /*0a50*/  IMAD.IADD R131, R133, 0x1, R3 ;  /* 0x0000000185837824 */ /* 0x000fe400078e0203 */
[----:B------:R-:W-:Y:S02]  /*0a60*/  IMAD.IADD R152, R152, 0x1, R154 ;  /* 0x0000000198987824 */ /* 0x000fe400078e029a */
[----:B------:R-:W-:Y:S02]  /*0a70*/  @P3 VIADD R155, R156, 0xffffffe0 ;  /* 0xffffffe09c9b3836 */ /* 0x000fe40000000000 */
[----:B------:R-:W-:Y:S02]  /*0a80*/  IMAD.IADD R3, R3, 0x1, R132 ;  /* 0x0000000103037824 */ /* 0x000fe400078e0284 */
[C---:B------:R-:W-:Y:S02]  /*0a90*/  VIADD R128, R132.reuse, 0x2000 ;  /* 0x0000200084807836 */ /* 0x040fe40000000000 */
[----:B------:R-:W-:-:S02]  /*0aa0*/  VIADD R2, R132, 0x4000 ;  /* 0x0000400084027836 */ /* 0x000fc40000000000 */
[----:B------:R-:W-:-:S07]  /*0ab0*/  VIADD R0, R132, 0x6000 ;  /* 0x0000600084007836 */ /* 0x000fce0000000000 */
.L_x_517:
        /* <DEDUP_REMOVED lines=12> */
[----:B--2---:R-:W-:-:S05]  /*0b80*/  @P1 IMAD.WIDE R8, R5, 0x4, R6 ;  /* 0x0000000405081825 */ /* 0x004fca00078e0206 */
[----:B------:R-:W2:Y:S07]  /*0b90*/  @P1 LDG.E R5, desc[UR58][R8.64] ;  /* 0x0000003a08051981 */ /* 0x000eae000c1e1900 */
        /* <DEDUP_REMOVED lines=22> */
[----:B------:R-:W-:Y:S02]  /*0d00*/  UISETP.NE.U32.AND UP1, UPT, UR4, URZ, UPT ;  /* 0x0000003f0400728c */ /* 0x000fe4000bf25070 */
        /* <DEDUP_REMOVED lines=8> */
[----:B------:R-:W-:-:S03]  /*0d90*/  UIMAD UR5, UR10, UR18, URZ ;  /* 0x000000120a0572a4 */ /* 0x000fc6000f8e023f */
[----:B------:R-:W-:Y:S01]  /*0da0*/  @UP0 UIMAD UR30, UR9, UR25, URZ ;  /* 0x00000019091e02a4 */ /* 0x000fe2000f8e023f */
[----:B------:R-:W-:Y:S01]  /*0db0*/  @UP0 ULDC UR27, c[0x0][0x2e4] ;  /* 0x0000b900001b0ab9 */ /* 0x000fe20000000800 */
[----:B-1----:R-:W-:Y:S02]  /*0dc0*/  IABS R8, R6 ;  /* 0x0000000600087213 */ /* 0x002fe40000000000 */
[----:B------:R-:W-:Y:S01]  /*0dd0*/  @UP0 UIMAD UR27, UR10, UR27, UR30 ;  /* 0x0000001b0a1b02a4 */ /* 0x000fe2000f8e021e */
[----:B------:R-:W-:Y:S01]  /*0de0*/  ISETP.NE.AND P1, PT, R6, RZ, PT ;  /* 0x000000ff0600720c */ /* 0x000fe20003f25270 */
[----:B------:R-:W-:Y:S01]  /*0df0*/  ULOP3.LUT UR30, UR26, 0xffffff80, URZ, 0xc0, !UPT ;  /* 0xffffff801a1e7892 */ /* 0x000fe2000f8ec03f */
[----:B------:R-:W1:Y:S01]  /*0e00*/  I2F.RP R7, R8 ;  /* 0x0000000800077306 */ /* 0x000e620000209400 */
[----:B------:R-:W-:Y:S02]  /*0e10*/  @!UP0 UIMAD UR22, UR9, UR24, UR10 ;  /* 0x00000018091682a4 */ /* 0x000fe4000f8e020a */
[----:B------:R-:W-:Y:S01]  /*0e20*/  UIADD3 UR30, UR30, -0x80, URZ ;  /* 0xffffff801e1e7890 */ /* 0x000fe2000fffe03f */
[----:B--2---:R-:W-:Y:S01]  /*0e30*/  IABS R4, R4 ;  /* 0x0000000400047213 */ /* 0x004fe20000000000 */
[----:B------:R-:W-:Y:S01]  /*0e40*/  ULDC.U8 UR28, c[0x0][0x480] ;  /* 0x00012000001c7ab9 */ /* 0x000fe20000000000 */
[----:B------:R-:W-:Y:S01]  /*0e50*/  USHF.R.S32.HI UR32, URZ, 0x1f, UR21 ;  /* 0x0000001f3f207899 */ /* 0x000fe20008011415 */
[----:B------:R-:W-:Y:S01]  /*0e60*/  ISETP.NE.AND P4, PT, RZ, UR28, PT ;  /* 0x0000001cff007c0c */ /* 0x000fe2000bf85270 */
[----:B------:R-:W-:-:S02]  /*0e70*/  USHF.R.S32.HI UR20, URZ, 0x1f, UR29 ;  /* 0x0000001f3f147899 */ /* 0x000fc4000801141d */
[----:B------:R-:W-:Y:S02]  /*0e80*/  USHF.R.S32.HI UR34, URZ, 0x1f, UR24 ;  /* 0x0000001f3f227899 */ /* 0x000fe40008011418 */
[----:B------:R-:W-:Y:S01]  /*0e90*/  USHF.R.S32.HI UR4, URZ, 0x1f, UR5 ;  /* 0x0000001f3f047899 */ /* 0x000fe20008011405 */
[----:B-1----:R-:W1:Y:S01]  /*0ea0*/  MUFU.RCP R10, R7 ;  /* 0x00000007000a7308 */ /* 0x002e620000001000 */
[----:B------:R-:W-:Y:S02]  /*0eb0*/  USEL UR33, UR16, URZ, UP1 ;  /* 0x0000003f10217287 */ /* 0x000fe40008800000 */
[----:B------:R-:W-:Y:S02]  /*0ec0*/  USEL UR19, UR17, URZ, UP1 ;  /* 0x0000003f11137287 */ /* 0x000fe40008800000 */
[----:B------:R-:W-:Y:S02]  /*0ed0*/  USHF.R.S32.HI UR26, URZ, 0x7, UR26 ;  /* 0x000000073f1a7899 */ /* 0x000fe4000801141a */
[----:B------:R-:W-:-:S02]  /*0ee0*/  @!UP0 UIMAD UR27, UR22, UR25, URZ ;  /* 0x00000019161b82a4 */ /* 0x000fc4000f8e023f */
[----:B------:R-:W-:Y:S01]  /*0ef0*/  USHF.R.S32.HI UR31, URZ, 0x1f, UR30 ;  /* 0x0000001f3f1f7899 */ /* 0x000fe2000801141e */
[----:B-1----:R-:W-:Y:S01]  /*0f00*/  VIADD R10, R10, 0xffffffe ;  /* 0x0ffffffe0a0a7836 */ /* 0x002fe20000000000 */
[----:B------:R-:W1:Y:S03]  /*0f10*/  S2R R7, SR_CTAID.X ;  /* 0x0000000000077919 */ /* 0x000e660000002500 */
[----:B------:R-:W2:Y:S02]  /*0f20*/  F2I.FTZ.U32.TRUNC.NTZ R11, R10 ;  /* 0x0000000a000b7305 */ /* 0x000ea4000021f000 */
[----:B--2---:R-:W-:Y:S02]  /*0f30*/  IMAD.MOV R5, RZ, RZ, -R11 ;  /* 0x000000ffff057224 */ /* 0x004fe400078e0a0b */
[----:B------:R-:W-:Y:S02]  /*0f40*/  IMAD.MOV.U32 R10, RZ, RZ, RZ ;  /* 0x000000ffff0a7224 */ /* 0x000fe400078e00ff */
[----:B------:R-:W-:-:S04]  /*0f50*/  IMAD R5, R5, R8, RZ ;  /* 0x0000000805057224 */ /* 0x000fc800078e02ff */
[----:B------:R-:W-:-:S06]  /*0f60*/  IMAD.HI.U32 R5, R11, R5, R10 ;  /* 0x000000050b057227 */ /* 0x000fcc00078e000a */
[----:B------:R-:W-:-:S04]  /*0f70*/  IMAD.HI.U32 R15, R5, R4, RZ ;  /* 0x00000004050f7227 */ /* 0x000fc800078e00ff */
[----:B------:R-:W-:-:S04]  /*0f80*/  IMAD.MOV R9, RZ, RZ, -R15 ;  /* 0x000000ffff097224 */ /* 0x000fc800078e0a0f */
[C---:B------:R-:W-:Y:S02]  /*0f90*/  IMAD R9, R8.reuse, R9, R4 ;  /* 0x0000000908097224 */ /* 0x040fe400078e0204 */
[----:B------:R-:W1:Y:S03]  /*0fa0*/  LDC.64 R4, c[0x0][0x488] ;  /* 0x00012200ff047b82 */ /* 0x000e660000000a00 */
[----:B------:R-:W-:-:S13]  /*0fb0*/  ISETP.GT.U32.AND P2, PT, R8, R9, PT ;  /* 0x000000090800720c */ /* 0x000fda0003f44070 */
[----:B------:R-:W-:Y:S01]  /*0fc0*/  @!P2 IADD3 R9, R9, -R8, RZ ;  /* 0x800000080909a210 */ /* 0x000fe20007ffe0ff */
[----:B------:R-:W-:-:S03]  /*0fd0*/  @!P2 VIADD R15, R15, 0x1 ;  /* 0x000000010f0fa836 */ /* 0x000fc60000000000 */
[----:B------:R-:W-:Y:S02]  /*0fe0*/  ISETP.GE.U32.AND P3, PT, R9, R8, PT ;  /* 0x000000080900720c */ /* 0x000fe40003f66070 */
[----:B------:R-:W-:Y:S01]  /*0ff0*/  LOP3.LUT R8, R6, UR10, RZ, 0x3c, !PT ;  /* 0x0000000a06087c12 */ /* 0x000fe2000f8e3cff */
[----:B-1----:R-:W-:-:S03]  /*1000*/  IMAD.WIDE.U32 R20, R7, R4, RZ ;  /* 0x0000000407147225 */ /* 0x002fc600078e00ff */
[----:B------:R-:W-:Y:S01]  /*1010*/  ISETP.GE.AND P0, PT, R8, RZ, PT ;  /* 0x000000ff0800720c */ /* 0x000fe20003f06270 */
[----:B------:R-:W-:Y:S01]  /*1020*/  IMAD R5, R7, R5, R21 ;  /* 0x0000000507057224 */ /* 0x000fe200078e0215 */
[----:B------:R-:W-:-:S05]  /*1030*/  SEL R20, R20, RZ, P4 ;  /* 0x000000ff14147207 */ /* 0x000fca0002000000 */
[----:B------:R-:W-:Y:S01]  /*1040*/  @P3 VIADD R15, R15, 0x1 ;  /* 0x000000010f0f3836 */ /* 0x000fe20000000000 */
[----:B------:R-:W-:-:S05]  /*1050*/  SEL R17, R5, RZ, P4 ;  /* 0x000000ff05117207 */ /* 0x000fca0002000000 */
        /* <DEDUP_REMOVED lines=13> */
.L_x_510:
[----:B------:R-:W-:Y:S01]  /*1130*/  UIMAD UR22, UR9, UR24, UR10 ;  /* 0x00000018091672a4 */ /* 0x000fe2000f8e020a */
[----:B------:R-:W-:-:S03]  /*1140*/  ULDC UR38, c[0x0][0x2d4] ;  /* 0x0000b50000267ab9 */ /* 0x000fc60000000800 */
[----:B------:R-:W-:-:S12]  /*1150*/  UIMAD UR22, UR22, UR38, URZ ;  /* 0x00000026161672a4 */ /* 0x000fd8000f8e023f */
.L_x_511:
[----:B------:R-:W1:Y:S01]  /*1160*/  S2R R11, SR_TID.X ;  /* 0x00000000000b7919 */ /* 0x000e620000002100 */
[----:B------:R-:W2:Y:S01]  /*1170*/  LDC.64 R6, c[0x0][0x240] ;  /* 0x00009000ff067b82 */ /* 0x000ea20000000a00 */
[----:B------:R-:W-:Y:S01]  /*1180*/  SHF.R.S32.HI R13, RZ, 0x1f, R145 ;  /* 0x0000001fff0d7819 */ /* 0x000fe20000011491 */
[----:B------:R-:W-:Y:S01]  /*1190*/  UIMAD UR28, UR24, UR18, URZ ;  /* 0x00000012181c72a4 */ /* 0x000fe2000f8e023f */
[----:B------:R-:W-:Y:S01]  /*11a0*/  IADD3 R23, P0, R145, UR30, RZ ;  /* 0x0000001e91177c10 */ /* 0x000fe2000ff1e0ff */
[----:B------:R-:W-:Y:S01]  /*11b0*/  IMAD.U32 R22, RZ, RZ, UR4 ;  /* 0x00000004ff167e24 */ /* 0x000fe2000f8e00ff */
[----:B------:R-:W-:Y:S01]  /*11c0*/  SHF.R.S32.HI R149, RZ, 0x1f, R148 ;  /* 0x0000001fff957819 */ /* 0x000fe20000011494 */
[----:B------:R-:W-:Y:S01]  /*11d0*/  UIMAD.WIDE UR38, UR9, UR38, UR30 ;  /* 0x00000026092672a5 */ /* 0x000fe2000f8e021e */
[----:B------:R-:W-:Y:S01]  /*11e0*/  IADD3.X R19, R13, UR31, RZ, P0, !PT ;  /* 0x0000001f0d137c10 */ /* 0x000fe200087fe4ff */
[----:B------:R-:W3:Y:S01]  /*11f0*/  LDC.64 R8, c[0x0][0x228] ;  /* 0x00008a00ff087b82 */ /* 0x000ee20000000a00 */
[----:B------:R-:W-:Y:S01]  /*1200*/  UIMAD.WIDE.U32 UR36, UR18, UR24, URZ ;  /* 0x00000018122472a5 */ /* 0x000fe2000f8e003f */
[----:B------:R-:W-:Y:S01]  /*1210*/  CS2R R94, SRZ ;  /* 0x00000000005e7805 */ /* 0x000fe2000001ff00 */
[----:B------:R-:W-:Y:S01]  /*1220*/  UIADD3 UR33, UP0, UR38, UR33, URZ ;  /* 0x0000002126217290 */ /* 0x000fe2000ff1e03f */
[----:B------:R-:W-:Y:S01]  /*1230*/  CS2R R92, SRZ ;  /* 0x00000000005c7805 */ /* 0x000fe2000001ff00 */
[----:B------:R-:W-:Y:S01]  /*1240*/  UIADD3 UR56, UR26, -0x1, URZ ;  /* 0xffffffff1a387890 */ /* 0x000fe2000fffe03f */
[----:B------:R-:W-:Y:S01]  /*1250*/  CS2R R98, SRZ ;  /* 0x0000000000627805 */ /* 0x000fe2000001ff00 */
[----:B------:R-:W-:Y:S01]  /*1260*/  UIADD3.X UR19, UR39, UR19, URZ, UP0, !UPT ;  /* 0x0000001327137290 */ /* 0x000fe200087fe43f */
[----:B------:R-:W4:Y:S01]  /*1270*/  LDC.64 R4, c[0x0][0x418] ;  /* 0x00010600ff047b82 */ /* 0x000f220000000a00 */
[----:B------:R-:W-:Y:S01]  /*1280*/  UIADD3 UR21, UP0, UR29, UR21, URZ ;  /* 0x000000151d157290 */ /* 0x000fe2000ff1e03f */
[----:B------:R-:W-:Y:S01]  /*1290*/  CS2R R96, SRZ ;  /* 0x0000000000607805 */ /* 0x000fe2000001ff00 */
[----:B------:R-:W-:Y:S01]  /*12a0*/  UIADD3 UR27, UR30, UR27, URZ ;  /* 0x0000001b1e1b7290 */ /* 0x000fe2000fffe03f */
[----:B------:R-:W-:Y:S01]  /*12b0*/  CS2R R90, SRZ ;  /* 0x00000000005a7805 */ /* 0x000fe2000001ff00 */
[----:B------:R-:W-:Y:S01]  /*12c0*/  UIADD3.X UR20, UR32, UR20, URZ, UP0, !UPT ;  /* 0x0000001420147290 */ /* 0x000fe200087fe43f */
[----:B------:R-:W-:-:S02]  /*12d0*/  CS2R R88, SRZ ;  /* 0x0000000000587805 */ /* 0x000fc4000001ff00 */
[----:B------:R-:W-:Y:S01]  /*12e0*/  CS2R R86, SRZ ;  /* 0x0000000000567805 */ /* 0x000fe2000001ff00 */
[-C--:B--2---:R-:W-:Y:S01]  /*12f0*/  IMAD R16, R19, R6.reuse, RZ ;  /* 0x0000000613107224 */ /* 0x084fe200078e02ff */
[----:B------:R-:W-:Y:S01]  /*1300*/  CS2R R84, SRZ ;  /* 0x0000000000547805 */ /* 0x000fe2000001ff00 */
[----:B------:R-:W-:Y:S01]  /*1310*/  IMAD.WIDE.U32 R28, R23, R6, R148 ;  /* 0x00000006171c7225 */ /* 0x000fe200078e0094 */
[----:B------:R-:W-:Y:S02]  /*1320*/  CS2R R78, SRZ ;  /* 0x00000000004e7805 */ /* 0x000fe4000001ff00 */
[----:B------:R-:W-:Y:S02]  /*1330*/  CS2R R76, SRZ ;  /* 0x00000000004c7805 */ /* 0x000fe4000001ff00 */
[----:B------:R-:W-:Y:S02]  /*1340*/  CS2R R82, SRZ ;  /* 0x0000000000527805 */ /* 0x000fe4000001ff00 */
[----:B------:R-:W-:-:S02]  /*1350*/  CS2R R80, SRZ ;  /* 0x0000000000507805 */ /* 0x000fc4000001ff00 */
[----:B-1----:R-:W-:Y:S02]  /*1360*/  SHF.R.S32.HI R10, RZ, 0x1f, R11 ;  /* 0x0000001fff0a7819 */ /* 0x002fe4000001140b */
[----:B------:R-:W-:Y:S02]  /*1370*/  CS2R R74, SRZ ;  /* 0x00000000004a7805 */ /* 0x000fe4000001ff00 */
[----:B------:R-:W-:Y:S02]  /*1380*/  CS2R R72, SRZ ;  /* 0x0000000000487805 */ /* 0x000fe4000001ff00 */
[----:B------:R-:W-:Y:S02]  /*1390*/  CS2R R70, SRZ ;  /* 0x0000000000467805 */ /* 0x000fe4000001ff00 */
[----:B------:R-:W-:Y:S02]  /*13a0*/  LEA.HI R12, R10, R11, RZ, 0x5 ;  /* 0x0000000b0a0c7211 */ /* 0x000fe400078f28ff */
[----:B------:R-:W-:-:S02]  /*13b0*/  CS2R R68, SRZ ;  /* 0x0000000000447805 */ /* 0x000fc4000001ff00 */
[-C--:B------:R-:W-:Y:S02]  /*13c0*/  LEA.HI R18, R10, R11.reuse, RZ, 0x2 ;  /* 0x0000000b0a127211 */ /* 0x080fe400078f10ff */
[----:B------:R-:W-:Y:S01]  /*13d0*/  LOP3.LUT R12, R12, 0xffffffe0, RZ, 0xc0, !PT ;  /* 0xffffffe00c0c7812 */ /* 0x000fe200078ec0ff */
[----:B----4-:R-:W-:Y:S01]  /*13e0*/  IMAD R24, R4, UR15, RZ ;  /* 0x0000000f04187c24 */ /* 0x010fe2000f8e02ff */
[----:B------:R-:W-:Y:S01]  /*13f0*/  LEA.HI R27, R10, R11, RZ, 0x3 ;  /* 0x0000000b0a1b7211 */ /* 0x000fe200078f18ff */
[----:B------:R-:W-:Y:S01]  /*1400*/  IMAD.U32 R10, RZ, RZ, UR5 ;  /* 0x00000005ff0a7e24 */ /* 0x000fe2000f8e00ff */
[----:B------:R-:W-:Y:S01]  /*1410*/  USHF.L.U32 UR5, UR28, 0x7, URZ ;  /* 0x000000071c057899 */ /* 0x000fe2000800063f */
[----:B------:R-:W-:Y:S01]  /*1420*/  IMAD.IADD R12, R11, 0x1, -R12 ;  /* 0x000000010b0c7824 */ /* 0x000fe200078e0a0c */
[----:B------:R-:W-:Y:S01]  /*1430*/  SHF.R.S32.HI R27, RZ, 0x3, R27 ;  /* 0x00000003ff1b7819 */ /* 0x000fe2000001141b */
[----:B------:R-:W-:Y:S01]  /*1440*/  IMAD R11, R23, R7, R16 ;  /* 0x00000007170b7224 */ /* 0x000fe200078e0210 */
[----:B------:R-:W-:Y:S01]  /*1450*/  USHF.R.S32.HI UR4, URZ, 0x1f, UR5 ;  /* 0x0000001f3f047899 */ /* 0x000fe20008011405 */
[----:B------:R-:W-:Y:S01]  /*1460*/  IMAD R21, R143, UR28, R12 ;  /* 0x0000001c8f157c24 */ /* 0x000fe2000f8e020c */
[----:B------:R-:W-:Y:S01]  /*1470*/  LEA.HI R18, R18, R145, RZ, 0x1 ;  /* 0x0000009112127211 */ /* 0x000fe200078f08ff */
[----:B------:R-:W-:-:S02]  /*1480*/  IMAD.IADD R29, R29, 0x1, R11 ;  /* 0x000000011d1d7824 */ /* 0x000fc400078e020b */
[----:B---3--:R-:W-:Y:S01]  /*1490*/  IMAD R16, R8, UR15, RZ ;  /* 0x0000000f08107c24 */ /* 0x008fe2000f8e02ff */
[----:B------:R-:W-:Y:S01]  /*14a0*/  @P4 BAR.SYNC.DEFER_BLOCKING 0x0 ;  /* 0x0000000000004b1d */ /* 0x000fe20000010000 */
[----:B------:R-:W-:Y:S01]  /*14b0*/  IADD3 R25, P1, P0, R21, UR5, R10 ;  /* 0x0000000515197c10 */ /* 0x000fe2000f83e00a */
[----:B------:R-:W-:Y:S01]  /*14c0*/  IMAD.SHL.U32 R27, R27, 0x40, RZ ;  /* 0x000000401b1b7824 */ /* 0x000fe200078e00ff */
[----:B------:R-:W-:Y:S01]  /*14d0*/  SHF.R.S32.HI R21, RZ, 0x1f, R21 ;  /* 0x0000001fff157819 */ /* 0x000fe20000011415 */
[----:B------:R-:W-:Y:S01]  /*14e0*/  IMAD R9, R9, UR9, R16 ;  /* 0x0000000909097c24 */ /* 0x000fe2000f8e0210 */
[----:B------:R-:W-:-:S03]  /*14f0*/  LOP3.LUT R18, R18, 0x7fffffe, RZ, 0xc0, !PT ;  /* 0x07fffffe12127812 */ /* 0x000fc600078ec0ff */
[----:B------:R-:W1:Y:S01]  /*1500*/  LDC.64 R10, c[0x0][0x420] ;  /* 0x00010800ff0a7b82 */ /* 0x000e620000000a00 */
[----:B------:R-:W-:Y:S01]  /*1510*/  IADD3.X R22, R21, UR4, R22, P1, P0 ;  /* 0x0000000415167c10 */ /* 0x000fe20008fe0416 */
[----:B------:R-:W-:Y:S01]  /*1520*/  ULDC.64 UR4, c[0x0][0x258] ;  /* 0x0000960000047ab9 */ /* 0x000fe20000000a00 */
[----:B------:R-:W-:Y:S01]  /*1530*/  IMAD.WIDE.U32 R28, R8, UR9, R28 ;  /* 0x00000009081c7c25 */ /* 0x000fe2000f8e001c */
[----:B------:R-:W-:Y:S01]  /*1540*/  UIMAD UR35, UR14, UR4, URZ ;  /* 0x000000040e2372a4 */ /* 0x000fe2000f8e023f */
[----:B------:R-:W-:Y:S02]  /*1550*/  LOP3.LUT R27, R27, 0xc0, RZ, 0xc0, !PT ;  /* 0x000000c01b1b7812 */ /* 0x000fe400078ec0ff */
[----:B------:R-:W-:Y:S01]  /*1560*/  IMAD.U32 R26, RZ, RZ, UR4 ;  /* 0x00000004ff1a7e24 */ /* 0x000fe2000f8e00ff */
[----:B------:R-:W-:Y:S01]  /*1570*/  USHF.R.S32.HI UR4, URZ, 0x1f, UR18 ;  /* 0x0000001f3f047899 */ /* 0x000fe20008011412 */
[----:B------:R-:W-:Y:S01]  /*1580*/  IMAD R5, R5, UR9, R24 ;  /* 0x0000000905057c24 */ /* 0x000fe2000f8e0218 */
[--C-:B------:R-:W-:Y:S01]  /*1590*/  LOP3.LUT R21, R27, 0x18, R148.reuse, 0xf8, !PT ;  /* 0x000000181b157812 */ /* 0x100fe200078ef894 */
[----:B------:R-:W-:Y:S01]  /*15a0*/  IMAD.IADD R29, R29, 0x1, R9 ;  /* 0x000000011d1d7824 */ /* 0x000fe200078e0209 */
[----:B------:R-:W-:Y:S01]  /*15b0*/  UIMAD UR31, UR4, UR24, URZ ;  /* 0x00000018041f72a4 */ /* 0x000fe2000f8e023f */
[----:B------:R-:W-:Y:S01]  /*15c0*/  IMAD.WIDE.U32 R8, R4, UR9, R148 ;  /* 0x0000000904087c25 */ /* 0x000fe2000f8e0094 */
[----:B------:R-:W-:Y:S01]  /*15d0*/  SHF.R.U32.HI R16, RZ, 0x3, R27 ;  /* 0x00000003ff107819 */ /* 0x000fe2000001161b */
[----:B------:R-:W-:Y:S01]  /*15e0*/  UIMAD UR35, UR10, UR5, UR35 ;  /* 0x000000050a2372a4 */ /* 0x000fe2000f8e0223 */
[----:B------:R-:W-:Y:S01]  /*15f0*/  IADD3 R20, P0, R25, R20, RZ ;  /* 0x0000001419147210 */ /* 0x000fe20007f1e0ff */
[----:B------:R-:W-:Y:S01]  /*1600*/  IMAD.IADD R9, R9, 0x1, R5 ;  /* 0x0000000109097824 */ /* 0x000fe200078e0205 */
[----:B------:R-:W-:Y:S01]  /*1610*/  UIMAD UR31, UR34, UR18, UR31 ;  /* 0x00000012221f72a4 */ /* 0x000fe2000f8e021f */
[----:B------:R-:W2:Y:S01]  /*1620*/  LDC.64 R4, c[0x0][0x230] ;  /* 0x00008c00ff047b82 */ /* 0x000ea20000000a00 */
[----:B------:R-:W-:Y:S01]  /*1630*/  IMAD.WIDE.U32 R26, R26, UR10, R28 ;  /* 0x0000000a1a1a7c25 */ /* 0x000fe2000f8e001c */
[----:B------:R-:W-:Y:S01]  /*1640*/  LOP3.LUT R16, R21, R16, RZ, 0x3c, !PT ;  /* 0x0000001015107212 */ /* 0x000fe200078e3cff */
[----:B------:R-:W-:Y:S01]  /*1650*/  ULDC.64 UR4, c[0x0][0x210] ;  /* 0x0000840000047ab9 */ /* 0x000fe20000000a00 */
[----:B------:R-:W-:Y:S01]  /*1660*/  IADD3.X R21, R22, R17, RZ, P0, !PT ;  /* 0x0000001116157210 */ /* 0x000fe200007fe4ff */
[----:B-1----:R-:W-:Y:S01]  /*1670*/  IMAD.WIDE.U32 R24, R23, R10, R8 ;  /* 0x0000000a17187225 */ /* 0x002fe200078e0008 */
[----:B------:R-:W-:Y:S01]  /*1680*/  UIADD3 UR31, UR37, UR31, URZ ;  /* 0x0000001f251f7290 */ /* 0x000fe2000fffe03f */
[----:B------:R-:W-:Y:S01]  /*1690*/  LEA R176, P0, R26, UR4, 0x1 ;  /* 0x000000041ab07c11 */ /* 0x000fe2000f8008ff */
[----:B------:R-:W1:Y:S01]  /*16a0*/  LDC.64 R8, c[0x0][0x248] ;  /* 0x00009200ff087b82 */ /* 0x000e620000000a00 */
[----:B------:R-:W-:Y:S01]  /*16b0*/  IMAD.IADD R18, R145, 0x1, -R18 ;  /* 0x0000000191127824 */ /* 0x000fe200078e0a12 */
[----:B------:R-:W-:Y:S01]  /*16c0*/  UIMAD UR31, UR31, UR33, URZ ;  /* 0x000000211f1f72a4 */ /* 0x000fe2000f8e023f */
[----:B------:R-:W-:-:S02]  /*16d0*/  VIADD R17, R27, UR35 ;  /* 0x000000231b117c36 */ /* 0x000fc40008000000 */
[----:B------:R-:W-:Y:S01]  /*16e0*/  IMAD R22, R19, R10, RZ ;  /* 0x0000000a13167224 */ /* 0x000fe200078e02ff */
[----:B------:R-:W-:Y:S01]  /*16f0*/  LEA R19, R143, R18, 0x3 ;  /* 0x000000128f137211 */ /* 0x000fe200078e18ff */
[----:B------:R-:W-:Y:S01]  /*1700*/  IMAD.U32 R28, RZ, RZ, UR36 ;  /* 0x00000024ff1c7e24 */ /* 0x000fe2000f8e00ff */
[----:B------:R-:W-:Y:S01]  /*1710*/  LEA.HI.X R177, R26, UR5, R17, 0x1, P0 ;  /* 0x000000051ab17c11 */ /* 0x000fe200080f0c11 */
[----:B------:R-:W-:Y:S01]  /*1720*/  UIMAD UR19, UR19, UR36, UR31 ;  /* 0x00000024131372a4 */ /* 0x000fe2000f8e021f */
[----:B------:R-:W-:Y:S01]  /*1730*/  LEA R18, P0, R6, R176, 0x7 ;  /* 0x000000b006127211 */ /* 0x000fe200078038ff */
[----:B------:R-:W-:Y:S01]  /*1740*/  IMAD.WIDE.U32 R20, R28, UR33, R20 ;  /* 0x000000211c147c25 */ /* 0x000fe2000f8e0014 */
[----:B------:R-:W-:Y:S01]  /*1750*/  ULDC.64 UR4, c[0x0][0x400] ;  /* 0x0001000000047ab9 */ /* 0x000fe20000000a00 */
[----:B------:R-:W-:Y:S02]  /*1760*/  ULDC.64 UR32, c[0x0][0x2b0] ;  /* 0x0000ac0000207ab9 */ /* 0x000fe40000000a00 */
[----:B------:R-:W-:Y:S01]  /*1770*/  IMAD.U32 R16, R19, 0x20, R16 ;  /* 0x0000002013107824 */ /* 0x000fe200078e0010 */
[----:B------:R-:W-:Y:S01]  /*1780*/  LEA.HI.X R19, R6, R177, R7, 0x7, P0 ;  /* 0x000000b106137211 */ /* 0x000fe200000f3c07 */
[----:B------:R-:W-:Y:S01]  /*1790*/  VIADD R17, R21, UR19 ;  /* 0x0000001315117c36 */ /* 0x000fe20008000000 */
[----:B------:R-:W3:Y:S01]  /*17a0*/  LDC.64 R6, c[0x0][0x238] ;  /* 0x00008e00ff067b82 */ /* 0x000ee20000000a00 */
[----:B------:R-:W-:Y:S01]  /*17b0*/  LEA R172, P1, R20, UR4, 0x2 ;  /* 0x0000000414ac7c11 */ /* 0x000fe2000f8210ff */
[----:B------:R-:W-:Y:S01]  /*17c0*/  IMAD R22, R23, R11, R22 ;  /* 0x0000000b17167224 */ /* 0x000fe200078e0216 */
[----:B------:R-:W-:Y:S01]  /*17d0*/  ULDC.64 UR18, c[0x0][0x428] ;  /* 0x00010a0000127ab9 */ /* 0x000fe20000000a00 */
[----:B--2---:R-:W-:Y:S01]  /*17e0*/  IMAD.WIDE.U32 R26, R4, UR9, R148 ;  /* 0x00000009041a7c25 */ /* 0x004fe2000f8e0094 */
[----:B------:R-:W-:Y:S01]  /*17f0*/  LEA.HI.X R173, R20, UR5, R17, 0x2, P1 ;  /* 0x0000000514ad7c11 */ /* 0x000fe200088f1411 */
[----:B------:R-:W-:-:S02]  /*1800*/  UIMAD UR31, UR14, UR18, URZ ;  /* 0x000000120e1f72a4 */ /* 0x000fc4000f8e023f */
[----:B------:R-:W-:Y:S01]  /*1810*/  IMAD R20, R4, UR15, RZ ;  /* 0x0000000f04147c24 */ /* 0x000fe2000f8e02ff */
[----:B------:R-:W-:Y:S01]  /*1820*/  ULDC.64 UR4, c[0x0][0x260] ;  /* 0x0000980000047ab9 */ /* 0x000fe20000000a00 */
[----:B------:R-:W-:Y:S01]  /*1830*/  IMAD.IADD R23, R25, 0x1, R22 ;  /* 0x0000000119177824 */ /* 0x000fe200078e0216 */
[----:B------:R-:W-:Y:S01]  /*1840*/  UIMAD UR31, UR10, UR19, UR31 ;  /* 0x000000130a1f72a4 */ /* 0x000fe2000f8e021f */
[----:B------:R-:W-:Y:S01]  /*1850*/  IMAD.MOV.U32 R22, RZ, RZ, R24 ;  /* 0x000000ffff167224 */ /* 0x000fe200078e0018 */
[----:B------:R-:W-:Y:S01]  /*1860*/  UIMAD.WIDE UR60, UR27, 0x4, UR32 ;  /* 0x000000041b3c78a5 */ /* 0x000fe2000f8e0220 */
[----:B------:R-:W-:Y:S02]  /*1870*/  IMAD R17, R5, UR9, R20 ;  /* 0x0000000905117c24 */ /* 0x000fe4000f8e0214 */
[-C--:B-1----:R-:W-:Y:S01]  /*1880*/  IMAD R24, R13, R8.reuse, RZ ;  /* 0x000000080d187224 */ /* 0x082fe200078e02ff */
[----:B------:R-:W1:Y:S01]  /*1890*/  LDC.64 R4, c[0x0][0x250] ;  /* 0x00009400ff047b82 */ /* 0x000e620000000a00 */
[----:B------:R-:W-:Y:S01]  /*18a0*/  IMAD.U32 R20, RZ, RZ, UR18 ;  /* 0x00000012ff147e24 */ /* 0x000fe2000f8e00ff */
[----:B------:R-:W-:Y:S01]  /*18b0*/  ULDC.64 UR18, c[0x0][0x3e0] ;  /* 0x0000f80000127ab9 */ /* 0x000fe20000000a00 */
[----:B------:R-:W-:Y:S01]  /*18c0*/  IMAD.U32 R29, RZ, RZ, UR37 ;  /* 0x00000025ff1d7e24 */ /* 0x000fe2000f8e00ff */
[----:B------:R-:W-:Y:S01]  /*18d0*/  IADD3 R27, R27, R17, RZ ;  /* 0x000000111b1b7210 */ /* 0x000fe20007ffe0ff */
[----:B------:R-:W-:-:S04]  /*18e0*/  IMAD.WIDE.U32 R28, R145, R8, RZ ;  /* 0x00000008911c7225 */ /* 0x000fc800078e00ff */
[----:B------:R-:W-:Y:S02]  /*18f0*/  IMAD R21, R145, R9, R24 ;  /* 0x0000000991157224 */ /* 0x000fe400078e0218 */
[----:B------:R-:W-:-:S04]  /*1900*/  IMAD.WIDE.U32 R24, R20, UR10, R22 ;  /* 0x0000000a14187c25 */ /* 0x000fc8000f8e0016 */
[----:B------:R-:W-:Y:S01]  /*1910*/  IMAD R20, R14, UR4, RZ ;  /* 0x000000040e147c24 */ /* 0x000fe2000f8e02ff */
[----:B------:R-:W-:Y:S01]  /*1920*/  LEA R174, P0, R24, UR18, 0x1 ;  /* 0x0000001218ae7c11 */ /* 0x000fe2000f8008ff */
[----:B------:R-:W-:Y:S01]  /*1930*/  IMAD.IADD R23, R29, 0x1, R21 ;  /* 0x000000011d177824 */ /* 0x000fe200078e0215 */
[----:B------:R-:W-:Y:S01]  /*1940*/  ULEA.HI UR18, UR56, UR56, URZ, 0x1 ;  /* 0x0000003838127291 */ /* 0x000fe2000f8f083f */
[----:B------:R-:W-:Y:S02]  /*1950*/  VIADD R21, R25, UR31 ;  /* 0x0000001f19157c36 */ /* 0x000fe40008000000 */
[----:B------:R-:W-:Y:S02]  /*1960*/  IMAD R17, R15, UR5, R20 ;  /* 0x000000050f117c24 */ /* 0x000fe4000f8e0214 */
[----:B---3--:R-:W-:Y:S01]  /*1970*/  IMAD R20, R6, UR15, RZ ;  /* 0x0000000f06147c24 */ /* 0x008fe2000f8e02ff */
[----:B------:R-:W-:Y:S01]  /*1980*/  LEA.HI.X R175, R24, UR19, R21, 0x1, P0 ;  /* 0x0000001318af7c11 */ /* 0x000fe200080f0c15 */
[----:B------:R-:W-:-:S04]  /*1990*/  IMAD.WIDE.U32 R24, R6, UR9, R148 ;  /* 0x0000000906187c25 */ /* 0x000fc8000f8e0094 */
[----:B------:R-:W-:Y:S02]  /*19a0*/  IMAD R7, R7, UR9, R20 ;  /* 0x0000000907077c24 */ /* 0x000fe4000f8e0214 */
[----:B------:R-:W-:Y:S02]  /*19b0*/  IMAD.MOV.U32 R22, RZ, RZ, R28 ;  /* 0x000000ffff167224 */ /* 0x000fe400078e001c */
[----:B------:R-:W-:Y:S01]  /*19c0*/  IMAD.WIDE.U32 R26, R15, UR4, R26 ;  /* 0x000000040f1a7c25 */ /* 0x000fe2000f8e001a */
[----:B------:R-:W-:Y:S01]  /*19d0*/  IADD3 R25, R25, R7, RZ ;  /* 0x0000000719197210 */ /* 0x000fe20007ffe0ff */
[----:B------:R-:W-:Y:S02]  /*19e0*/  ULDC.64 UR4, c[0x0][0x268] ;  /* 0x00009a0000047ab9 */ /* 0x000fe40000000a00 */
[----:B------:R-:W-:-:S04]  /*19f0*/  IMAD.WIDE.U32 R22, R8, UR21, R22 ;  /* 0x0000001508167c25 */ /* 0x000fc8000f8e0016 */
[----:B-1----:R-:W-:Y:S01]  /*1a00*/  IMAD R20, R13, R4, RZ ;  /* 0x000000040d147224 */ /* 0x002fe200078e02ff */
[----:B------:R-:W-:Y:S01]  /*1a10*/  IADD3 R6, P0, R26, R22, RZ ;  /* 0x000000161a067210 */ /* 0x000fe20007f1e0ff */
[----:B------:R-:W-:Y:S02]  /*1a20*/  IMAD R14, R14, UR4, RZ ;  /* 0x000000040e0e7c24 */ /* 0x000fe4000f8e02ff */
[----:B------:R-:W-:Y:S01]  /*1a30*/  IMAD.WIDE.U32 R28, R15, UR4, R24 ;  /* 0x000000040f1c7c25 */ /* 0x000fe2000f8e0018 */
[----:B------:R-:W-:-:S03]  /*1a40*/  ULOP3.LUT UR4, UR18, 0xfffffffe, URZ, 0xc0, !UPT ;  /* 0xfffffffe12047892 */ /* 0x000fc6000f8ec03f */
[----:B------:R-:W-:Y:S01]  /*1a50*/  IMAD.IADD R17, R27, 0x1, R17 ;  /* 0x000000011b117824 */ /* 0x000fe200078e0211 */
[----:B------:R-:W-:Y:S01]  /*1a60*/  UIADD3 UR4, UR56, -UR4, URZ ;  /* 0x8000000438047290 */ /* 0x000fe2000fffe03f */
[C---:B------:R-:W-:Y:S01]  /*1a70*/  IMAD.WIDE.U32 R26, R145.reuse, R4, RZ ;  /* 0x00000004911a7225 */ /* 0x040fe200078e00ff */
[----:B------:R-:W-:Y:S02]  /*1a80*/  ULDC UR18, c[0x0][0x398] ;  /* 0x0000e60000127ab9 */ /* 0x000fe40000000800 */
[----:B------:R-:W-:Y:S01]  /*1a90*/  UISETP.NE.AND UP0, UPT, UR4, 0x1, UPT ;  /* 0x000000010400788c */ /* 0x000fe2000bf05270 */
[----:B------:R-:W-:Y:S02]  /*1aa0*/  IMAD R20, R145, R5, R20 ;  /* 0x0000000591147224 */ /* 0x000fe400078e0214 */
[----:B------:R-:W-:Y:S02]  /*1ab0*/  IMAD R22, R8, UR20, RZ ;  /* 0x0000001408167c24 */ /* 0x000fe4000f8e02ff */
[----:B------:R-:W-:-:S02]  /*1ac0*/  IMAD.IADD R27, R27, 0x1, R20 ;  /* 0x000000011b1b7824 */ /* 0x000fc400078e0214 */
[----:B------:R-:W-:Y:S01]  /*1ad0*/  IMAD R14, R15, UR5, R14 ;  /* 0x000000050f0e7c24 */ /* 0x000fe2000f8e020e */
[----:B------:R-:W-:Y:S01]  /*1ae0*/  ULDC.64 UR4, c[0x0][0x218] ;  /* 0x0000860000047ab9 */ /* 0x000fe20000000a00 */
[----:B------:R-:W-:Y:S02]  /*1af0*/  IMAD R22, R9, UR21, R22 ;  /* 0x0000001509167c24 */ /* 0x000fe4000f8e0216 */
[C---:B------:R-:W-:Y:S02]  /*1b00*/  IMAD R20, R4.reuse, UR20, RZ ;  /* 0x0000001404147c24 */ /* 0x040fe4000f8e02ff */
[----:B------:R-:W-:Y:S01]  /*1b10*/  IMAD.WIDE.U32 R24, R4, UR21, R26 ;  /* 0x0000001504187c25 */ /* 0x000fe2000f8e001a */
[----:B------:R-:W-:Y:S02]  /*1b20*/  IADD3.X R17, R17, R23, R22, P0, !PT ;  /* 0x0000001711117210 */ /* 0x000fe400007fe416 */
[----:B------:R-:W-:Y:S01]  /*1b30*/  LEA R22, P3, R10, R174, 0x7 ;  /* 0x000000ae0a167211 */ /* 0x000fe200078638ff */
[----:B------:R-:W-:Y:S01]  /*1b40*/  IMAD.IADD R15, R29, 0x1, R14 ;  /* 0x000000011d0f7824 */ /* 0x000fe200078e020e */
[----:B------:R-:W-:Y:S01]  /*1b50*/  IADD3 R7, P1, R28, R24, RZ ;  /* 0x000000181c077210 */ /* 0x000fe20007f3e0ff */
[----:B------:R-:W-:Y:S01]  /*1b60*/  IMAD R14, R5, UR21, R20 ;  /* 0x00000015050e7c24 */ /* 0x000fe2000f8e0214 */
[----:B------:R-:W-:Y:S01]  /*1b70*/  LEA R20, P2, R6, UR4, 0x1 ;  /* 0x0000000406147c11 */ /* 0x000fe2000f8408ff */
[----:B------:R-:W-:Y:S01]  /*1b80*/  VIADD R13, R16, 0x1000 ;  /* 0x00001000100d7836 */ /* 0x000fe20000000000 */
[----:B------:R-:W-:-:S02]  /*1b90*/  PLOP3.LUT P0, PT, PT, PT, UP0, 0x80, 0x0 ;  /* 0x000000000000781c */ /* 0x000fc40003f0f008 */
[----:B------:R-:W-:Y:S01]  /*1ba0*/  LEA.HI.X R21, R6, UR5, R17, 0x1, P2 ;  /* 0x0000000506157c11 */ /* 0x000fe200090f0c11 */
[----:B------:R-:W-:Y:S01]  /*1bb0*/  ULDC.64 UR4, c[0x0][0x220] ;  /* 0x0000880000047ab9 */ /* 0x000fe20000000a00 */
[----:B------:R-:W-:Y:S02]  /*1bc0*/  IADD3.X R14, R15, R25, R14, P1, !PT ;  /* 0x000000190f0e7210 */ /* 0x000fe40000ffe40e */
[C---:B------:R-:W-:Y:S01]  /*1bd0*/  LEA R6, P1, R7.reuse, UR4, 0x1 ;  /* 0x0000000407067c11 */ /* 0x040fe2000f8208ff */
[----:B------:R-:W-:Y:S01]  /*1be0*/  UIADD3 UR4, UR30, UR22, URZ ;  /* 0x000000161e047290 */ /* 0x000fe2000fffe03f */
[----:B------:R-:W-:Y:S02]  /*1bf0*/  LEA.HI.X R23, R10, R175, R11, 0x7, P3 ;  /* 0x000000af0a177211 */ /* 0x000fe400018f3c0b */
[----:B------:R-:W-:Y:S01]  /*1c00*/  LEA.HI.X R7, R7, UR5, R14, 0x1, P1 ;  /* 0x0000000507077c11 */ /* 0x000fe200088f0c0e */
[----:B------:R-:W-:Y:S01]  /*1c10*/  UIADD3 UR5, -UR57, UR25, UR29 ;  /* 0x0000001939057290 */ /* 0x000fe2000fffe11d */
[----:B------:R-:W-:Y:S01]  /*1c20*/  SEL R13, R13, R16, !P0 ;  /* 0x000000100d0d7207 */ /* 0x000fe20004000000 */
[----:B------:R-:W-:Y:S01]  /*1c30*/  ULDC.64 UR30, c[0x0][0x478] ;  /* 0x00011e00001e7ab9 */ /* 0x000fe20000000a00 */
[----:B------:R-:W-:Y:S01]  /*1c40*/  LEA R11, R16, UR6, 0x1 ;  /* 0x00000006100b7c11 */ /* 0x000fe2000f8e08ff */
[----:B------:R-:W-:Y:S01]  /*1c50*/  UIADD3 UR18, UR5, -UR18, URZ ;  /* 0x8000001205127290 */ /* 0x000fe2000fffe03f */
[----:B------:R-:W-:-:S02]  /*1c60*/  LEA R16, P2, R8, R20, 0x7 ;  /* 0x0000001408107211 */ /* 0x000fc400078438ff */
[----:B------:R-:W-:Y:S01]  /*1c70*/  LEA R168, R13, UR6, 0x1 ;  /* 0x000000060da87c11 */ /* 0x000fe2000f8e08ff */
[----:B------:R-:W-:Y:S01]  /*1c80*/  USHF.R.S32.HI UR5, URZ, 0x1f, UR18 ;  /* 0x0000001f3f057899 */ /* 0x000fe20008011412 */
[----:B------:R-:W-:Y:S01]  /*1c90*/  LEA.HI.X R17, R8, R21, R9, 0x7, P2 ;  /* 0x0000001508117211 */ /* 0x000fe200010f3c09 */
[----:B------:R-:W-:Y:S01]  /*1ca0*/  @!PT LDS RZ, [RZ] ;  /* 0x00000000fffff984 */ /* 0x000fe20000000800 */
[----:B------:R-:W-:Y:S01]  /*1cb0*/  @!PT LDS RZ, [RZ] ;  /* 0x00000000fffff984 */ /* 0x000fe20000000800 */
[----:B------:R-:W-:Y:S01]  /*1cc0*/  @!PT LDS RZ, [RZ] ;  /* 0x00000000fffff984 */ /* 0x000fe20000000800 */
[----:B------:R1:W-:Y:S01]  /*1cd0*/  LDGSTS.E.BYPASS.LTC128B.128 [R11+0x4000], desc[UR58][R174.64] ;  /* 0x04000000ae0b7fae */ /* 0x0003e2000b901d7a */
[C---:B------:R-:W-:Y:S01]  /*1ce0*/  LEA R8, P1, R4.reuse, R6, 0x7 ;  /* 0x0000000604087211 */ /* 0x040fe200078238ff */
[----:B------:R-:W-:Y:S02]  /*1cf0*/  ULEA.HI UR5, UR5, UR18, URZ, 0x7 ;  /* 0x0000001205057291 */ /* 0x000fe4000f8f383f */
[----:B------:R1:W-:Y:S01]  /*1d00*/  LDGSTS.E.BYPASS.LTC128B.128 [R11+0x5000], desc[UR58][R22.64] ;  /* 0x05000000160b7fae */ /* 0x0003e2000b901d7a */
[----:B------:R-:W-:Y:S01]  /*1d10*/  LEA.HI.X R9, R4, R7, R5, 0x7, P1 ;  /* 0x0000000704097211 */ /* 0x000fe200008f3c05 */
[----:B------:R-:W-:Y:S02]  /*1d20*/  USHF.R.S32.HI UR22, URZ, 0x7, UR5 ;  /* 0x000000073f167899 */ /* 0x000fe40008011405 */
[----:B------:R1:W-:Y:S02]  /*1d30*/  LDGSTS.E.BYPASS.LTC128B.128 [R168], desc[UR58][R176.64] ;  /* 0x00000000b0a87fae */ /* 0x0003e4000b901d7a */
[----:B------:R-:W-:-:S02]  /*1d40*/  UISETP.LT.AND UP0, UPT, URZ, UR22, UPT ;  /* 0x000000163f00728c */ /* 0x000fc4000bf01270 */
[----:B------:R1:W-:Y:S02]  /*1d50*/  LDGSTS.E.BYPASS.LTC128B.128 [R168+0x1000], desc[UR58][R18.64] ;  /* 0x0100000012a87fae */ /* 0x0003e4000b901d7a */
[----:B------:R-:W-:Y:S02]  /*1d60*/  USEL UR22, URZ, UR22, !UP0 ;  /* 0x000000163f167287 */ /* 0x000fe4000c000000 */
[----:B------:R1:W-:Y:S02]  /*1d70*/  LDGSTS.E.BYPASS.LTC128B.128 [R11+0x6000], desc[UR58][R20.64] ;  /* 0x06000000140b7fae */ /* 0x0003e4000b901d7a */
[----:B------:R-:W-:Y:S02]  /*1d80*/  UISETP.GT.AND UP0, UPT, UR26, UR22, UPT ;  /* 0x000000161a00728c */ /* 0x000fe4000bf04270 */
[----:B------:R1:W-:Y:S01]  /*1d90*/  LDGSTS.E.BYPASS.LTC128B.128 [R11+0x7000], desc[UR58][R16.64] ;  /* 0x07000000100b7fae */ /* 0x0003e2000b901d7a */
[----:B------:R-:W-:-:S03]  /*1da0*/  UIMAD.WIDE UR26, UR4, 0x4, UR30 ;  /* 0x00000004041a78a5 */ /* 0x000fc6000f8e021e */
[----:B------:R-:W-:Y:S01]  /*1db0*/  PLOP3.LUT P1, PT, PT, PT, UP0, 0x80, 0x0 ;  /* 0x000000000000781c */ /* 0x000fe20003f2f008 */
[----:B------:R1:W-:Y:S04]  /*1dc0*/  LDGSTS.E.BYPASS.LTC128B.128 [R11+0x8000], desc[UR58][R6.64] ;  /* 0x08000000060b7fae */ /* 0x0003e8000b901d7a */
[----:B------:R1:W-:Y:S04]  /*1dd0*/  LDGSTS.E.BYPASS.LTC128B.128 [R11+0x9000], desc[UR58][R8.64] ;  /* 0x09000000080b7fae */ /* 0x0003e8000b901d7a */
[----:B------:R-:W0:Y:S04]  /*1de0*/  LDGDEPBAR ;  /* 0x00000000000079af */ /* 0x000e280000000000 */
[----:B------:R-:W-:Y:S05]  /*1df0*/  @!P1 BRA `(.L_x_512) ;  /* 0x0000005c00ac9947 */ /* 0x000fea0003800000 */
[----:B-1----:R-:W1:Y:S01]  /*1e00*/  LDC.64 R10, c[0x0][0x3b8] ;  /* 0x0000ee00ff0a7b82 */ /* 0x002e620000000a00 */
[----:B------:R-:W-:-:S04]  /*1e10*/  IMAD.MOV.U32 R8, RZ, RZ, 0x4 ;  /* 0x00000004ff087424 */ /* 0x000fc800078e00ff */
[----:B------:R-:W-:-:S03]  /*1e20*/  IMAD.WIDE R8, R141, R8, UR60 ;  /* 0x0000003c8d087e25 */ /* 0x000fc6000f8e0208 */
[----:B------:R-:W2:Y:S02]  /*1e30*/  LDC R162, c[0x0][0x2dc] ;  /* 0x0000b700ffa27b82 */ /* 0x000ea40000000800 */
[----:B------:R3:W5:Y:S04]  /*1e40*/  LDG.E R167, desc[UR58][R8.64] ;  /* 0x0000003a08a77981 */ /* 0x000768000c1e1900 */
[----:B------:R3:W5:Y:S04]  /*1e50*/  LDG.E R166, desc[UR58][R8.64+0x20] ;  /* 0x0000203a08a67981 */ /* 0x000768000c1e1900 */
[----:B------:R3:W5:Y:S04]  /*1e60*/  LDG.E R165, desc[UR58][R8.64+0x100] ;  /* 0x0001003a08a57981 */ /* 0x000768000c1e1900 */
[----:B------:R3:W5:Y:S04]  /*1e70*/  LDG.E R164, desc[UR58][R8.64+0x120] ;  /* 0x0001203a08a47981 */ /* 0x000768000c1e1900 */
[----:B-1----:R-:W4:Y:S04]  /*1e80*/  LDG.E.64 R4, desc[UR58][R10.64] ;  /* 0x0000003a0a047981 */ /* 0x002f28000c1e1b00 */
[----:B------:R-:W3:Y:S01]  /*1e90*/  LDG.E.64 R6, desc[UR58][R10.64+0x8] ;  /* 0x0000083a0a067981 */ /* 0x000ee2000c1e1b00 */
[----:B------:R-:W-:-:S04]  /*1ea0*/  UIMAD UR4, UR9, UR24, UR10 ;  /* 0x00000018090472a4 */ /* 0x000fc8000f8e020a */
[----:B------:R-:W-:Y:S01]  /*1eb0*/  USHF.L.U32 UR4, UR4, 0x5, URZ ;  /* 0x0000000504047899 */ /* 0x000fe2000800063f */
[----:B------:R-:W-:-:S03]  /*1ec0*/  SHF.R.S32.HI R163, RZ, 0x1f, R12 ;  /* 0x0000001fffa37819 */ /* 0x000fc6000001140c */
[----:B------:R-:W-:Y:S01]  /*1ed0*/  USHF.R.S32.HI UR18, URZ, 0x1f, UR4 ;  /* 0x0000001f3f127899 */ /* 0x000fe20008011404 */
[----:B------:R-:W-:Y:S01]  /*1ee0*/  IMAD.MOV.U32 R161, RZ, RZ, 0x8 ;  /* 0x00000008ffa17424 */ /* 0x000fe200078e00ff */
[----:B------:R-:W-:Y:S01]  /*1ef0*/  UIADD3 UR19, UR29, UR25, URZ ;  /* 0x000000191d137290 */ /* 0x000fe2000fffe03f */
[----:B------:R-:W-:Y:S01]  /*1f00*/  MOV R160, 0x40 ;  /* 0x0000004000a07802 */ /* 0x000fe20000000f00 */
[----:B------:R-:W-:Y:S01]  /*1f10*/  IMAD.MOV.U32 R159, RZ, RZ, 0x48 ;  /* 0x00000048ff9f7424 */ /* 0x000fe200078e00ff */
[----:B------:R-:W-:Y:S01]  /*1f20*/  MOV R95, RZ ;  /* 0x000000ff005f7202 */ /* 0x000fe20000000f00 */
[----:B------:R-:W-:Y:S01]  /*1f30*/  IMAD.MOV.U32 R158, RZ, RZ, 0x4 ;  /* 0x00000004ff9e7424 */ /* 0x000fe200078e00ff */
[----:B------:R-:W-:Y:S02]  /*1f40*/  USHF.L.U32 UR42, UR28, 0x3, URZ ;  /* 0x000000031c2a7899 */ /* 0x000fe4000800063f */
[----:B------:R-:W-:Y:S02]  /*1f50*/  USHF.L.U32 UR41, UR28, 0x4, URZ ;  /* 0x000000041c297899 */ /* 0x000fe4000800063f */
[----:B------:R-:W-:-:S02]  /*1f60*/  UIMAD UR40, UR28, 0x18, URZ ;  /* 0x000000181c2878a4 */ /* 0x000fc4000f8e023f */
[----:B------:R-:W-:Y:S02]  /*1f70*/  USHF.L.U32 UR39, UR28, 0x5, URZ ;  /* 0x000000051c277899 */ /* 0x000fe4000800063f */
[----:B------:R-:W-:Y:S02]  /*1f80*/  UIMAD UR38, UR28, 0x28, URZ ;  /* 0x000000281c2678a4 */ /* 0x000fe4000f8e023f */
[----:B------:R-:W-:Y:S02]  /*1f90*/  UIMAD UR37, UR28, 0x30, URZ ;  /* 0x000000301c2578a4 */ /* 0x000fe4000f8e023f */
[----:B------:R-:W-:Y:S02]  /*1fa0*/  UIMAD UR36, UR28, 0x38, URZ ;  /* 0x000000381c2478a4 */ /* 0x000fe4000f8e023f */
[----:B------:R-:W-:Y:S02]  /*1fb0*/  USHF.L.U32 UR35, UR28, 0x6, URZ ;  /* 0x000000061c237899 */ /* 0x000fe4000800063f */
[----:B------:R-:W-:-:S02]  /*1fc0*/  UIMAD UR34, UR28, 0x48, URZ ;  /* 0x000000481c2278a4 */ /* 0x000fc4000f8e023f */
[----:B------:R-:W-:Y:S02]  /*1fd0*/  UIMAD UR33, UR28, 0x50, URZ ;  /* 0x000000501c2178a4 */ /* 0x000fe4000f8e023f */
[----:B------:R-:W-:Y:S02]  /*1fe0*/  UIMAD UR32, UR28, 0x58, URZ ;  /* 0x000000581c2078a4 */ /* 0x000fe4000f8e023f */
[----:B------:R-:W-:Y:S02]  /*1ff0*/  UIMAD UR31, UR28, 0x60, URZ ;  /* 0x000000601c1f78a4 */ /* 0x000fe4000f8e023f */
[----:B------:R-:W-:Y:S02]  /*2000*/  UIMAD UR30, UR28, 0x68, URZ ;  /* 0x000000681c1e78a4 */ /* 0x000fe4000f8e023f */
[----:B------:R-:W-:Y:S02]  /*2010*/  UIMAD UR29, UR28, 0x70, URZ ;  /* 0x000000701c1d78a4 */ /* 0x000fe4000f8e023f */
[----:B------:R-:W-:-:S02]  /*2020*/  UIMAD UR28, UR28, 0x78, URZ ;  /* 0x000000781c1c78a4 */ /* 0x000fc4000f8e023f */
[----:B------:R-:W-:Y:S01]  /*2030*/  UIADD3 UR19, -UR57, 0x80, UR19 ;  /* 0x0000008039137890 */ /* 0x000fe2000fffe113 */
[----:B----4-:R-:W-:Y:S02]  /*2040*/  R2UR UR5, R4 ;  /* 0x00000000040572ca */ /* 0x010fe400000e0000 */
[----:B------:R-:W-:Y:S01]  /*2050*/  R2UR UR55, R5 ;  /* 0x00000000053772ca */ /* 0x000fe200000e0000 */
[----:B------:R-:W-:Y:S01]  /*2060*/  VIADD R5, R138, 0x1000 ;  /* 0x000010008a057836 */ /* 0x000fe20000000000 */
[----:B---3--:R-:W-:Y:S01]  /*2070*/  IADD3 R170, P2, P1, R6, UR4, R12 ;  /* 0x0000000406aa7c10 */ /* 0x008fe2000f95e00c */
[----:B------:R-:W-:Y:S01]  /*2080*/  VIADD R4, R139, 0x1000 ;  /* 0x000010008b047836 */ /* 0x000fe20000000000 */
[----:B------:R-:W-:Y:S02]  /*2090*/  ULDC UR4, c[0x0][0x270] ;  /* 0x00009c0000047ab9 */ /* 0x000fe40000000800 */
[----:B------:R-:W-:Y:S02]  /*20a0*/  IADD3.X R163, R7, UR18, R163, P2, P1 ;  /* 0x0000001207a37c10 */ /* 0x000fe400097e24a3 */
[----:B------:R-:W-:-:S02]  /*20b0*/  SEL R130, R5, R138, !P0 ;  /* 0x0000008a05827207 */ /* 0x000fc40004000000 */
[----:B------:R-:W-:Y:S01]  /*20c0*/  SEL R129, R4, R139, !P0 ;  /* 0x0000008b04817207 */ /* 0x000fe20004000000 */
[----:B------:R-:W-:Y:S02]  /*20d0*/  UIADD3 UR54, UR5, -0x61c88647, URZ ;  /* 0x9e3779b905367890 */ /* 0x000fe4000fffe03f */
[----:B------:R-:W-:Y:S02]  /*20e0*/  UIADD3 UR53, UR55, -0x4498517b, URZ ;  /* 0xbb67ae8537357890 */ /* 0x000fe4000fffe03f */
[----:B------:R-:W-:Y:S02]  /*20f0*/  UIADD3 UR52, UR5, 0x3c6ef372, URZ ;  /* 0x3c6ef37205347890 */ /* 0x000fe4000fffe03f */
[----:B------:R-:W-:Y:S02]  /*2100*/  UIADD3 UR51, UR55, 0x76cf5d0a, URZ ;  /* 0x76cf5d0a37337890 */ /* 0x000fe4000fffe03f */
[----:B------:R-:W-:Y:S02]  /*2110*/  UIADD3 UR50, UR5, -0x255992d5, URZ ;  /* 0xdaa66d2b05327890 */ /* 0x000fe4000fffe03f */
[----:B------:R-:W-:-:S02]  /*2120*/  UIADD3 UR49, UR55, 0x32370b8f, URZ ;  /* 0x32370b8f37317890 */ /* 0x000fc4000fffe03f */
[----:B------:R-:W-:Y:S02]  /*2130*/  UIADD3 UR48, UR5, 0x78dde6e4, URZ ;  /* 0x78dde6e405307890 */ /* 0x000fe4000fffe03f */
[----:B------:R-:W-:Y:S02]  /*2140*/  UIADD3 UR47, UR55, -0x126145ec, URZ ;  /* 0xed9eba14372f7890 */ /* 0x000fe4000fffe03f */
[----:B------:R-:W-:Y:S02]  /*2150*/  UIADD3 UR46, UR5, 0x1715609d, URZ ;  /* 0x1715609d052e7890 */ /* 0x000fe4000fffe03f */
[----:B------:R-:W-:Y:S02]  /*2160*/  UIADD3 UR45, UR55, -0x56f99767, URZ ;  /* 0xa9066899372d7890 */ /* 0x000fe4000fffe03f */
[----:B------:R-:W-:Y:S02]  /*2170*/  UIADD3 UR44, UR5, -0x4ab325aa, URZ ;  /* 0xb54cda56052c7890 */ /* 0x000fe4000fffe03f */
[----:B------:R-:W-:Y:S01]  /*2180*/  UIADD3 UR43, UR55, 0x646e171e, URZ ;  /* 0x646e171e372b7890 */ /* 0x000fe2000fffe03f */
[----:B------:R-:W-:Y:S01]  /*2190*/  LEA R130, R130, UR6, 0x1 ;  /* 0x0000000682827c11 */ /* 0x000fe2000f8e08ff */
[----:B------:R-:W-:Y:S01]  /*21a0*/  IMAD.WIDE.U32 R170, R170, -0x2daee0ad, RZ ;  /* 0xd2511f53aaaa7825 */ /* 0x000fe200078e00ff */
[----:B------:R-:W-:Y:S01]  /*21b0*/  LEA R129, R129, UR6, 0x1 ;  /* 0x0000000681817c11 */ /* 0x000fe2000f8e08ff */
[----:B------:R-:W-:Y:S01]  /*21c0*/  ULDC.U8 UR25, c[0x0][0x388] ;  /* 0x0000e20000197ab9 */ /* 0x000fe20000000000 */
[----:B------:R-:W-:Y:S01]  /*21d0*/  LOP3.LUT R163, R163, UR5, RZ, 0x3c, !PT ;  /* 0x00000005a3a37c12 */ /* 0x000fe2000f8e3cff */
[----:B--2---:R-:W-:-:S06]  /*21e0*/  ULDC UR24, c[0x0][0x2ec] ;  /* 0x0000bb0000187ab9 */ /* 0x004fcc0000000800 */
.L_x_515:
[----:B------:R-:W-:Y:S01]  /*21f0*/  LOP3.LUT R53, R170, UR53, RZ, 0x3c, !PT ;  /* 0x00000035aa357c12 */ /* 0x000fe2000f8e3cff */
[----:B------:R-:W0:Y:S01]  /*2200*/  LDGDEPBAR ;  /* 0x00000000000079af */ /* 0x000e220000000000 */
[----:B-----5:R-:W-:Y:S01]  /*2210*/  FSETP.NEU.FTZ.AND P3, PT, R167, -INF , PT ;  /* 0xff800000a700780b */ /* 0x020fe20003f7d000 */
[----:B------:R-:W-:Y:S01]  /*2220*/  USHF.L.U32 UR18, UR56, 0x7, URZ ;  /* 0x0000000738127899 */ /* 0x000fe2000800063f */
[----:B------:R-:W-:Y:S02]  /*2230*/  IMAD.U32 R44, RZ, RZ, UR26 ;  /* 0x0000001aff2c7e24 */ /* 0x000fe4000f8e00ff */
[----:B------:R-:W-:Y:S01]  /*2240*/  FMUL.FTZ R237, R166, 1.4426950216293334961 ;  /* 0x3fb8aa3ba6ed7820 */ /* 0x000fe20000410000 */
[----:B------:R-:W-:Y:S01]  /*2250*/  IMAD.U32 R45, RZ, RZ, UR27 ;  /* 0x0000001bff2d7e24 */ /* 0x000fe2000f8e00ff */
[----:B------:R-:W-:Y:S01]  /*2260*/  UISETP.GE.AND UP0, UPT, UR18, UR19, UPT ;  /* 0x000000131200728c */ /* 0x000fe2000bf06270 */
[----:B------:R-:W-:Y:S01]  /*2270*/  IMAD.IADD R140, R136, 0x1, R129 ;  /* 0x00000001888c7824 */ /* 0x000fe200078e0281 */
[----:B------:R-:W-:Y:S01]  /*2280*/  LEA R48, P0, R141, R44, 0x2 ;  /* 0x0000002c8d307211 */ /* 0x000fe200078010ff */
[----:B------:R-:W-:Y:S01]  /*2290*/  IMAD.U32 R47, RZ, RZ, UR56 ;  /* 0x00000038ff2f7e24 */ /* 0x000fe2000f8e00ff */
[----:B------:R-:W-:Y:S01]  /*22a0*/  UISETP.GT.AND UP3, UPT, UR56, UR22, UPT ;  /* 0x000000163800728c */ /* 0x000fe2000bf64270 */
[----:B------:R-:W-:Y:S01]  /*22b0*/  IMAD.U32 R188, RZ, RZ, UR18 ;  /* 0x00000012ffbc7e24 */ /* 0x000fe2000f8e00ff */
[----:B------:R-:W-:Y:S01]  /*22c0*/  PLOP3.LUT P2, PT, PT, PT, UP0, 0x80, 0x0 ;  /* 0x000000000000781c */ /* 0x000fe20003f4f008 */
[----:B------:R-:W-:Y:S01]  /*22d0*/  IMAD R198, R47, 0x8, R144 ;  /* 0x000000082fc67824 */ /* 0x000fe200078e0290 */
[----:B------:R-:W-:Y:S01]  /*22e0*/  LEA.HI.X.SX32 R49, R141, R45, 0x2, P0 ;  /* 0x0000002d8d317211 */ /* 0x000fe200000f16ff */
[----:B------:R-:W-:Y:S01]  /*22f0*/  IMAD.U32 R187, RZ, RZ, UR11 ;  /* 0x0000000bffbb7e24 */ /* 0x000fe2000f8e00ff */
[----:B------:R-:W-:Y:S01]  /*2300*/  FSETP.NEU.FTZ.AND P0, PT, R166, -INF , PT ;  /* 0xff800000a600780b */ /* 0x000fe20003f1d000 */
[----:B------:R-:W-:Y:S01]  /*2310*/  IMAD.U32 R45, RZ, RZ, UR11 ;  /* 0x0000000bff2d7e24 */ /* 0x000fe2000f8e00ff */
[----:B------:R-:W-:Y:S01]  /*2320*/  @!UP0 ULDC UR5, c[0x0][0x2c4] ;  /* 0x0000b10000058ab9 */ /* 0x000fe20000000800 */
[----:B------:R-:W-:Y:S01]  /*2330*/  VIADD R208, R198, 0x4 ;  /* 0x00000004c6d07836 */ /* 0x000fe20000000000 */
[----:B------:R-:W-:Y:S01]  /*2340*/  FSEL R237, R237, RZ, P0 ;  /* 0x000000ffeded7208 */ /* 0x000fe20000000000 */
[----:B------:R-:W-:Y:S01]  /*2350*/  IMAD.U32 R44, RZ, RZ, UR5 ;  /* 0x00000005ff2c7e24 */ /* 0x000fe2000f8e00ff */
[----:B------:R-:W-:Y:S01]  /*2360*/  FSETP.NEU.FTZ.AND P0, PT, R164, -INF , PT ;  /* 0xff800000a400780b */ /* 0x000fe20003f1d000 */
[----:B------:R-:W-:Y:S01]  /*2370*/  IMAD R45, R45, 0x2, R142 ;  /* 0x000000022d2d7824 */ /* 0x000fe200078e028e */
[----:B------:R-:W-:Y:S04]  /*2380*/  DEPBAR.LE SB0, 0x0 ;  /* 0x000080000000791a */ /* 0x000fe80000000000 */
[----:B------:R-:W-:Y:S01]  /*2390*/  @!P2 IADD3 R51, R141, 0x1, -R44 ;  /* 0x000000018d33a810 */ /* 0x000fe20007ffe82c */
[----:B------:R-:W-:Y:S01]  /*23a0*/  BAR.SYNC.DEFER_BLOCKING 0x0 ;  /* 0x0000000000007b1d */ /* 0x000fe20000010000 */
[----:B------:R-:W-:Y:S02]  /*23b0*/  IMAD.SHL.U32 R45, R45, 0x2, RZ ;  /* 0x000000022d2d7824 */ /* 0x000fe400078e00ff */
[----:B------:R-:W-:Y:S01]  /*23c0*/  @!P2 IADD3 R188, R188, UR57, R51 ;  /* 0x00000039bcbcac10 */ /* 0x000fe2000fffe033 */
[----:B------:R-:W-:Y:S03]  /*23d0*/  IMAD.WIDE.U32 R198, R198, -0x326172a9, RZ ;  /* 0xcd9e8d57c6c67825 */ /* 0x000fe600078e00ff */
[----:B------:R-:W-:Y:S01]  /*23e0*/  LOP3.LUT R190, R171, UR55, R45, 0x96, !PT ;  /* 0x00000037abbe7c12 */ /* 0x000fe2000f8e962d */
[----:B------:R-:W-:Y:S01]  /*23f0*/  VIADD R47, R45, 0x1 ;  /* 0x000000012d2f7836 */ /* 0x000fe20000000000 */
[-C--:B------:R-:W-:Y:S01]  /*2400*/  LOP3.LUT R64, R199, R163.reuse, RZ, 0x3c, !PT ;  /* 0x000000a3c7407212 */ /* 0x080fe200078e3cff */
[----:B------:R-:W-:Y:S01]  /*2410*/  IMAD.WIDE.U32 R208, R208, -0x326172a9, RZ ;  /* 0xcd9e8d57d0d07825 */ /* 0x000fe200078e00ff */
[----:B------:R-:W-:Y:S02]  /*2420*/  @!P2 VIMNMX R206, R188, UR57, PT ;  /* 0x00000039bcceac48 */ /* 0x000fe4000bfe0100 */
[----:B------:R-:W-:Y:S01]  /*2430*/  LOP3.LUT R66, R171, UR55, R47, 0x96, !PT ;  /* 0x00000037ab427c12 */ /* 0x000fe2000f8e962f */
[----:B------:R-:W-:Y:S01]  /*2440*/  IMAD.WIDE.U32 R64, R64, -0x2daee0ad, RZ ;  /* 0xd2511f5340407825 */ /* 0x000fe200078e00ff */
[----:B------:R-:W-:Y:S02]  /*2450*/  LOP3.LUT R182, R209, R163, RZ, 0x3c, !PT ;  /* 0x000000a3d1b67212 */ /* 0x000fe400078e3cff */
[----:B------:R-:W-:Y:S01]  /*2460*/  @!P2 VIADDMNMX R204, R188, R161, UR57, PT ;  /* 0x00000039bcccae46 */ /* 0x000fe2000b8001a1 */
[----:B------:R-:W-:Y:S01]  /*2470*/  IMAD.WIDE.U32 R66, R66, -0x326172a9, RZ ;  /* 0xcd9e8d5742427825 */ /* 0x000fe200078e00ff */
[C---:B------:R-:W-:Y:S02]  /*2480*/  LOP3.LUT R196, R53.reuse, R65, RZ, 0x3c, !PT ;  /* 0x0000004135c47212 */ /* 0x040fe400078e3cff */
[----:B------:R-:W-:Y:S01]  /*2490*/  @!P2 VIADDMNMX R212, R188, R160, UR57, PT ;  /* 0x00000039bcd4ae46 */ /* 0x000fe2000b8001a0 */
[----:B------:R-:W-:Y:S01]  /*24a0*/  IMAD.WIDE.U32 R182, R182, -0x2daee0ad, RZ ;  /* 0xd2511f53b6b67825 */ /* 0x000fe200078e00ff */
[----:B------:R-:W-:Y:S01]  /*24b0*/  @!P2 VIADDMNMX R188, R188, R159, UR57, PT ;  /* 0x00000039bcbcae46 */ /* 0x000fe2000b80019f */
[----:B------:R-:W-:Y:S02]  /*24c0*/  LDSM.16.M88.4 R100, [R129] ;  /* 0x000000008164783b */ /* 0x000fe40000000200 */
[----:B------:R-:W-:Y:S01]  /*24d0*/  IMAD.WIDE.U32 R190, R190, -0x326172a9, RZ ;  /* 0xcd9e8d57bebe7825 */ /* 0x000fe200078e00ff */
[----:B------:R-:W-:Y:S03]  /*24e0*/  LOP3.LUT R194, R53, R183, RZ, 0x3c, !PT ;  /* 0x000000b735c27212 */ /* 0x000fe600078e3cff */
[----:B------:R-:W-:Y:S01]  /*24f0*/  IMAD.WIDE.U32 R196, R196, -0x326172a9, RZ ;  /* 0xcd9e8d57c4c47825 */ /* 0x000fe200078e00ff */
[--C-:B------:R-:W-:Y:S01]  /*2500*/  LOP3.LUT R202, R191, UR54, R198.reuse, 0x96, !PT ;  /* 0x00000036bfca7c12 */ /* 0x100fe2000f8e96c6 */
[----:B------:R-:W1:Y:S01]  /*2510*/  LDSM.16.M88.4 R104, [R137] ;  /* 0x000000008968783b */ /* 0x000e620000000200 */
[----:B------:R-:W-:Y:S01]  /*2520*/  LOP3.LUT R198, R67, UR54, R198, 0x96, !PT ;  /* 0x0000003643c67c12 */ /* 0x000fe2000f8e96c6 */
[----:B------:R-:W-:Y:S01]  /*2530*/  IMAD.WIDE.U32 R194, R194, -0x326172a9, RZ ;  /* 0xcd9e8d57c2c27825 */ /* 0x000fe200078e00ff */
[----:B------:R-:W-:Y:S02]  /*2540*/  LOP3.LUT R210, R191, UR54, R208, 0x96, !PT ;  /* 0x00000036bfd27c12 */ /* 0x000fe4000f8e96d0 */
[C---:B------:R-:W-:Y:S01]  /*2550*/  LOP3.LUT R192, R197.reuse, UR52, R190, 0x96, !PT ;  /* 0x00000034c5c07c12 */ /* 0x040fe2000f8e96be */
[----:B------:R-:W-:Y:S01]  /*2560*/  IMAD.WIDE.U32 R202, R202, -0x2daee0ad, RZ ;  /* 0xd2511f53caca7825 */ /* 0x000fe200078e00ff */
[----:B------:R-:W-:Y:S01]  /*2570*/  LOP3.LUT R191, R197, UR52, R66, 0x96, !PT ;  /* 0x00000034c5bf7c12 */ /* 0x000fe2000f8e9642 */
[----:B------:R-:W2:Y:S01]  /*2580*/  LDSM.16.M88.4 R108, [R129+0x1000] ;  /* 0x00100000816c783b */ /* 0x000ea20000000200 */
[C---:B------:R-:W-:Y:S01]  /*2590*/  LOP3.LUT R190, R195.reuse, UR52, R190, 0x96, !PT ;  /* 0x00000034c3be7c12 */ /* 0x040fe2000f8e96be */
[----:B------:R-:W-:Y:S01]  /*25a0*/  IMAD.WIDE.U32 R198, R198, -0x2daee0ad, RZ ;  /* 0xd2511f53c6c67825 */ /* 0x000fe200078e00ff */
[----:B------:R-:W-:Y:S02]  /*25b0*/  LOP3.LUT R197, R195, UR52, R66, 0x96, !PT ;  /* 0x00000034c3c57c12 */ /* 0x000fe4000f8e9642 */
[----:B------:R-:W-:Y:S01]  /*25c0*/  LOP3.LUT R208, R67, UR54, R208, 0x96, !PT ;  /* 0x0000003643d07c12 */ /* 0x000fe2000f8e96d0 */
[----:B------:R-:W-:Y:S01]  /*25d0*/  IMAD.WIDE.U32 R210, R210, -0x2daee0ad, RZ ;  /* 0xd2511f53d2d27825 */ /* 0x000fe200078e00ff */
[--C-:B------:R-:W-:Y:S01]  /*25e0*/  LOP3.LUT R195, R203, UR51, R64.reuse, 0x96, !PT ;  /* 0x00000033cbc37c12 */ /* 0x100fe2000f8e9640 */
[----:B------:R-:W3:Y:S01]  /*25f0*/  LDSM.16.M88.4 R112, [R137+0x400] ;  /* 0x000400008970783b */ /* 0x000ee20000000200 */
[----:B------:R-:W-:Y:S01]  /*2600*/  LOP3.LUT R193, R199, UR51, R64, 0x96, !PT ;  /* 0x00000033c7c17c12 */ /* 0x000fe2000f8e9640 */
[----:B------:R-:W-:Y:S01]  /*2610*/  IMAD.WIDE.U32 R208, R208, -0x2daee0ad, RZ ;  /* 0xd2511f53d0d07825 */ /* 0x000fe200078e00ff */
[--C-:B------:R-:W-:Y:S03]  /*2620*/  LOP3.LUT R200, R211, UR51, R182.reuse, 0x96, !PT ;  /* 0x00000033d3c87c12 */ /* 0x100fe6000f8e96b6 */
[----:B------:R-:W-:Y:S01]  /*2630*/  IMAD.WIDE.U32 R222, R193, -0x326172a9, RZ ;  /* 0xcd9e8d57c1de7825 */ /* 0x000fe200078e00ff */
[----:B------:R-:W-:Y:S01]  /*2640*/  LOP3.LUT R199, R209, UR51, R182, 0x96, !PT ;  /* 0x00000033d1c77c12 */ /* 0x000fe2000f8e96b6 */
[----:B------:R-:W4:Y:S02]  /*2650*/  LDSM.16.M88.4 R116, [R137+0x800] ;  /* 0x000800008974783b */ /* 0x000f240000000200 */
[----:B------:R-:W-:Y:S04]  /*2660*/  IMAD.WIDE.U32 R200, R200, -0x326172a9, RZ ;  /* 0xcd9e8d57c8c87825 */ /* 0x000fe800078e00ff */
[----:B------:R-:W-:Y:S01]  /*2670*/  IMAD.WIDE.U32 R226, R197, -0x2daee0ad, RZ ;  /* 0xd2511f53c5e27825 */ /* 0x000fe200078e00ff */
[--C-:B------:R-:W-:Y:S01]  /*2680*/  LOP3.LUT R197, R223, UR50, R196.reuse, 0x96, !PT ;  /* 0x00000032dfc57c12 */ /* 0x100fe2000f8e96c4 */
[----:B------:R-:W3:Y:S02]  /*2690*/  @!P2 S2R R57, SR_TID.X ;  /* 0x000000000039a919 */ /* 0x000ee40000002100 */
[----:B------:R-:W-:Y:S01]  /*26a0*/  IMAD.WIDE.U32 R216, R195, -0x326172a9, RZ ;  /* 0xcd9e8d57c3d87825 */ /* 0x000fe200078e00ff */
[----:B------:R-:W4:Y:S03]  /*26b0*/  LDG.E R180, desc[UR58][R48.64] ;  /* 0x0000003a30b47981 */ /* 0x000f26000c1e1900 */
[----:B------:R-:W-:Y:S01]  /*26c0*/  IMAD.WIDE.U32 R220, R199, -0x326172a9, RZ ;  /* 0xcd9e8d57c7dc7825 */ /* 0x000fe200078e00ff */
[----:B------:R-:W-:Y:S01]  /*26d0*/  LOP3.LUT R195, R217, UR50, R196, 0x96, !PT ;  /* 0x00000032d9c37c12 */ /* 0x000fe2000f8e96c4 */
[-C--:B-1----:R-:W-:Y:S01]  /*26e0*/  HMMA.16816.F32 R4, R100, R104.reuse, RZ ;  /* 0x000000686404723c */ /* 0x082fe200000018ff */
[----:B------:R-:W4:Y:S04]  /*26f0*/  LDG.E R179, desc[UR58][R48.64+0x20] ;  /* 0x0000203a30b37981 */ /* 0x000f28000c1e1900 */
[----:B------:R-:W5:Y:S01]  /*2700*/  LDG.E R178, desc[UR58][R48.64+0x100] ;  /* 0x0001003a30b27981 */ /* 0x000f62000c1e1900 */
[C---:B--2---:R-:W-:Y:S03]  /*2710*/  HMMA.16816.F32 R8, R108.reuse, R104, RZ ;  /* 0x000000686c08723c */ /* 0x044fe600000018ff */
[----:B------:R1:W5:Y:S04]  /*2720*/  LDG.E R169, desc[UR58][R48.64+0x120] ;  /* 0x0001203a30a97981 */ /* 0x000368000c1e1900 */
[----:B------:R-:W-:Y:S01]  /*2730*/  LDSM.16.M88.4 R120, [R135] ;  /* 0x000000008778783b */ /* 0x000fe20000000200 */
[-C--:B------:R-:W-:Y:S06]  /*2740*/  HMMA.16816.F32 R12, R108, R106.reuse, RZ ;  /* 0x0000006a6c0c723c */ /* 0x080fec00000018ff */
[C---:B------:R-:W-:Y:S01]  /*2750*/  HMMA.16816.F32 R16, R100.reuse, R106, RZ ;  /* 0x0000006a6410723c */ /* 0x040fe200000018ff */
[----:B------:R-:W2:Y:S01]  /*2760*/  LDSM.16.M88.4 R104, [R137+0xc00] ;  /* 0x000c00008968783b */ /* 0x000ea20000000200 */
[----:B---3--:R-:W-:Y:S04]  /*2770*/  @!P2 IMAD.SHL.U32 R57, R57, 0x2, RZ ;  /* 0x000000023939a824 */ /* 0x008fe800078e00ff */
[-C--:B------:R-:W-:Y:S03]  /*2780*/  HMMA.16816.F32 R20, R100, R112.reuse, RZ ;  /* 0x000000706414723c */ /* 0x080fe600000018ff */
[----:B------:R-:W-:Y:S02]  /*2790*/  LDSM.16.M88.4 R124, [R140+0x1000] ;  /* 0x001000008c7c783b */ /* 0x000fe40000000200 */
[----:B------:R-:W-:Y:S01]  /*27a0*/  @!P2 LOP3.LUT R57, R57, 0x6, RZ, 0xc0, !PT ;  /* 0x000000063939a812 */ /* 0x000fe200078ec0ff */
[C---:B------:R-:W-:Y:S05]  /*27b0*/  HMMA.16816.F32 R24, R108.reuse, R112, RZ ;  /* 0x000000706c18723c */ /* 0x040fea00000018ff */
[----:B------:R-:W-:Y:S01]  /*27c0*/  @!P2 IMAD R56, R142, 0x40, R57 ;  /* 0x000000408e38a824 */ /* 0x000fe200078e0239 */
[-C--:B------:R-:W-:Y:S05]  /*27d0*/  HMMA.16816.F32 R28, R108, R114.reuse, RZ ;  /* 0x000000726c1c723c */ /* 0x080fea00000018ff */
[----:B------:R-:W-:Y:S01]  /*27e0*/  @!P2 IMAD R187, R187, 0x80, R56 ;  /* 0x00000080bbbba824 */ /* 0x000fe200078e0238 */
[C---:B------:R-:W-:Y:S01]  /*27f0*/  HMMA.16816.F32 R32, R100.reuse, R114, RZ ;  /* 0x000000726420723c */ /* 0x040fe200000018ff */
[----:B------:R-:W3:Y:S04]  /*2800*/  LDSM.16.M88.4 R112, [R140] ;  /* 0x000000008c70783b */ /* 0x000ee80000000200 */
[C---:B------:R-:W-:Y:S01]  /*2810*/  @!P2 VIADD R181, R187.reuse, 0x1 ;  /* 0x00000001bbb5a836 */ /* 0x040fe20000000000 */
[-C--:B----4-:R-:W-:Y:S01]  /*2820*/  HMMA.16816.F32 R36, R100, R116.reuse, RZ ;  /* 0x000000746424723c */ /* 0x090fe200000018ff */
[----:B------:R-:W-:Y:S03]  /*2830*/  @!P2 VIADD R183, R187, 0x29 ;  /* 0x00000029bbb7a836 */ /* 0x000fe60000000000 */
[----:B------:R-:W-:Y:S01]  /*2840*/  @!P2 ISETP.GE.AND P4, PT, R181, R206, PT ;  /* 0x000000ceb500a20c */ /* 0x000fe20003f86270 */
[----:B------:R-:W-:Y:S01]  /*2850*/  @!P2 VIADD R185, R187, 0x30 ;  /* 0x00000030bbb9a836 */ /* 0x000fe20000000000 */
[C---:B------:R-:W-:Y:S01]  /*2860*/  @!P2 ISETP.GE.AND P1, PT, R181.reuse, R204, PT ;  /* 0x000000ccb500a20c */ /* 0x040fe20003f26270 */
[C---:B------:R-:W-:Y:S02]  /*2870*/  HMMA.16816.F32 R40, R108.reuse, R116, RZ ;  /* 0x000000746c28723c */ /* 0x040fe400000018ff */
[C---:B------:R-:W-:Y:S02]  /*2880*/  @!P2 ISETP.GE.AND P5, PT, R181.reuse, R212, PT ;  /* 0x000000d4b500a20c */ /* 0x040fe40003fa6270 */
[-C--:B------:R-:W-:Y:S01]  /*2890*/  @!P2 ISETP.GE.AND P6, PT, R181, R188.reuse, PT ;  /* 0x000000bcb500a20c */ /* 0x080fe20003fc6270 */
[----:B------:R-:W-:Y:S01]  /*28a0*/  FMUL.FTZ R181, R167, 1.4426950216293334961 ;  /* 0x3fb8aa3ba7b57820 */ /* 0x000fe20000410000 */
[-C--:B------:R-:W-:Y:S06]  /*28b0*/  HMMA.16816.F32 R44, R108, R118.reuse, RZ ;  /* 0x000000766c2c723c */ /* 0x080fec00000018ff */
[C---:B-1----:R-:W-:Y:S06]  /*28c0*/  HMMA.16816.F32 R48, R100.reuse, R118, RZ ;  /* 0x000000766430723c */ /* 0x042fec00000018ff */
[-C--:B--2---:R-:W-:Y:S06]  /*28d0*/  HMMA.16816.F32 R52, R100, R104.reuse, RZ ;  /* 0x000000686434723c */ /* 0x084fec00000018ff */
[C---:B------:R-:W-:Y:S06]  /*28e0*/  HMMA.16816.F32 R56, R108.reuse, R104, RZ ;  /* 0x000000686c38723c */ /* 0x040fec00000018ff */
[-C--:B------:R-:W-:Y:S06]  /*28f0*/  HMMA.16816.F32 R60, R108, R106.reuse, RZ ;  /* 0x0000006a6c3c723c */ /* 0x080fec00000018ff */
[----:B------:R-:W-:Y:S01]  /*2900*/  HMMA.16816.F32 R64, R100, R106, RZ ;  /* 0x0000006a6440723c */ /* 0x000fe200000018ff */
[----:B------:R-:W1:Y:S05]  /*2910*/  LDSM.16.M88.4 R100, [R135+0x400] ;  /* 0x000400008764783b */ /* 0x000e6a0000000200 */
[-C--:B---3--:R-:W-:Y:S03]  /*2920*/  HMMA.16816.F32 R4, R112, R120.reuse, R4 ;  /* 0x000000787004723c */ /* 0x088fe60000001804 */
[----:B------:R-:W2:Y:S03]  /*2930*/  LDSM.16.M88.4 R104, [R135+0x800] ;  /* 0x000800008768783b */ /* 0x000ea60000000200 */
[C---:B------:R-:W-:Y:S06]  /*2940*/  HMMA.16816.F32 R8, R124.reuse, R120, R8 ;  /* 0x000000787c08723c */ /* 0x040fec0000001808 */
[-C--:B------:R-:W-:Y:S05]  /*2950*/  HMMA.16816.F32 R12, R124, R122.reuse, R12 ;  /* 0x0000007a7c0c723c */ /* 0x080fea000000180c */
[----:B------:R-:W-:Y:S01]  /*2960*/  FSEL R121, R181, RZ, P3 ;  /* 0x000000ffb5797208 */ /* 0x000fe20001800000 */
[C---:B------:R-:W-:Y:S04]  /*2970*/  HMMA.16816.F32 R16, R112.reuse, R122, R16 ;  /* 0x0000007a7010723c */ /* 0x040fe80000001810 */
[C---:B------:R-:W-:Y:S01]  /*2980*/  FSETP.NEU.FTZ.AND P3, PT, R165.reuse, -INF , PT ;  /* 0xff800000a500780b */ /* 0x040fe20003f7d000 */
[----:B------:R-:W-:Y:S01]  /*2990*/  FMUL.FTZ R120, R165, 1.4426950216293334961 ;  /* 0x3fb8aa3ba5787820 */ /* 0x000fe20000410000 */
[----:B------:R-:W-:Y:S01]  /*29a0*/  @!P2 FSEL R7, R7, -INF , !P1 ;  /* 0xff8000000707a808 */ /* 0x000fe20004800000 */
[----:B------:R-:W-:Y:S01]  /*29b0*/  FMUL.FTZ R181, R164, 1.4426950216293334961 ;  /* 0x3fb8aa3ba4b57820 */ /* 0x000fe20000410000 */
[----:B------:R-:W-:Y:S02]  /*29c0*/  @!P2 FSEL R5, R5, -INF , !P4 ;  /* 0xff8000000505a808 */ /* 0x000fe40006000000 */
[----:B------:R-:W-:Y:S01]  /*29d0*/  @!P2 ISETP.GE.AND P4, PT, R187, R188, PT ;  /* 0x000000bcbb00a20c */ /* 0x000fe20003f86270 */
[----:B------:R-:W-:Y:S01]  /*29e0*/  FFMA.FTZ R184, R7, UR24, -R237 ;  /* 0x0000001807b87c23 */ /* 0x000fe200080108ed */
[----:B------:R-:W-:Y:S01]  /*29f0*/  FSEL R120, R120, RZ, P3 ;  /* 0x000000ff78787208 */ /* 0x000fe20001800000 */
[----:B------:R-:W-:Y:S01]  /*2a00*/  FFMA.FTZ R182, R5, UR24, -R121 ;  /* 0x0000001805b67c23 */ /* 0x000fe20008010879 */
[C---:B------:R-:W-:Y:S01]  /*2a10*/  @!P2 ISETP.GE.AND P3, PT, R187.reuse, R206, PT ;  /* 0x000000cebb00a20c */ /* 0x040fe20003f66270 */
[----:B------:R-:W-:Y:S01]  /*2a20*/  @!P2 VIADD R123, R187, 0x8 ;  /* 0x00000008bb7ba836 */ /* 0x000fe20000000000 */
[----:B------:R-:W-:Y:S01]  /*2a30*/  FSEL R122, R181, RZ, P0 ;  /* 0x000000ffb57a7208 */ /* 0x000fe20000000000 */
[-C--:B-1----:R-:W-:Y:S01]  /*2a40*/  HMMA.16816.F32 R20, R112, R100.reuse, R20 ;  /* 0x000000647014723c */ /* 0x082fe20000001814 */
[----:B------:R-:W-:Y:S02]  /*2a50*/  MUFU.EX2 R184, R184 ;  /* 0x000000b800b87308 */ /* 0x000fe40000000800 */
[----:B------:R-:W-:Y:S01]  /*2a60*/  @!P2 FSEL R4, R4, -INF , !P3 ;  /* 0xff8000000404a808 */ /* 0x000fe20005800000 */
[C---:B------:R-:W-:Y:S01]  /*2a70*/  @!P2 VIADD R181, R187.reuse, 0x11 ;  /* 0x00000011bbb5a836 */ /* 0x040fe20000000000 */
[C---:B------:R-:W-:Y:S01]  /*2a80*/  @!P2 ISETP.GE.AND P0, PT, R187.reuse, R204, PT ;  /* 0x000000ccbb00a20c */ /* 0x040fe20003f06270 */
[C---:B------:R-:W-:Y:S05]  /*2a90*/  HMMA.16816.F32 R24, R124.reuse, R100, R24 ;  /* 0x000000647c18723c */ /* 0x040fea0000001818 */
[----:B------:R-:W-:Y:S01]  /*2aa0*/  MUFU.EX2 R182, R182 ;  /* 0x000000b600b67308 */ /* 0x000fe20000000800 */
[-C--:B------:R-:W-:Y:S02]  /*2ab0*/  @!P2 ISETP.GE.AND P3, PT, R187, R212.reuse, PT ;  /* 0x000000d4bb00a20c */ /* 0x080fe40003f66270 */
[----:B------:R-:W-:Y:S01]  /*2ac0*/  @!P2 FSEL R6, R6, -INF , !P0 ;  /* 0xff8000000606a808 */ /* 0x000fe20004000000 */
[-C--:B------:R-:W-:Y:S03]  /*2ad0*/  HMMA.16816.F32 R28, R124, R102.reuse, R28 ;  /* 0x000000667c1c723c */ /* 0x080fe6000000181c */
[C---:B------:R-:W-:Y:S02]  /*2ae0*/  @!P2 ISETP.GE.AND P0, PT, R123.reuse, R212, PT ;  /* 0x000000d47b00a20c */ /* 0x040fe40003f06270 */
[----:B------:R-:W-:Y:S01]  /*2af0*/  @!P2 FSEL R8, R8, -INF , !P3 ;  /* 0xff8000000808a808 */ /* 0x000fe20005800000 */
[C---:B------:R-:W-:Y:S01]  /*2b00*/  HMMA.16816.F32 R32, R112.reuse, R102, R32 ;  /* 0x000000667020723c */ /* 0x040fe20000001820 */
[----:B------:R-:W1:Y:S03]  /*2b10*/  LDSM.16.M88.4 R100, [R135+0xc00] ;  /* 0x000c00008764783b */ /* 0x000e660000000200 */
[----:B------:R-:W-:Y:S02]  /*2b20*/  @!P2 ISETP.GE.AND P1, PT, R123, R188, PT ;  /* 0x000000bc7b00a20c */ /* 0x000fe40003f26270 */
[----:B------:R-:W-:Y:S01]  /*2b30*/  @!P2 FSEL R9, R9, -INF , !P5 ;  /* 0xff8000000909a808 */ /* 0x000fe20006800000 */
[-C--:B--2---:R-:W-:Y:S03]  /*2b40*/  HMMA.16816.F32 R36, R112, R104.reuse, R36 ;  /* 0x000000687024723c */ /* 0x084fe60000001824 */
[----:B------:R-:W-:Y:S01]  /*2b50*/  @!P2 ISETP.GE.AND P3, PT, R123, R206, PT ;  /* 0x000000ce7b00a20c */ /* 0x000fe20003f66270 */
[--C-:B------:R-:W-:Y:S01]  /*2b60*/  FFMA.FTZ R186, R9, UR24, -R120.reuse ;  /* 0x0000001809ba7c23 */ /* 0x100fe20008010878 */
[----:B------:R-:W-:Y:S01]  /*2b70*/  @!P2 ISETP.GE.AND P5, PT, R123, R204, PT ;  /* 0x000000cc7b00a20c */ /* 0x000fe20003fa6270 */
[----:B------:R-:W-:Y:S01]  /*2b80*/  @!P2 VIADD R123, R187, 0x9 ;  /* 0x00000009bb7ba836 */ /* 0x000fe20000000000 */
[----:B------:R-:W-:Y:S01]  /*2b90*/  @!P2 FSEL R10, R10, -INF , !P4 ;  /* 0xff8000000a0aa808 */ /* 0x000fe20006000000 */
[C---:B------:R-:W-:Y:S02]  /*2ba0*/  HMMA.16816.F32 R40, R124.reuse, R104, R40 ;  /* 0x000000687c28723c */ /* 0x040fe40000001828 */
[----:B------:R-:W-:Y:S02]  /*2bb0*/  MUFU.EX2 R186, R186 ;  /* 0x000000ba00ba7308 */ /* 0x000fe40000000800 */
[----:B------:R-:W-:Y:S02]  /*2bc0*/  @!P2 ISETP.GE.AND P4, PT, R123, R212, PT ;  /* 0x000000d47b00a20c */ /* 0x000fe40003f86270 */
[----:B------:R-:W-:Y:S01]  /*2bd0*/  @!P2 FSEL R11, R11, -INF , !P6 ;  /* 0xff8000000b0ba808 */ /* 0x000fe20007000000 */
[-C--:B------:R-:W-:Y:S03]  /*2be0*/  HMMA.16816.F32 R44, R124, R106.reuse, R44 ;  /* 0x0000006a7c2c723c */ /* 0x080fe6000000182c */
[C---:B------:R-:W-:Y:S02]  /*2bf0*/  @!P2 ISETP.GE.AND P6, PT, R123.reuse, R188, PT ;  /* 0x000000bc7b00a20c */ /* 0x040fe40003fc6270 */
[----:B------:R-:W-:Y:S01]  /*2c00*/  @!P2 FSEL R12, R12, -INF , !P0 ;  /* 0xff8000000c0ca808 */ /* 0x000fe20004000000 */
[C---:B------:R-:W-:Y:S04]  /*2c10*/  HMMA.16816.F32 R48, R112.reuse, R106, R48 ;  /* 0x0000006a7030723c */ /* 0x040fe80000001830 */
[----:B------:R-:W-:Y:S01]  /*2c20*/  @!P2 ISETP.GE.AND P0, PT, R123, R206, PT ;  /* 0x000000ce7b00a20c */ /* 0x000fe20003f06270 */
[----:B------:R-:W-:Y:S01]  /*2c30*/  FFMA.FTZ R189, R12, UR24, -R120 ;  /* 0x000000180cbd7c23 */ /* 0x000fe20008010878 */
[----:B------:R-:W-:Y:S02]  /*2c40*/  @!P2 FSEL R13, R13, -INF , !P4 ;  /* 0xff8000000d0da808 */ /* 0x000fe40006000000 */
[----:B------:R-:W-:Y:S03]  /*2c50*/  @!P2 ISETP.GE.AND P4, PT, R123, R204, PT ;  /* 0x000000cc7b00a20c */ /* 0x000fe60003f86270 */
[----:B------:R-:W-:Y:S01]  /*2c60*/  @!P2 FSEL R14, R14, -INF , !P1 ;  /* 0xff8000000e0ea808 */ /* 0x000fe20004800000 */
[----:B------:R-:W-:Y:S01]  /*2c70*/  @!P2 VIADD R123, R187, 0x10 ;  /* 0x00000010bb7ba836 */ /* 0x000fe20000000000 */
[----:B------:R-:W-:Y:S01]  /*2c80*/  @!P2 FSEL R18, R18, -INF , !P5 ;  /* 0xff8000001212a808 */ /* 0x000fe20006800000 */
[-C--:B-1----:R-:W-:Y:S01]  /*2c90*/  HMMA.16816.F32 R52, R112, R100.reuse, R52 ;  /* 0x000000647034723c */ /* 0x082fe20000001834 */
[----:B------:R-:W-:Y:S02]  /*2ca0*/  MUFU.EX2 R189, R189 ;  /* 0x000000bd00bd7308 */ /* 0x000fe40000000800 */
[-C--:B------:R-:W-:Y:S01]  /*2cb0*/  @!P2 ISETP.GE.AND P1, PT, R123, R206.reuse, PT ;  /* 0x000000ce7b00a20c */ /* 0x080fe20003f26270 */
[----:B------:R-:W-:Y:S01]  /*2cc0*/  FFMA.FTZ R193, R18, UR24, -R237 ;  /* 0x0000001812c17c23 */ /* 0x000fe200080108ed */
[----:B------:R-:W-:Y:S01]  /*2cd0*/  @!P2 ISETP.GE.AND P5, PT, R181, R206, PT ;  /* 0x000000ceb500a20c */ /* 0x000fe20003fa6270 */
[C---:B------:R-:W-:Y:S05]  /*2ce0*/  HMMA.16816.F32 R56, R124.reuse, R100, R56 ;  /* 0x000000647c38723c */ /* 0x040fea0000001838 */
[----:B------:R-:W-:Y:S01]  /*2cf0*/  MUFU.EX2 R193, R193 ;  /* 0x000000c100c17308 */ /* 0x000fe20000000800 */
[----:B------:R-:W-:Y:S01]  /*2d00*/  @!P2 FSEL R15, R15, -INF , !P6 ;  /* 0xff8000000f0fa808 */ /* 0x000fe20007000000 */
[-C--:B------:R-:W-:Y:S03]  /*2d10*/  HMMA.16816.F32 R60, R124, R102.reuse, R60 ;  /* 0x000000667c3c723c */ /* 0x080fe6000000183c */
[C---:B------:R-:W-:Y:S02]  /*2d20*/  @!P2 ISETP.GE.AND P6, PT, R123.reuse, R204, PT ;  /* 0x000000cc7b00a20c */ /* 0x040fe40003fc6270 */
[----:B------:R-:W-:Y:S01]  /*2d30*/  @!P2 FSEL R16, R16, -INF , !P3 ;  /* 0xff8000001010a808 */ /* 0x000fe20005800000 */
[----:B------:R-:W-:Y:S04]  /*2d40*/  HMMA.16816.F32 R64, R112, R102, R64 ;  /* 0x000000667040723c */ /* 0x000fe80000001840 */
[----:B------:R-:W-:Y:S01]  /*2d50*/  @!P2 ISETP.GE.AND P3, PT, R123, R212, PT ;  /* 0x000000d47b00a20c */ /* 0x000fe20003f66270 */
[--C-:B------:R-:W-:Y:S01]  /*2d60*/  FFMA.FTZ R124, R11, UR24, -R122.reuse ;  /* 0x000000180b7c7c23 */ /* 0x100fe2000801087a */
[----:B------:R-:W-:Y:S01]  /*2d70*/  @!P2 FSEL R17, R17, -INF , !P0 ;  /* 0xff8000001111a808 */ /* 0x000fe20004000000 */
[--C-:B------:R-:W-:Y:S01]  /*2d80*/  FFMA.FTZ R196, R16, UR24, -R121.reuse ;  /* 0x0000001810c47c23 */ /* 0x100fe20008010879 */
[----:B------:R-:W-:Y:S02]  /*2d90*/  @!P2 FSEL R19, R19, -INF , !P4 ;  /* 0xff8000001313a808 */ /* 0x000fe40006000000 */
[----:B------:R-:W-:Y:S01]  /*2da0*/  @!P2 ISETP.GE.AND P0, PT, R123, R188, PT ;  /* 0x000000bc7b00a20c */ /* 0x000fe20003f06270 */
[C---:B------:R-:W-:Y:S01]  /*2db0*/  @!P2 VIADD R123, R187.reuse, 0x18 ;  /* 0x00000018bb7ba836 */ /* 0x040fe20000000000 */
[----:B------:R-:W-:Y:S01]  /*2dc0*/  @!P2 FSEL R20, R20, -INF , !P1 ;  /* 0xff8000001414a808 */ /* 0x000fe20004800000 */
[----:B------:R-:W-:Y:S01]  /*2dd0*/  @!P2 VIADD R125, R187, 0x39 ;  /* 0x00000039bb7da836 */ /* 0x000fe20000000000 */
[----:B------:R-:W-:Y:S01]  /*2de0*/  @!P2 FSEL R21, R21, -INF , !P5 ;  /* 0xff8000001515a808 */ /* 0x000fe20006800000 */
[----:B------:R-:W1:Y:S01]  /*2df0*/  MUFU.EX2 R196, R196 ;  /* 0x000000c400c47308 */ /* 0x000e620000000800 */
[C---:B------:R-:W-:Y:S02]  /*2e00*/  @!P2 ISETP.GE.AND P4, PT, R181.reuse, R204, PT ;  /* 0x000000ccb500a20c */ /* 0x040fe40003f86270 */
[C---:B------:R-:W-:Y:S02]  /*2e10*/  @!P2 ISETP.GE.AND P1, PT, R181.reuse, R212, PT ;  /* 0x000000d4b500a20c */ /* 0x040fe40003f26270 */
[----:B------:R-:W-:Y:S01]  /*2e20*/  @!P2 ISETP.GE.AND P5, PT, R181, R188, PT ;  /* 0x000000bcb500a20c */ /* 0x000fe20003fa6270 */
[----:B------:R-:W-:Y:S01]  /*2e30*/  @!P2 VIADD R181, R187, 0x19 ;  /* 0x00000019bbb5a836 */ /* 0x000fe20000000000 */
[----:B------:R-:W-:Y:S02]  /*2e40*/  @!P2 FSEL R22, R22, -INF , !P6 ;  /* 0xff8000001616a808 */ /* 0x000fe40007000000 */
[----:B------:R-:W-:Y:S02]  /*2e50*/  @!P2 FSEL R26, R26, -INF , !P0 ;  /* 0xff8000001a1aa808 */ /* 0x000fe40004000000 */
[-C--:B------:R-:W-:Y:S02]  /*2e60*/  @!P2 ISETP.GE.AND P6, PT, R123, R212.reuse, PT ;  /* 0x000000d47b00a20c */ /* 0x080fe40003fc6270 */
[----:B------:R-:W-:Y:S02]  /*2e70*/  @!P2 ISETP.GE.AND P0, PT, R181, R212, PT ;  /* 0x000000d4b500a20c */ /* 0x000fe40003f06270 */
[----:B------:R-:W-:Y:S02]  /*2e80*/  @!P2 FSEL R23, R23, -INF , !P4 ;  /* 0xff8000001717a808 */ /* 0x000fe40006000000 */
[----:B------:R-:W-:Y:S02]  /*2e90*/  @!P2 FSEL R24, R24, -INF , !P3 ;  /* 0xff8000001818a808 */ /* 0x000fe40005800000 */
[----:B------:R-:W-:Y:S02]  /*2ea0*/  @!P2 FSEL R25, R25, -INF , !P1 ;  /* 0xff8000001919a808 */ /* 0x000fe40004800000 */
[----:B------:R-:W-:Y:S02]  /*2eb0*/  @!P2 FSEL R27, R27, -INF , !P5 ;  /* 0xff8000001b1ba808 */ /* 0x000fe40006800000 */
[----:B------:R-:W-:Y:S02]  /*2ec0*/  @!P2 FSEL R28, R28, -INF , !P6 ;  /* 0xff8000001c1ca808 */ /* 0x000fe40007000000 */
[----:B------:R-:W-:Y:S01]  /*2ed0*/  @!P2 FSEL R29, R29, -INF , !P0 ;  /* 0xff8000001d1da808 */ /* 0x000fe20004000000 */
[----:B------:R-:W-:Y:S01]  /*2ee0*/  FFMA.FTZ R231, R27, UR24, -R122 ;  /* 0x000000181be77c23 */ /* 0x000fe2000801087a */
[C---:B------:R-:W-:Y:S01]  /*2ef0*/  @!P2 ISETP.GE.AND P4, PT, R123.reuse, R188, PT ;  /* 0x000000bc7b00a20c */ /* 0x040fe20003f86270 */
[--C-:B------:R-:W-:Y:S01]  /*2f00*/  FFMA.FTZ R234, R28, UR24, -R120.reuse ;  /* 0x000000181cea7c23 */ /* 0x100fe20008010878 */
[C---:B------:R-:W-:Y:S02]  /*2f10*/  @!P2 ISETP.GE.AND P3, PT, R123.reuse, R206, PT ;  /* 0x000000ce7b00a20c */ /* 0x040fe40003f66270 */
[----:B------:R-:W-:Y:S01]  /*2f20*/  @!P2 ISETP.GE.AND P1, PT, R123, R204, PT ;  /* 0x000000cc7b00a20c */ /* 0x000fe20003f26270 */
[----:B------:R-:W-:Y:S01]  /*2f30*/  @!P2 VIADD R123, R187, 0x21 ;  /* 0x00000021bb7ba836 */ /* 0x000fe20000000000 */
        /* <DEDUP_REMOVED lines=13> */
[C---:B------:R-:W-:Y:S02]  /*3010*/  @!P2 ISETP.GE.AND P0, PT, R123.reuse, R204, PT ;  /* 0x000000cc7b00a20c */ /* 0x040fe40003f06270 */
[C---:B------:R-:W-:Y:S02]  /*3020*/  @!P2 ISETP.GE.AND P4, PT, R123.reuse, R212, PT ;  /* 0x000000d47b00a20c */ /* 0x040fe40003f86270 */
[----:B------:R-:W-:Y:S01]  /*3030*/  @!P2 ISETP.GE.AND P1, PT, R123, R188, PT ;  /* 0x000000bc7b00a20c */ /* 0x000fe20003f26270 */
[----:B------:R-:W-:Y:S01]  /*3040*/  @!P2 VIADD R123, R187, 0x28 ;  /* 0x00000028bb7ba836 */ /* 0x000fe20000000000 */
[C---:B------:R-:W-:Y:S02]  /*3050*/  @!P2 ISETP.GE.AND P5, PT, R181.reuse, R204, PT ;  /* 0x000000ccb500a20c */ /* 0x040fe40003fa6270 */
[C---:B------:R-:W-:Y:S02]  /*3060*/  @!P2 ISETP.GE.AND P6, PT, R181.reuse, R188, PT ;  /* 0x000000bcb500a20c */ /* 0x040fe40003fc6270 */
[----:B------:R-:W-:Y:S02]  /*3070*/  @!P2 FSEL R32, R32, -INF , !P3 ;  /* 0xff8000002020a808 */ /* 0x000fe40005800000 */
[-C--:B------:R-:W-:Y:S01]  /*3080*/  @!P2 ISETP.GE.AND P3, PT, R181, R212.reuse, PT ;  /* 0x000000d4b500a20c */ /* 0x080fe20003f66270 */
[----:B------:R-:W-:Y:S01]  /*3090*/  FFMA.FTZ R181, R4, UR24, -R121 ;  /* 0x0000001804b57c23 */ /* 0x000fe20008010879 */
[----:B------:R-:W-:Y:S02]  /*30a0*/  @!P2 FSEL R38, R38, -INF , !P5 ;  /* 0xff8000002626a808 */ /* 0x000fe40006800000 */
[----:B------:R-:W-:Y:S02]  /*30b0*/  @!P2 FSEL R42, R42, -INF , !P6 ;  /* 0xff8000002a2aa808 */ /* 0x000fe40007000000 */
[-C--:B------:R-:W-:Y:S01]  /*30c0*/  @!P2 ISETP.GE.AND P5, PT, R123, R212.reuse, PT ;  /* 0x000000d47b00a20c */ /* 0x080fe20003fa6270 */
[----:B------:R-:W2:Y:S01]  /*30d0*/  MUFU.EX2 R181, R181 ;  /* 0x000000b500b57308 */ /* 0x000ea20000000800 */
[----:B------:R-:W-:Y:S02]  /*30e0*/  @!P2 ISETP.GE.AND P6, PT, R183, R212, PT ;  /* 0x000000d4b700a20c */ /* 0x000fe40003fc6270 */
[----:B------:R-:W-:Y:S02]  /*30f0*/  @!P2 FSEL R39, R39, -INF , !P0 ;  /* 0xff8000002727a808 */ /* 0x000fe40004000000 */
[----:B------:R-:W-:Y:S02]  /*3100*/  @!P2 FSEL R40, R40, -INF , !P3 ;  /* 0xff8000002828a808 */ /* 0x000fe40005800000 */
[----:B------:R-:W-:Y:S02]  /*3110*/  @!P2 FSEL R41, R41, -INF , !P4 ;  /* 0xff8000002929a808 */ /* 0x000fe40006000000 */
[C---:B------:R-:W-:Y:S02]  /*3120*/  @!P2 ISETP.GE.AND P0, PT, R123.reuse, R188, PT ;  /* 0x000000bc7b00a20c */ /* 0x040fe40003f06270 */
[C---:B------:R-:W-:Y:S02]  /*3130*/  @!P2 ISETP.GE.AND P3, PT, R123.reuse, R206, PT ;  /* 0x000000ce7b00a20c */ /* 0x040fe40003f66270 */
[----:B------:R-:W-:Y:S01]  /*3140*/  @!P2 ISETP.GE.AND P4, PT, R123, R204, PT ;  /* 0x000000cc7b00a20c */ /* 0x000fe20003f86270 */
[--C-:B------:R-:W-:Y:S01]  /*3150*/  FFMA.FTZ R123, R6, UR24, -R237.reuse ;  /* 0x00000018067b7c23 */ /* 0x100fe200080108ed */
[----:B------:R-:W-:Y:S02]  /*3160*/  @!P2 FSEL R43, R43, -INF , !P1 ;  /* 0xff8000002b2ba808 */ /* 0x000fe40004800000 */
[----:B------:R-:W-:Y:S02]  /*3170*/  @!P2 FSEL R44, R44, -INF , !P5 ;  /* 0xff8000002c2ca808 */ /* 0x000fe40006800000 */
[----:B------:R-:W-:Y:S02]  /*3180*/  @!P2 FSEL R45, R45, -INF , !P6 ;  /* 0xff8000002d2da808 */ /* 0x000fe40007000000 */
[C---:B------:R-:W-:Y:S02]  /*3190*/  @!P2 ISETP.GE.AND P1, PT, R183.reuse, R188, PT ;  /* 0x000000bcb700a20c */ /* 0x040fe40003f26270 */
[C---:B------:R-:W-:Y:S02]  /*31a0*/  @!P2 ISETP.GE.AND P5, PT, R183.reuse, R206, PT ;  /* 0x000000ceb700a20c */ /* 0x040fe40003fa6270 */
[----:B------:R-:W-:Y:S02]  /*31b0*/  @!P2 ISETP.GE.AND P6, PT, R183, R204, PT ;  /* 0x000000ccb700a20c */ /* 0x000fe40003fc6270 */
[----:B------:R-:W-:Y:S01]  /*31c0*/  @!P2 FSEL R46, R46, -INF , !P0 ;  /* 0xff8000002e2ea808 */ /* 0x000fe20004000000 */
[----:B------:R3:W-:Y:S01]  /*31d0*/  MUFU.EX2 R183, R123 ;  /* 0x0000007b00b77308 */ /* 0x0007e20000000800 */
[----:B------:R-:W-:Y:S02]  /*31e0*/  @!P2 FSEL R50, R50, -INF , !P4 ;  /* 0xff8000003232a808 */ /* 0x000fe40006000000 */
[----:B------:R-:W-:Y:S02]  /*31f0*/  @!P2 ISETP.GE.AND P0, PT, R185, R206, PT ;  /* 0x000000ceb900a20c */ /* 0x000fe40003f06270 */
[----:B------:R-:W-:Y:S01]  /*3200*/  @!P2 FSEL R51, R51, -INF , !P6 ;  /* 0xff8000003333a808 */ /* 0x000fe20007000000 */
[--C-:B------:R-:W-:Y:S01]  /*3210*/  FFMA.FTZ R50, R50, UR24, -R237.reuse ;  /* 0x0000001832327c23 */ /* 0x100fe200080108ed */
[----:B------:R-:W-:Y:S02]  /*3220*/  @!P2 FSEL R52, R52, -INF , !P0 ;  /* 0xff8000003434a808 */ /* 0x000fe40004000000 */
[----:B------:R-:W-:Y:S01]  /*3230*/  @!P2 FSEL R48, R48, -INF , !P3 ;  /* 0xff8000003030a808 */ /* 0x000fe20005800000 */
[----:B------:R-:W-:Y:S01]  /*3240*/  FFMA.FTZ R51, R51, UR24, -R237 ;  /* 0x0000001833337c23 */ /* 0x000fe200080108ed */
[----:B------:R-:W-:Y:S01]  /*3250*/  @!P2 ISETP.GE.AND P3, PT, R185, R212, PT ;  /* 0x000000d4b900a20c */ /* 0x000fe20003f66270 */
[--C-:B------:R-:W-:Y:S01]  /*3260*/  FFMA.FTZ R52, R52, UR24, -R121.reuse ;  /* 0x0000001834347c23 */ /* 0x100fe20008010879 */
[----:B------:R-:W-:Y:S02]  /*3270*/  @!P2 FSEL R49, R49, -INF , !P5 ;  /* 0xff8000003131a808 */ /* 0x000fe40006800000 */
[----:B------:R-:W-:Y:S02]  /*3280*/  @!P2 FSEL R56, R56, -INF , !P3 ;  /* 0xff8000003838a808 */ /* 0x000fe40005800000 */
[----:B------:R-:W-:Y:S01]  /*3290*/  @!P2 ISETP.GE.AND P5, PT, R185, R188, PT ;  /* 0x000000bcb900a20c */ /* 0x000fe20003fa6270 */
[----:B---3--:R-:W-:Y:S01]  /*32a0*/  @!P2 VIADD R123, R187, 0x31 ;  /* 0x00000031bb7ba836 */ /* 0x008fe20000000000 */
[----:B------:R-:W-:Y:S01]  /*32b0*/  @!P2 FSEL R47, R47, -INF , !P1 ;  /* 0xff8000002f2fa808 */ /* 0x000fe20004800000 */
[--C-:B------:R-:W-:Y:S01]  /*32c0*/  FFMA.FTZ R49, R49, UR24, -R121.reuse ;  /* 0x0000001831317c23 */ /* 0x100fe20008010879 */
[----:B------:R-:W-:Y:S01]  /*32d0*/  @!P2 ISETP.GE.AND P1, PT, R185, R204, PT ;  /* 0x000000ccb900a20c */ /* 0x000fe20003f26270 */
[--C-:B------:R-:W-:Y:S01]  /*32e0*/  FFMA.FTZ R185, R8, UR24, -R120.reuse ;  /* 0x0000001808b97c23 */ /* 0x100fe20008010878 */
[C---:B------:R-:W-:Y:S01]  /*32f0*/  @!P2 ISETP.GE.AND P4, PT, R123.reuse, R206, PT ;  /* 0x000000ce7b00a20c */ /* 0x040fe20003f86270 */
[----:B------:R-:W-:Y:S01]  /*3300*/  FFMA.FTZ R56, R56, UR24, -R120 ;  /* 0x0000001838387c23 */ /* 0x000fe20008010878 */
[----:B------:R-:W-:Y:S02]  /*3310*/  @!P2 ISETP.GE.AND P6, PT, R123, R204, PT ;  /* 0x000000cc7b00a20c */ /* 0x000fe40003fc6270 */
[----:B------:R-:W-:Y:S01]  /*3320*/  @!P2 FSEL R53, R53, -INF , !P4 ;  /* 0xff8000003535a808 */ /* 0x000fe20006000000 */
[----:B------:R-:W-:Y:S01]  /*3330*/  MUFU.EX2 R185, R185 ;  /* 0x000000b900b97308 */ /* 0x000fe20000000800 */
[C---:B------:R-:W-:Y:S02]  /*3340*/  @!P2 ISETP.GE.AND P0, PT, R123.reuse, R212, PT ;  /* 0x000000d47b00a20c */ /* 0x040fe40003f06270 */
[-C--:B------:R-:W-:Y:S01]  /*3350*/  @!P2 ISETP.GE.AND P4, PT, R123, R188.reuse, PT ;  /* 0x000000bc7b00a20c */ /* 0x080fe20003f86270 */
[----:B------:R-:W-:Y:S01]  /*3360*/  @!P2 VIADD R123, R187, 0x38 ;  /* 0x00000038bb7ba836 */ /* 0x000fe20000000000 */
        /* <DEDUP_REMOVED lines=8> */
[----:B------:R-:W-:Y:S02]  /*33f0*/  @!P2 FSEL R55, R55, -INF , !P6 ;  /* 0xff8000003737a808 */ /* 0x000fe40007000000 */
[-C--:B------:R-:W-:Y:S01]  /*3400*/  @!P2 ISETP.GE.AND P1, PT, R123, R212.reuse, PT ;  /* 0x000000d47b00a20c */ /* 0x080fe20003f26270 */
[--C-:B------:R-:W-:Y:S01]  /*3410*/  FFMA.FTZ R54, R54, UR24, -R237.reuse ;  /* 0x0000001836367c23 */ /* 0x100fe200080108ed */
[----:B------:R-:W-:Y:S01]  /*3420*/  @!P2 ISETP.GE.AND P6, PT, R125, R212, PT ;  /* 0x000000d47d00a20c */ /* 0x000fe20003fc6270 */
[----:B------:R-:W-:Y:S01]  /*3430*/  FFMA.FTZ R55, R55, UR24, -R237 ;  /* 0x0000001837377c23 */ /* 0x000fe200080108ed */
[----:B------:R-:W-:Y:S03]  /*3440*/  @!P2 FSEL R60, R60, -INF , !P1 ;  /* 0xff8000003c3ca808 */ /* 0x000fe60004800000 */
[----:B------:R-:W-:Y:S01]  /*3450*/  MUFU.EX2 R187, R187 ;  /* 0x000000bb00bb7308 */ /* 0x000fe20000000800 */
[----:B------:R-:W-:Y:S02]  /*3460*/  @!P2 FSEL R61, R61, -INF , !P6 ;  /* 0xff8000003d3da808 */ /* 0x000fe40007000000 */
[-C--:B------:R-:W-:Y:S01]  /*3470*/  @!P2 ISETP.GE.AND P1, PT, R123, R204.reuse, PT ;  /* 0x000000cc7b00a20c */ /* 0x080fe20003f26270 */
[----:B------:R-:W-:Y:S01]  /*3480*/  FFMA.FTZ R60, R60, UR24, -R120 ;  /* 0x000000183c3c7c23 */ /* 0x000fe20008010878 */
[----:B------:R-:W-:Y:S01]  /*3490*/  @!P2 ISETP.GE.AND P6, PT, R125, R204, PT ;  /* 0x000000cc7d00a20c */ /* 0x000fe20003fc6270 */
[----:B------:R-:W-:Y:S01]  /*34a0*/  IMAD.WIDE.U32 R204, R192, -0x2daee0ad, RZ ;  /* 0xd2511f53c0cc7825 */ /* 0x000fe200078e00ff */
[----:B------:R-:W-:Y:S02]  /*34b0*/  @!P2 FSEL R59, R59, -INF , !P4 ;  /* 0xff8000003b3ba808 */ /* 0x000fe40006000000 */
[-C--:B------:R-:W-:Y:S01]  /*34c0*/  @!P2 ISETP.GE.AND P4, PT, R125, R206.reuse, PT ;  /* 0x000000ce7d00a20c */ /* 0x080fe20003f86270 */
[----:B---3--:R-:W-:Y:S01]  /*34d0*/  IMAD.WIDE.U32 R124, R190, -0x2daee0ad, RZ ;  /* 0xd2511f53be7c7825 */ /* 0x008fe200078e00ff */
[----:B------:R-:W-:Y:S02]  /*34e0*/  LOP3.LUT R228, R205, UR49, R202, 0x96, !PT ;  /* 0x00000031cde47c12 */ /* 0x000fe4000f8e96ca */
[----:B------:R-:W-:Y:S01]  /*34f0*/  LOP3.LUT R202, R201, UR50, R194, 0x96, !PT ;  /* 0x00000032c9ca7c12 */ /* 0x000fe2000f8e96c2 */
[----:B------:R-:W-:Y:S01]  /*3500*/  FFMA.FTZ R190, R13, UR24, -R120 ;  /* 0x000000180dbe7c23 */ /* 0x000fe20008010878 */
[----:B------:R-:W-:Y:S01]  /*3510*/  LOP3.LUT R210, R125, UR49, R210, 0x96, !PT ;  /* 0x000000317dd27c12 */ /* 0x000fe2000f8e96d2 */
[----:B------:R-:W-:Y:S01]  /*3520*/  FFMA.FTZ R192, R15, UR24, -R122 ;  /* 0x000000180fc07c23 */ /* 0x000fe2000801087a */
[----:B------:R-:W-:Y:S01]  /*3530*/  @!P2 FSEL R58, R58, -INF , !P5 ;  /* 0xff8000003a3aa808 */ /* 0x000fe20006800000 */
[----:B------:R-:W-:Y:S01]  /*3540*/  IMAD.WIDE.U32 R202, R202, -0x2daee0ad, RZ ;  /* 0xd2511f53caca7825 */ /* 0x000fe200078e00ff */
[----:B------:R-:W-:Y:S01]  /*3550*/  @!P2 ISETP.GE.AND P5, PT, R123, R206, PT ;  /* 0x000000ce7b00a20c */ /* 0x000fe20003fa6270 */
        /* <DEDUP_REMOVED lines=19> */
[----:B------:R-:W-:Y:S01]  /*3690*/  IMAD.WIDE.U32 R198, R198, -0x326172a9, RZ ;  /* 0xcd9e8d57c6c67825 */ /* 0x000fe200078e00ff */
[----:B------:R-:W-:Y:S02]  /*36a0*/  LOP3.LUT R216, R229, UR48, R216, 0x96, !PT ;  /* 0x00000030e5d87c12 */ /* 0x000fe4000f8e96d8 */
[----:B------:R-:W-:Y:S01]  /*36b0*/  @!P2 FSEL R67, R67, -INF , !P6 ;  /* 0xff8000004343a808 */ /* 0x000fe20007000000 */
[----:B------:R-:W-:Y:S01]  /*36c0*/  FFMA.FTZ R66, R66, UR24, -R237 ;  /* 0x0000001842427c23 */ /* 0x000fe200080108ed */
[----:B------:R-:W-:Y:S01]  /*36d0*/  LOP3.LUT R222, R199, UR48, R222, 0x96, !PT ;  /* 0x00000030c7de7c12 */ /* 0x000fe2000f8e96de */
[----:B------:R-:W-:Y:S04]  /*36e0*/  IMAD.WIDE.U32 R194, R195, -0x2daee0ad, RZ ;  /* 0xd2511f53c3c27825 */ /* 0x000fe800078e00ff */
[--C-:B------:R-:W-:Y:S01]  /*36f0*/  FFMA.FTZ R64, R64, UR24, -R121.reuse ;  /* 0x0000001840407c23 */ /* 0x100fe20008010879 */
[----:B------:R-:W-:Y:S01]  /*3700*/  FFMA.FTZ R62, R62, UR24, -R122 ;  /* 0x000000183e3e7c23 */ /* 0x000fe2000801087a */
[----:B------:R-:W-:Y:S01]  /*3710*/  IMAD.WIDE.U32 R216, R216, -0x2daee0ad, RZ ;  /* 0xd2511f53d8d87825 */ /* 0x000fe200078e00ff */
[----:B------:R-:W-:Y:S02]  /*3720*/  LOP3.LUT R204, R195, UR47, R204, 0x96, !PT ;  /* 0x0000002fc3cc7c12 */ /* 0x000fe4000f8e96cc */
[----:B------:R-:W-:Y:S01]  /*3730*/  MUFU.EX2 R243, R62 ;  /* 0x0000003e00f37308 */ /* 0x000fe20000000800 */
[----:B------:R-:W-:Y:S01]  /*3740*/  IMAD.WIDE.U32 R212, R212, -0x2daee0ad, RZ ;  /* 0xd2511f53d4d47825 */ /* 0x000fe200078e00ff */
[----:B------:R-:W-:Y:S03]  /*3750*/  LOP3.LUT R123, R217, UR45, R194, 0x96, !PT ;  /* 0x0000002dd97b7c12 */ /* 0x000fe6000f8e96c2 */
[----:B------:R-:W-:Y:S01]  /*3760*/  FFMA.FTZ R191, R14, UR24, -R122 ;  /* 0x000000180ebf7c23 */ /* 0x000fe2000801087a */
[----:B------:R-:W-:Y:S01]  /*3770*/  IMAD.WIDE.U32 R208, R208, -0x326172a9, RZ ;  /* 0xcd9e8d57d0d07825 */ /* 0x000fe200078e00ff */
[----:B------:R-:W-:Y:S03]  /*3780*/  LOP3.LUT R226, R213, UR47, R226, 0x96, !PT ;  /* 0x0000002fd5e27c12 */ /* 0x000fe6000f8e96e2 */
[----:B------:R-:W-:Y:S01]  /*3790*/  FFMA.FTZ R195, R20, UR24, -R121 ;  /* 0x0000001814c37c23 */ /* 0x000fe20008010879 */
[----:B------:R-:W-:Y:S01]  /*37a0*/  IMAD.WIDE.U32 R222, R222, -0x2daee0ad, RZ ;  /* 0xd2511f53dede7825 */ /* 0x000fe200078e00ff */
[----:B---3--:R-:W-:Y:S01]  /*37b0*/  LOP3.LUT R124, R209, UR46, R210, 0x96, !PT ;  /* 0x0000002ed17c7c12 */ /* 0x008fe2000f8e96d2 */
[----:B------:R-:W-:Y:S02]  /*37c0*/  MUFU.EX2 R191, R191 ;  /* 0x000000bf00bf7308 */ /* 0x000fe40000000800 */
[--C-:B------:R-:W-:Y:S01]  /*37d0*/  FFMA.FTZ R194, R19, UR24, -R237.reuse ;  /* 0x0000001813c27c23 */ /* 0x100fe200080108ed */
[--C-:B------:R-:W-:Y:S01]  /*37e0*/  FFMA.FTZ R199, R22, UR24, -R237.reuse ;  /* 0x0000001816c77c23 */ /* 0x100fe200080108ed */
[----:B------:R-:W-:Y:S01]  /*37f0*/  LOP3.LUT R200, R223, UR45, R200, 0x96, !PT ;  /* 0x0000002ddfc87c12 */ /* 0x000fe2000f8e96c8 */
[----:B------:R-:W-:Y:S04]  /*3800*/  IMAD.WIDE.U32 R126, R126, -0x326172a9, RZ ;  /* 0xcd9e8d577e7e7825 */ /* 0x000fe800078e00ff */
[----:B------:R-:W-:Y:S01]  /*3810*/  FFMA.FTZ R201, R24, UR24, -R120 ;  /* 0x0000001818c97c23 */ /* 0x000fe20008010878 */
[----:B------:R-:W-:Y:S01]  /*3820*/  FFMA.FTZ R58, R58, UR24, -R122 ;  /* 0x000000183a3a7c23 */ /* 0x000fe2000801087a */
[----:B------:R-:W-:Y:S01]  /*3830*/  IMAD.WIDE.U32 R204, R204, -0x326172a9, RZ ;  /* 0xcd9e8d57cccc7825 */ /* 0x000fe200078e00ff */
[----:B------:R-:W-:Y:S01]  /*3840*/  LOP3.LUT R220, R127, UR48, R220, 0x96, !PT ;  /* 0x000000307fdc7c12 */ /* 0x000fe2000f8e96dc */
[----:B------:R-:W-:Y:S02]  /*3850*/  MUFU.EX2 R195, R195 ;  /* 0x000000c300c37308 */ /* 0x000fe40000000800 */
[----:B------:R-:W-:Y:S01]  /*3860*/  FFMA.FTZ R59, R59, UR24, -R122 ;  /* 0x000000183b3b7c23 */ /* 0x000fe2000801087a */
[----:B------:R-:W-:Y:S01]  /*3870*/  IMAD.WIDE.U32 R218, R218, -0x2daee0ad, RZ ;  /* 0xd2511f53dada7825 */ /* 0x000fe200078e00ff */
[----:B------:R-:W-:Y:S03]  /*3880*/  LOP3.LUT R228, R205, UR46, R228, 0x96, !PT ;  /* 0x0000002ecde47c12 */ /* 0x000fe6000f8e96e4 */
[----:B------:R-:W-:Y:S01]  /*3890*/  IMAD.WIDE.U32 R210, R123, -0x326172a9, RZ ;  /* 0xcd9e8d577bd27825 */ /* 0x000fe200078e00ff */
[----:B------:R-:W-:Y:S02]  /*38a0*/  LOP3.LUT R127, R219, UR45, R202, 0x96, !PT ;  /* 0x0000002ddb7f7c12 */ /* 0x000fe4000f8e96ca */
[----:B------:R-:W3:Y:S01]  /*38b0*/  MUFU.EX2 R194, R194 ;  /* 0x000000c200c27308 */ /* 0x000ee20000000800 */
[----:B------:R-:W-:Y:S01]  /*38c0*/  FFMA.FTZ R202, R23, UR24, -R237 ;  /* 0x0000001817ca7c23 */ /* 0x000fe200080108ed */
[----:B------:R-:W-:Y:S01]  /*38d0*/  IMAD.WIDE.U32 R226, R226, -0x326172a9, RZ ;  /* 0xcd9e8d57e2e27825 */ /* 0x000fe200078e00ff */
[----:B------:R-:W-:Y:S02]  /*38e0*/  LOP3.LUT R205, R210, 0xff, RZ, 0xc0, !PT ;  /* 0x000000ffd2cd7812 */ /* 0x000fe400078ec0ff */
[----:B------:R-:W-:Y:S01]  /*38f0*/  LOP3.LUT R204, R211, UR44, R204, 0x96, !PT ;  /* 0x0000002cd3cc7c12 */ /* 0x000fe2000f8e96cc */
[----:B------:R-:W-:Y:S01]  /*3900*/  IMAD.WIDE.U32 R224, R124, -0x2daee0ad, RZ ;  /* 0xd2511f537ce07825 */ /* 0x000fe200078e00ff */
[----:B------:R-:W-:Y:S03]  /*3910*/  LOP3.LUT R123, R227, UR46, R126, 0x96, !PT ;  /* 0x0000002ee37b7c12 */ /* 0x000fe6000f8e967e */
[----:B------:R-:W-:Y:S01]  /*3920*/  MUFU.EX2 R199, R199 ;  /* 0x000000c700c77308 */ /* 0x000fe20000000800 */
[----:B------:R-:W-:Y:S01]  /*3930*/  ISETP.LE.U32.AND P3, PT, R205, UR25, PT ;  /* 0x00000019cd007c0c */ /* 0x000fe2000bf63070 */
[----:B------:R-:W-:Y:S01]  /*3940*/  IMAD.WIDE.U32 R232, R200, -0x326172a9, RZ ;  /* 0xcd9e8d57c8e87825 */ /* 0x000fe200078e00ff */
[----:B------:R-:W-:Y:S02]  /*3950*/  LOP3.LUT R218, R225, UR43, R218, 0x96, !PT ;  /* 0x0000002be1da7c12 */ /* 0x000fe4000f8e96da */
[----:B------:R-:W-:Y:S01]  /*3960*/  LOP3.LUT R126, R224, 0xffff, RZ, 0xc0, !PT ;  /* 0x0000ffffe07e7812 */ /* 0x000fe200078ec0ff */
[----:B------:R-:W-:Y:S01]  /*3970*/  IMAD.WIDE.U32 R206, R206, -0x326172a9, RZ ;  /* 0xcd9e8d57cece7825 */ /* 0x000fe200078e00ff */
[----:B------:R-:W-:Y:S03]  /*3980*/  LOP3.LUT R205, R204, 0xff, RZ, 0xc0, !PT ;  /* 0x000000ffcccd7812 */ /* 0x000fe600078ec0ff */
[----:B------:R4:W-:Y:S01]  /*3990*/  MUFU.EX2 R200, R202 ;  /* 0x000000ca00c87308 */ /* 0x0009e20000000800 */
[----:B------:R-:W-:Y:S01]  /*39a0*/  SHF.R.U32.HI R203, RZ, 0x18, R210 ;  /* 0x00000018ffcb7819 */ /* 0x000fe200000116d2 */
[----:B------:R-:W-:Y:S01]  /*39b0*/  IMAD.WIDE.U32 R220, R220, -0x2daee0ad, RZ ;  /* 0xd2511f53dcdc7825 */ /* 0x000fe200078e00ff */
[----:B------:R-:W-:Y:S02]  /*39c0*/  LOP3.LUT R125, R207, UR46, R198, 0x96, !PT ;  /* 0x0000002ecf7d7c12 */ /* 0x000fe4000f8e96c6 */
[----:B------:R-:W-:Y:S01]  /*39d0*/  LOP3.LUT R225, R233, UR44, R206, 0x96, !PT ;  /* 0x0000002ce9e17c12 */ /* 0x000fe2000f8e96ce */
[----:B------:R-:W-:Y:S01]  /*39e0*/  IMAD.WIDE.U32 R228, R228, -0x2daee0ad, RZ ;  /* 0xd2511f53e4e47825 */ /* 0x000fe200078e00ff */
[----:B------:R-:W-:Y:S03]  /*39f0*/  LOP3.LUT R211, R210, 0xffff, RZ, 0xc0, !PT ;  /* 0x0000ffffd2d37812 */ /* 0x000fe600078ec0ff */
[----:B------:R-:W-:Y:S01]  /*3a00*/  MUFU.EX2 R201, R201 ;  /* 0x000000c900c97308 */ /* 0x000fe20000000800 */
[----:B------:R-:W-:Y:S01]  /*3a10*/  SHF.R.U32.HI R213, RZ, 0x10, R210 ;  /* 0x00000010ffd57819 */ /* 0x000fe200000116d2 */
[----:B------:R-:W-:Y:S01]  /*3a20*/  IMAD.WIDE.U32 R206, R127, -0x326172a9, RZ ;  /* 0xcd9e8d577fce7825 */ /* 0x000fe200078e00ff */
[----:B------:R-:W-:Y:S02]  /*3a30*/  LOP3.LUT R210, R224, 0xff, RZ, 0xc0, !PT ;  /* 0x000000ffe0d27812 */ /* 0x000fe400078ec0ff */
[--C-:B------:R-:W-:Y:S01]  /*3a40*/  SHF.R.U32.HI R214, RZ, 0x18, R224.reuse ;  /* 0x00000018ffd67819 */ /* 0x100fe200000116e0 */
[----:B------:R-:W-:Y:S01]  /*3a50*/  FFMA.FTZ R198, R21, UR24, -R121 ;  /* 0x0000001815c67c23 */ /* 0x000fe20008010879 */
[----:B------:R-:W-:Y:S01]  /*3a60*/  SHF.R.U32.HI R124, RZ, 0x10, R224 ;  /* 0x00000010ff7c7819 */ /* 0x000fe200000116e0 */
[----:B-1----:R-:W-:Y:S01]  /*3a70*/  @!P3 FADD.FTZ R196, -R196, -RZ ;  /* 0x800000ffc4c4b221 */ /* 0x002fe20000010100 */
[----:B------:R-:W-:Y:S01]  /*3a80*/  LOP3.LUT R216, R229, UR43, R216, 0x96, !PT ;  /* 0x0000002be5d87c12 */ /* 0x000fe2000f8e96d8 */
[----:B----4-:R-:W-:Y:S01]  /*3a90*/  FFMA.FTZ R202, R25, UR24, -R120 ;  /* 0x0000001819ca7c23 */ /* 0x010fe20008010878 */
[C---:B------:R-:W-:Y:S01]  /*3aa0*/  LOP3.LUT R217, R228.reuse, 0xff, RZ, 0xc0, !PT ;  /* 0x000000ffe4d97812 */ /* 0x040fe200078ec0ff */
[----:B------:R-:W-:Y:S01]  /*3ab0*/  IMAD.WIDE.U32 R240, R125, -0x2daee0ad, RZ ;  /* 0xd2511f537df07825 */ /* 0x000fe200078e00ff */
[--C-:B------:R-:W-:Y:S01]  /*3ac0*/  SHF.R.U32.HI R215, RZ, 0x18, R228.reuse ;  /* 0x00000018ffd77819 */ /* 0x100fe200000116e4 */
[----:B------:R-:W-:Y:S01]  /*3ad0*/  MUFU.EX2 R198, R198 ;  /* 0x000000c600c67308 */ /* 0x000fe20000000800 */
[----:B------:R-:W-:Y:S01]  /*3ae0*/  LOP3.LUT R224, R228, 0xffff, RZ, 0xc0, !PT ;  /* 0x0000ffffe4e07812 */ /* 0x000fe200078ec0ff */
[----:B------:R-:W-:Y:S01]  /*3af0*/  IMAD.WIDE.U32 R238, R123, -0x2daee0ad, RZ ;  /* 0xd2511f537bee7825 */ /* 0x000fe200078e00ff */
[----:B------:R-:W-:Y:S02]  /*3b00*/  SHF.R.U32.HI R223, RZ, 0x10, R228 ;  /* 0x00000010ffdf7819 */ /* 0x000fe400000116e4 */
[----:B------:R-:W-:Y:S02]  /*3b10*/  LOP3.LUT R208, R207, UR44, R208, 0x96, !PT ;  /* 0x0000002ccfd07c12 */ /* 0x000fe4000f8e96d0 */
[C---:B------:R-:W-:Y:S03]  /*3b20*/  LOP3.LUT R229, R206.reuse, 0xffff, RZ, 0xc0, !PT ;  /* 0x0000ffffcee57812 */ /* 0x040fe600078ec0ff */
[----:B------:R-:W-:Y:S01]  /*3b30*/  MUFU.EX2 R202, R202 ;  /* 0x000000ca00ca7308 */ /* 0x000fe20000000800 */
[----:B------:R-:W-:Y:S02]  /*3b40*/  LOP3.LUT R228, R206, 0xff, RZ, 0xc0, !PT ;  /* 0x000000ffcee47812 */ /* 0x000fe400078ec0ff */
[--C-:B------:R-:W-:Y:S02]  /*3b50*/  SHF.R.U32.HI R209, RZ, 0x10, R206.reuse ;  /* 0x00000010ffd17819 */ /* 0x100fe400000116ce */
[----:B------:R-:W-:Y:S02]  /*3b60*/  SHF.R.U32.HI R227, RZ, 0x18, R206 ;  /* 0x00000018ffe37819 */ /* 0x000fe400000116ce */
[----:B------:R-:W-:Y:S02]  /*3b70*/  ISETP.LE.U32.AND P5, PT, R205, UR25, PT ;  /* 0x00000019cd007c0c */ /* 0x000fe4000bfa3070 */
[----:B------:R-:W-:Y:S02]  /*3b80*/  LOP3.LUT R205, R204, 0xffff, RZ, 0xc0, !PT ;  /* 0x0000ffffcccd7812 */ /* 0x000fe400078ec0ff */
[--C-:B------:R-:W-:Y:S02]  /*3b90*/  SHF.R.U32.HI R206, RZ, 0x18, R204.reuse ;  /* 0x00000018ffce7819 */ /* 0x100fe400000116cc */
[----:B------:R-:W-:Y:S02]  /*3ba0*/  SHF.R.U32.HI R207, RZ, 0x10, R204 ;  /* 0x00000010ffcf7819 */ /* 0x000fe400000116cc */
[----:B------:R-:W-:Y:S01]  /*3bb0*/  LOP3.LUT R212, R221, UR45, R212, 0x96, !PT ;  /* 0x0000002dddd47c12 */ /* 0x000fe2000f8e96d4 */
[----:B------:R1:W-:Y:S01]  /*3bc0*/  MUFU.EX2 R204, R231 ;  /* 0x000000e700cc7308 */ /* 0x0003e20000000800 */
[C---:B------:R-:W-:Y:S02]  /*3bd0*/  LOP3.LUT R219, R232.reuse, 0xff, RZ, 0xc0, !PT ;  /* 0x000000ffe8db7812 */ /* 0x040fe400078ec0ff */
[--C-:B------:R-:W-:Y:S01]  /*3be0*/  SHF.R.U32.HI R221, RZ, 0x18, R232.reuse ;  /* 0x00000018ffdd7819 */ /* 0x100fe200000116e8 */
[----:B--2---:R-:W-:Y:S01]  /*3bf0*/  @!P5 FADD.FTZ R181, -R181, -RZ ;  /* 0x800000ffb5b5d221 */ /* 0x004fe20000010100 */
[----:B------:R-:W-:Y:S02]  /*3c00*/  SHF.R.U32.HI R230, RZ, 0x10, R232 ;  /* 0x00000010ffe67819 */ /* 0x000fe400000116e8 */
[----:B------:R-:W-:Y:S01]  /*3c10*/  LOP3.LUT R127, R232, 0xffff, RZ, 0xc0, !PT ;  /* 0x0000ffffe87f7812 */ /* 0x000fe200078ec0ff */
[----:B------:R-:W-:Y:S01]  /*3c20*/  FFMA.FTZ R232, R26, UR24, -R122 ;  /* 0x000000181ae87c23 */ /* 0x000fe2000801087a */
[----:B------:R-:W-:Y:S01]  /*3c30*/  ISETP.LE.U32.AND P0, PT, R203, UR25, PT ;  /* 0x00000019cb007c0c */ /* 0x000fe2000bf03070 */
[----:B------:R-:W-:Y:S01]  /*3c40*/  FFMA.FTZ R233, R29, UR24, -R120 ;  /* 0x000000181de97c23 */ /* 0x000fe20008010878 */
[----:B------:R-:W-:Y:S01]  /*3c50*/  LOP3.LUT R207, R207, 0xff, RZ, 0xc0, !PT ;  /* 0x000000ffcfcf7812 */ /* 0x000fe200078ec0ff */
[----:B------:R2:W-:Y:S01]  /*3c60*/  MUFU.EX2 R203, R232 ;  /* 0x000000e800cb7308 */ /* 0x0005e20000000800 */
[----:B------:R-:W-:Y:S02]  /*3c70*/  ISETP.LE.U32.AND P4, PT, R206, UR25, PT ;  /* 0x00000019ce007c0c */ /* 0x000fe4000bf83070 */
[----:B------:R-:W-:Y:S02]  /*3c80*/  SHF.R.U32.HI R205, RZ, 0x8, R205 ;  /* 0x00000008ffcd7819 */ /* 0x000fe400000116cd */
[----:B-1----:R-:W-:Y:S02]  /*3c90*/  LOP3.LUT R231, R208, 0xff, RZ, 0xc0, !PT ;  /* 0x000000ffd0e77812 */ /* 0x002fe400078ec0ff */
[----:B------:R-:W-:Y:S02]  /*3ca0*/  ISETP.LE.U32.AND P1, PT, R207, UR25, PT ;  /* 0x00000019cf007c0c */ /* 0x000fe4000bf23070 */
[----:B------:R-:W-:Y:S01]  /*3cb0*/  ISETP.LE.U32.AND P2, PT, R231, UR25, PT ;  /* 0x00000019e7007c0c */ /* 0x000fe2000bf43070 */
[----:B---3--:R-:W-:Y:S01]  /*3cc0*/  @!P0 FADD.FTZ R194, -R194, -RZ ;  /* 0x800000ffc2c28221 */ /* 0x008fe20000010100 */
[----:B------:R-:W-:Y:S01]  /*3cd0*/  SHF.R.U32.HI R207, RZ, 0x10, R208 ;  /* 0x00000010ffcf7819 */ /* 0x000fe200000116d0 */
[----:B------:R-:W-:Y:S01]  /*3ce0*/  FFMA.FTZ R231, R30, UR24, -R122 ;  /* 0x000000181ee77c23 */ /* 0x000fe2000801087a */
[----:B------:R-:W-:Y:S01]  /*3cf0*/  LOP3.LUT R206, R205, 0xffff, RZ, 0xc0, !PT ;  /* 0x0000ffffcdce7812 */ /* 0x000fe200078ec0ff */
[----:B------:R-:W-:Y:S01]  /*3d00*/  @!P4 FADD.FTZ R184, -R184, -RZ ;  /* 0x800000ffb8b8c221 */ /* 0x000fe20000010100 */
[----:B------:R-:W-:Y:S01]  /*3d10*/  LOP3.LUT R207, R207, 0xff, RZ, 0xc0, !PT ;  /* 0x000000ffcfcf7812 */ /* 0x000fe200078ec0ff */
[----:B------:R1:W-:Y:S01]  /*3d20*/  MUFU.EX2 R205, R234 ;  /* 0x000000ea00cd7308 */ /* 0x0003e20000000800 */
[----:B------:R-:W-:Y:S02]  /*3d30*/  SHF.R.U32.HI R229, RZ, 0x8, R229 ;  /* 0x00000008ffe57819 */ /* 0x000fe400000116e5 */
[----:B------:R-:W-:Y:S01]  /*3d40*/  ISETP.LE.U32.AND P6, PT, R206, UR25, PT ;  /* 0x00000019ce007c0c */ /* 0x000fe2000bfc3070 */
[----:B------:R-:W-:Y:S01]  /*3d50*/  @!P1 FADD.FTZ R183, -R183, -RZ ;  /* 0x800000ffb7b79221 */ /* 0x000fe20000010100 */
[----:B------:R-:W-:Y:S01]  /*3d60*/  LOP3.LUT R206, R208, 0xffff, RZ, 0xc0, !PT ;  /* 0x0000ffffd0ce7812 */ /* 0x000fe200078ec0ff */
[----:B------:R-:W-:Y:S01]  /*3d70*/  @!P2 FADD.FTZ R185, -R185, -RZ ;  /* 0x800000ffb9b9a221 */ /* 0x000fe20000010100 */
[----:B------:R-:W-:Y:S02]  /*3d80*/  ISETP.LE.U32.AND P5, PT, R207, UR25, PT ;  /* 0x00000019cf007c0c */ /* 0x000fe4000bfa3070 */
[----:B------:R-:W-:Y:S01]  /*3d90*/  SHF.R.U32.HI R208, RZ, 0x18, R208 ;  /* 0x00000018ffd07819 */ /* 0x000fe200000116d0 */
[----:B------:R-:W-:Y:S01]  /*3da0*/  MUFU.EX2 R207, R231 ;  /* 0x000000e700cf7308 */ /* 0x000fe20000000800 */
[----:B------:R-:W-:Y:S02]  /*3db0*/  LOP3.LUT R229, R229, 0xffff, RZ, 0xc0, !PT ;  /* 0x0000ffffe5e57812 */ /* 0x000fe400078ec0ff */
[----:B------:R-:W-:Y:S01]  /*3dc0*/  ISETP.LE.U32.AND P4, PT, R228, UR25, PT ;  /* 0x00000019e4007c0c */ /* 0x000fe2000bf83070 */
[--C-:B------:R-:W-:Y:S01]  /*3dd0*/  FFMA.FTZ R228, R32, UR24, -R121.reuse ;  /* 0x0000001820e47c23 */ /* 0x100fe20008010879 */
[----:B--2---:R-:W-:Y:S01]  /*3de0*/  SHF.R.U32.HI R232, RZ, 0x8, R206 ;  /* 0x00000008ffe87819 */ /* 0x004fe200000116ce */
[----:B------:R-:W-:Y:S01]  /*3df0*/  @!P6 FADD.FTZ R182, -R182, -RZ ;  /* 0x800000ffb6b6e221 */ /* 0x000fe20000010100 */
[----:B------:R-:W-:Y:S01]  /*3e00*/  ISETP.LE.U32.AND P1, PT, R208, UR25, PT ;  /* 0x00000019d0007c0c */ /* 0x000fe2000bf23070 */
[----:B-1----:R-:W-:Y:S01]  /*3e10*/  FFMA.FTZ R234, R37, UR24, -R121 ;  /* 0x0000001825ea7c23 */ /* 0x002fe20008010879 */
[----:B------:R-:W-:Y:S01]  /*3e20*/  ISETP.LE.U32.AND P2, PT, R229, UR25, PT ;  /* 0x00000019e5007c0c */ /* 0x000fe2000bf43070 */
[----:B------:R-:W-:Y:S01]  /*3e30*/  @!P5 FADD.FTZ R187, -R187, -RZ ;  /* 0x800000ffbbbbd221 */ /* 0x000fe20000010100 */
[----:B------:R-:W-:Y:S01]  /*3e40*/  LOP3.LUT R232, R232, 0xffff, RZ, 0xc0, !PT ;  /* 0x0000ffffe8e87812 */ /* 0x000fe200078ec0ff */
[----:B------:R-:W-:Y:S01]  /*3e50*/  MUFU.EX2 R206, R233 ;  /* 0x000000e900ce7308 */ /* 0x000fe20000000800 */
[----:B------:R-:W-:Y:S02]  /*3e60*/  LOP3.LUT R229, R209, 0xff, RZ, 0xc0, !PT ;  /* 0x000000ffd1e57812 */ /* 0x000fe400078ec0ff */
[----:B------:R-:W-:Y:S01]  /*3e70*/  ISETP.LE.U32.AND P6, PT, R232, UR25, PT ;  /* 0x00000019e8007c0c */ /* 0x000fe2000bfc3070 */
[----:B------:R-:W-:Y:S01]  /*3e80*/  FFMA.FTZ R232, R31, UR24, -R122 ;  /* 0x000000181fe87c23 */ /* 0x000fe2000801087a */
[----:B------:R-:W-:Y:S01]  /*3e90*/  ISETP.LE.U32.AND P5, PT, R229, UR25, PT ;  /* 0x00000019e5007c0c */ /* 0x000fe2000bfa3070 */
[----:B------:R-:W-:Y:S01]  /*3ea0*/  @!P4 FADD.FTZ R189, -R189, -RZ ;  /* 0x800000ffbdbdc221 */ /* 0x000fe20000010100 */
[----:B------:R-:W-:Y:S01]  /*3eb0*/  SHF.R.U32.HI R211, RZ, 0x8, R211 ;  /* 0x00000008ffd37819 */ /* 0x000fe200000116d3 */
[----:B------:R-:W-:Y:S01]  /*3ec0*/  @!P1 FADD.FTZ R188, -R188, -RZ ;  /* 0x800000ffbcbc9221 */ /* 0x000fe20000010100 */
[----:B------:R-:W-:Y:S01]  /*3ed0*/  ISETP.LE.U32.AND P4, PT, R214, UR25, PT ;  /* 0x00000019d6007c0c */ /* 0x000fe2000bf83070 */
[----:B------:R1:W2:Y:S01]  /*3ee0*/  MUFU.EX2 R208, R232 ;  /* 0x000000e800d07308 */ /* 0x0002a20000000800 */
[----:B------:R-:W-:Y:S01]  /*3ef0*/  ISETP.LE.U32.AND P1, PT, R227, UR25, PT ;  /* 0x00000019e3007c0c */ /* 0x000fe2000bf23070 */
[----:B------:R-:W-:Y:S01]  /*3f00*/  @!P2 FADD.FTZ R190, -R190, -RZ ;  /* 0x800000ffbebea221 */ /* 0x000fe20000010100 */
[----:B------:R-:W-:Y:S01]  /*3f10*/  ISETP.LE.U32.AND P2, PT, R217, UR25, PT ;  /* 0x00000019d9007c0c */ /* 0x000fe2000bf43070 */
[--C-:B------:R-:W-:Y:S01]  /*3f20*/  FFMA.FTZ R214, R34, UR24, -R237.reuse ;  /* 0x0000001822d67c23 */ /* 0x100fe200080108ed */
[----:B------:R-:W-:Y:S01]  /*3f30*/  LOP3.LUT R217, R211, 0xffff, RZ, 0xc0, !PT ;  /* 0x0000ffffd3d97812 */ /* 0x000fe200078ec0ff */
[----:B------:R-:W-:Y:S01]  /*3f40*/  FFMA.FTZ R227, R35, UR24, -R237 ;  /* 0x0000001823e37c23 */ /* 0x000fe200080108ed */
[----:B------:R-:W-:Y:S03]  /*3f50*/  LOP3.LUT R213, R213, 0xff, RZ, 0xc0, !PT ;  /* 0x000000ffd5d57812 */ /* 0x000fe600078ec0ff */
[----:B------:R3:W-:Y:S01]  /*3f60*/  MUFU.EX2 R211, R214 ;  /* 0x000000d600d37308 */ /* 0x0007e20000000800 */
[----:B------:R-:W-:Y:S01]  /*3f70*/  ISETP.LE.U32.AND P3, PT, R215, UR25, PT ;  /* 0x00000019d7007c0c */ /* 0x000fe2000bf63070 */
[----:B------:R-:W-:Y:S01]  /*3f80*/  @!P5 FADD.FTZ R191, -R191, -RZ ;  /* 0x800000ffbfbfd221 */ /* 0x000fe20000010100 */
[----:B------:R-:W-:Y:S01]  /*3f90*/  ISETP.LE.U32.AND P5, PT, R217, UR25, PT ;  /* 0x00000019d9007c0c */ /* 0x000fe2000bfa3070 */
[----:B------:R-:W-:Y:S01]  /*3fa0*/  FFMA.FTZ R217, R36, UR24, -R121 ;  /* 0x0000001824d97c23 */ /* 0x000fe20008010879 */
[----:B------:R-:W-:Y:S01]  /*3fb0*/  SHF.R.U32.HI R125, RZ, 0x18, R218 ;  /* 0x00000018ff7d7819 */ /* 0x000fe200000116da */
[----:B------:R-:W-:Y:S01]  /*3fc0*/  @!P1 FADD.FTZ R192, -R192, -RZ ;  /* 0x800000ffc0c09221 */ /* 0x000fe20000010100 */
[----:B------:R-:W-:Y:S01]  /*3fd0*/  ISETP.LE.U32.AND P1, PT, R213, UR25, PT ;  /* 0x00000019d5007c0c */ /* 0x000fe2000bf23070 */
[----:B------:R-:W-:Y:S01]  /*3fe0*/  @!P6 FADD.FTZ R186, -R186, -RZ ;  /* 0x800000ffbabae221 */ /* 0x000fe20000010100 */
[----:B------:R-:W-:Y:S01]  /*3ff0*/  LOP3.LUT R213, R216, 0xffff, RZ, 0xc0, !PT ;  /* 0x0000ffffd8d57812 */ /* 0x000fe200078ec0ff */
[----:B-1----:R-:W-:Y:S01]  /*4000*/  IMAD.WIDE.U32 R232, R212, -0x326172a9, RZ ;  /* 0xcd9e8d57d4e87825 */ /* 0x002fe200078e00ff */
[----:B------:R-:W-:Y:S01]  /*4010*/  ISETP.LE.U32.AND P6, PT, R210, UR25, PT ;  /* 0x00000019d2007c0c */ /* 0x000fe2000bfc3070 */
[----:B------:R1:W4:Y:S01]  /*4020*/  MUFU.EX2 R212, R227 ;  /* 0x000000e300d47308 */ /* 0x0003220000000800 */
[----:B------:R-:W-:Y:S01]  /*4030*/  SHF.R.U32.HI R213, RZ, 0x8, R213 ;  /* 0x00000008ffd57819 */ /* 0x000fe200000116d5 */
[----:B--2---:R-:W-:Y:S01]  /*4040*/  @!P4 FADD.FTZ R208, -R208, -RZ ;  /* 0x800000ffd0d0c221 */ /* 0x004fe20000010100 */
[----:B------:R-:W-:Y:S01]  /*4050*/  SHF.R.U32.HI R126, RZ, 0x8, R126 ;  /* 0x00000008ff7e7819 */ /* 0x000fe2000001167e */
[----:B------:R-:W-:Y:S01]  /*4060*/  @!P5 FADD.FTZ R197, -R197, -RZ ;  /* 0x800000ffc5c5d221 */ /* 0x000fe20000010100 */
[----:B---3--:R-:W-:Y:S01]  /*4070*/  LOP3.LUT R214, R216, 0xff, RZ, 0xc0, !PT ;  /* 0x000000ffd8d67812 */ /* 0x008fe200078ec0ff */
[----:B------:R-:W-:Y:S01]  /*4080*/  FFMA.FTZ R210, R33, UR24, -R121 ;  /* 0x0000001821d27c23 */ /* 0x000fe20008010879 */
[----:B------:R-:W-:Y:S01]  /*4090*/  LOP3.LUT R215, R213, 0xffff, RZ, 0xc0, !PT ;  /* 0x0000ffffd5d77812 */ /* 0x000fe200078ec0ff */
[----:B------:R-:W-:Y:S01]  /*40a0*/  @!P1 FADD.FTZ R193, -R193, -RZ ;  /* 0x800000ffc1c19221 */ /* 0x000fe20000010100 */
[----:B------:R-:W-:Y:S01]  /*40b0*/  ISETP.LE.U32.AND P5, PT, R214, UR25, PT ;  /* 0x00000019d6007c0c */ /* 0x000fe2000bfa3070 */
[----:B------:R2:W-:Y:S01]  /*40c0*/  MUFU.EX2 R213, R217 ;  /* 0x000000d900d57308 */ /* 0x0005e20000000800 */
[----:B------:R-:W-:Y:S01]  /*40d0*/  ISETP.LE.U32.AND P1, PT, R215, UR25, PT ;  /* 0x00000019d7007c0c */ /* 0x000fe2000bf23070 */
[----:B------:R-:W-:Y:S01]  /*40e0*/  @!P6 FADD.FTZ R205, -R205, -RZ ;  /* 0x800000ffcdcde221 */ /* 0x000fe20000010100 */
[--C-:B------:R-:W-:Y:S02]  /*40f0*/  SHF.R.U32.HI R215, RZ, 0x10, R216.reuse ;  /* 0x00000010ffd77819 */ /* 0x100fe400000116d8 */
[----:B------:R-:W-:Y:S02]  /*4100*/  LOP3.LUT R126, R126, 0xffff, RZ, 0xc0, !PT ;  /* 0x0000ffff7e7e7812 */ /* 0x000fe400078ec0ff */
[----:B-1----:R-:W-:Y:S01]  /*4110*/  SHF.R.U32.HI R227, RZ, 0x18, R216 ;  /* 0x00000018ffe37819 */ /* 0x002fe200000116d8 */
[----:B------:R-:W-:Y:S01]  /*4120*/  FFMA.FTZ R216, R39, UR24, -R237 ;  /* 0x0000001827d87c23 */ /* 0x000fe200080108ed */
[----:B------:R-:W-:Y:S01]  /*4130*/  LOP3.LUT R215, R215, 0xff, RZ, 0xc0, !PT ;  /* 0x000000ffd7d77812 */ /* 0x000fe200078ec0ff */
[----:B----4-:R-:W-:Y:S01]  /*4140*/  @!P3 FADD.FTZ R212, -R212, -RZ ;  /* 0x800000ffd4d4b221 */ /* 0x010fe20000010100 */
[----:B------:R-:W-:Y:S01]  /*4150*/  SHF.R.U32.HI R224, RZ, 0x8, R224 ;  /* 0x00000008ffe07819 */ /* 0x000fe200000116e0 */
[----:B------:R-:W-:Y:S01]  /*4160*/  @!P5 FADD.FTZ R195, -R195, -RZ ;  /* 0x800000ffc3c3d221 */ /* 0x000fe20000010100 */
[----:B------:R-:W-:Y:S01]  /*4170*/  ISETP.LE.U32.AND P5, PT, R227, UR25, PT ;  /* 0x00000019e3007c0c */ /* 0x000fe2000bfa3070 */
[----:B------:R-:W-:Y:S01]  /*4180*/  @!P1 FADD.FTZ R198, -R198, -RZ ;  /* 0x800000ffc6c69221 */ /* 0x000fe20000010100 */
[C---:B------:R-:W-:Y:S01]  /*4190*/  LOP3.LUT R227, R218.reuse, 0xff, RZ, 0xc0, !PT ;  /* 0x000000ffdae37812 */ /* 0x040fe200078ec0ff */
[----:B------:R-:W1:Y:S01]  /*41a0*/  MUFU.EX2 R209, R228 ;  /* 0x000000e400d17308 */ /* 0x000e620000000800 */
[----:B------:R-:W-:Y:S02]  /*41b0*/  ISETP.LE.U32.AND P0, PT, R215, UR25, PT ;  /* 0x00000019d7007c0c */ /* 0x000fe4000bf03070 */
[----:B--2---:R-:W-:Y:S02]  /*41c0*/  LOP3.LUT R217, R218, 0xffff, RZ, 0xc0, !PT ;  /* 0x0000ffffdad97812 */ /* 0x004fe400078ec0ff */
[----:B------:R-:W-:Y:S02]  /*41d0*/  ISETP.LE.U32.AND P1, PT, R227, UR25, PT ;  /* 0x00000019e3007c0c */ /* 0x000fe4000bf23070 */
[----:B------:R-:W-:Y:S03]  /*41e0*/  SHF.R.U32.HI R217, RZ, 0x8, R217 ;  /* 0x00000008ffd97819 */ /* 0x000fe600000116d9 */
[----:B------:R-:W-:Y:S01]  /*41f0*/  MUFU.EX2 R214, R234 ;  /* 0x000000ea00d67308 */ /* 0x000fe20000000800 */
[----:B------:R-:W-:Y:S01]  /*4200*/  SHF.R.U32.HI R227, RZ, 0x10, R218 ;  /* 0x00000010ffe37819 */ /* 0x000fe200000116da */
[----:B------:R-:W-:Y:S01]  /*4210*/  @!P5 FADD.FTZ R200, -R200, -RZ ;  /* 0x800000ffc8c8d221 */ /* 0x000fe20000010100 */
[----:B------:R-:W-:Y:S01]  /*4220*/  LOP3.LUT R217, R217, 0xffff, RZ, 0xc0, !PT ;  /* 0x0000ffffd9d97812 */ /* 0x000fe200078ec0ff */
[----:B------:R-:W-:Y:S01]  /*4230*/  FFMA.FTZ R218, R41, UR24, -R120 ;  /* 0x0000001829da7c23 */ /* 0x000fe20008010878 */
[----:B------:R-:W-:Y:S01]  /*4240*/  LOP3.LUT R227, R227, 0xff, RZ, 0xc0, !PT ;  /* 0x000000ffe3e37812 */ /* 0x000fe200078ec0ff */
[----:B------:R-:W-:Y:S01]  /*4250*/  @!P0 FADD.FTZ R199, -R199, -RZ ;  /* 0x800000ffc7c78221 */ /* 0x000fe20000010100 */
[----:B------:R-:W-:Y:S03]  /*4260*/  ISETP.LE.U32.AND P0, PT, R217, UR25, PT ;  /* 0x00000019d9007c0c */ /* 0x000fe6000bf03070 */
[----:B------:R-:W2:Y:S01]  /*4270*/  MUFU.EX2 R216, R216 ;  /* 0x000000d800d87308 */ /* 0x000ea20000000800 */
[----:B------:R-:W-:Y:S01]  /*4280*/  ISETP.LE.U32.AND P5, PT, R227, UR25, PT ;  /* 0x00000019e3007c0c */ /* 0x000fe2000bfa3070 */
[----:B------:R-:W-:Y:S01]  /*4290*/  @!P1 FADD.FTZ R201, -R201, -RZ ;  /* 0x800000ffc9c99221 */ /* 0x000fe20000010100 */
[----:B------:R-:W-:Y:S01]  /*42a0*/  ISETP.LE.U32.AND P1, PT, R125, UR25, PT ;  /* 0x000000197d007c0c */ /* 0x000fe2000bf23070 */
[----:B------:R-:W-:Y:S01]  /*42b0*/  FFMA.FTZ R227, R42, UR24, -R122 ;  /* 0x000000182ae37c23 */ /* 0x000fe2000801087a */
[----:B------:R-:W-:Y:S01]  /*42c0*/  LOP3.LUT R125, R241, UR43, R222, 0x96, !PT ;  /* 0x0000002bf17d7c12 */ /* 0x000fe2000f8e96de */
[----:B-1----:R-:W-:Y:S01]  /*42d0*/  @!P2 FADD.FTZ R209, -R209, -RZ ;  /* 0x800000ffd1d1a221 */ /* 0x002fe20000010100 */
[----:B------:R-:W-:Y:S03]  /*42e0*/  LOP3.LUT R222, R124, 0xff, RZ, 0xc0, !PT ;  /* 0x000000ff7cde7812 */ /* 0x000fe600078ec0ff */
[----:B------:R-:W-:Y:S01]  /*42f0*/  MUFU.EX2 R218, R218 ;  /* 0x000000da00da7308 */ /* 0x000fe20000000800 */
[----:B------:R-:W-:Y:S02]  /*4300*/  LOP3.LUT R224, R224, 0xffff, RZ, 0xc0, !PT ;  /* 0x0000ffffe0e07812 */ /* 0x000fe400078ec0ff */
[----:B------:R-:W-:Y:S01]  /*4310*/  ISETP.LE.U32.AND P6, PT, R222, UR25, PT ;  /* 0x00000019de007c0c */ /* 0x000fe2000bfc3070 */
[----:B------:R-:W-:Y:S01]  /*4320*/  @!P0 FADD.FTZ R202, -R202, -RZ ;  /* 0x800000ffcaca8221 */ /* 0x000fe20000010100 */
[----:B------:R-:W-:Y:S01]  /*4330*/  ISETP.LE.U32.AND P0, PT, R219, UR25, PT ;  /* 0x00000019db007c0c */ /* 0x000fe2000bf03070 */
[----:B------:R-:W-:Y:S01]  /*4340*/  FFMA.FTZ R222, R45, UR24, -R120 ;  /* 0x000000182dde7c23 */ /* 0x000fe20008010878 */
[----:B------:R-:W-:Y:S01]  /*4350*/  LOP3.LUT R228, R233, UR44, R226, 0x96, !PT ;  /* 0x0000002ce9e47c12 */ /* 0x000fe2000f8e96e2 */
[----:B------:R-:W-:Y:S01]  /*4360*/  @!P1 FADD.FTZ R204, -R204, -RZ ;  /* 0x800000ffcccc9221 */ /* 0x000fe20000010100 */
[----:B------:R-:W-:Y:S01]  /*4370*/  ISETP.LE.U32.AND P1, PT, R126, UR25, PT ;  /* 0x000000197e007c0c */ /* 0x000fe2000bf23070 */
[----:B------:R1:W-:Y:S01]  /*4380*/  MUFU.EX2 R219, R227 ;  /* 0x000000e300db7308 */ /* 0x0003e20000000800 */
[----:B------:R-:W-:Y:S01]  /*4390*/  LOP3.LUT R229, R232, 0xffff, RZ, 0xc0, !PT ;  /* 0x0000ffffe8e57812 */ /* 0x000fe200078ec0ff */
[----:B------:R-:W-:Y:S01]  /*43a0*/  FFMA.FTZ R233, R38, UR24, -R237 ;  /* 0x0000001826e97c23 */ /* 0x000fe200080108ed */
[----:B------:R-:W-:Y:S01]  /*43b0*/  LOP3.LUT R123, R239, UR43, R220, 0x96, !PT ;  /* 0x0000002bef7b7c12 */ /* 0x000fe2000f8e96dc */
[----:B------:R-:W-:Y:S01]  /*43c0*/  FFMA.FTZ R220, R43, UR24, -R122 ;  /* 0x000000182bdc7c23 */ /* 0x000fe2000801087a */
[----:B------:R-:W-:Y:S01]  /*43d0*/  SHF.R.U32.HI R229, RZ, 0x8, R229 ;  /* 0x00000008ffe57819 */ /* 0x000fe200000116e5 */
[----:B------:R-:W-:Y:S01]  /*43e0*/  @!P6 FADD.FTZ R207, -R207, -RZ ;  /* 0x800000ffcfcfe221 */ /* 0x000fe20000010100 */
[----:B------:R-:W-:Y:S03]  /*43f0*/  LOP3.LUT R226, R232, 0xff, RZ, 0xc0, !PT ;  /* 0x000000ffe8e27812 */ /* 0x000fe600078ec0ff */
[----:B------:R3:W4:Y:S01]  /*4400*/  MUFU.EX2 R215, R233 ;  /* 0x000000e900d77308 */ /* 0x0007220000000800 */
[--C-:B------:R-:W-:Y:S01]  /*4410*/  SHF.R.U32.HI R231, RZ, 0x18, R232.reuse ;  /* 0x00000018ffe77819 */ /* 0x100fe200000116e8 */
[----:B------:R-:W-:Y:S01]  /*4420*/  FFMA.FTZ R237, R67, UR24, -R237 ;  /* 0x0000001843ed7c23 */ /* 0x000fe200080108ed */
[----:B------:R-:W-:Y:S01]  /*4430*/  SHF.R.U32.HI R232, RZ, 0x10, R232 ;  /* 0x00000010ffe87819 */ /* 0x000fe200000116e8 */
[----:B------:R-:W-:Y:S01]  /*4440*/  @!P1 FADD.FTZ R206, -R206, -RZ ;  /* 0x800000ffcece9221 */ /* 0x000fe20000010100 */
[----:B------:R-:W-:Y:S01]  /*4450*/  ISETP.LE.U32.AND P1, PT, R224, UR25, PT ;  /* 0x00000019e0007c0c */ /* 0x000fe2000bf23070 */
[----:B------:R-:W-:Y:S01]  /*4460*/  @!P5 FADD.FTZ R203, -R203, -RZ ;  /* 0x800000ffcbcbd221 */ /* 0x000fe20000010100 */
[----:B------:R-:W-:Y:S03]  /*4470*/  LOP3.LUT R224, R223, 0xff, RZ, 0xc0, !PT ;  /* 0x000000ffdfe07812 */ /* 0x000fe600078ec0ff */
[----:B------:R-:W-:Y:S01]  /*4480*/  MUFU.EX2 R220, R220 ;  /* 0x000000dc00dc7308 */ /* 0x000fe20000000800 */
[----:B------:R-:W-:Y:S01]  /*4490*/  LOP3.LUT R232, R232, 0xff, RZ, 0xc0, !PT ;  /* 0x000000ffe8e87812 */ /* 0x000fe200078ec0ff */
[--C-:B-1----:R-:W-:Y:S01]  /*44a0*/  FFMA.FTZ R227, R46, UR24, -R122.reuse ;  /* 0x000000182ee37c23 */ /* 0x102fe2000801087a */
[----:B------:R-:W-:Y:S02]  /*44b0*/  LOP3.LUT R46, R225, 0xff, RZ, 0xc0, !PT ;  /* 0x000000ffe12e7812 */ /* 0x000fe400078ec0ff */
[----:B------:R-:W-:Y:S01]  /*44c0*/  ISETP.LE.U32.AND P6, PT, R224, UR25, PT ;  /* 0x00000019e0007c0c */ /* 0x000fe2000bfc3070 */
[--C-:B------:R-:W-:Y:S01]  /*44d0*/  FFMA.FTZ R224, R47, UR24, -R122.reuse ;  /* 0x000000182fe07c23 */ /* 0x100fe2000801087a */
[----:B------:R-:W-:Y:S01]  /*44e0*/  ISETP.LE.U32.AND P4, PT, R46, UR25, PT ;  /* 0x000000192e007c0c */ /* 0x000fe2000bf83070 */
[----:B------:R-:W-:Y:S01]  /*44f0*/  FFMA.FTZ R122, R63, UR24, -R122 ;  /* 0x000000183f7a7c23 */ /* 0x000fe2000801087a */
[--C-:B------:R-:W-:Y:S01]  /*4500*/  SHF.R.U32.HI R47, RZ, 0x18, R225.reuse ;  /* 0x00000018ff2f7819 */ /* 0x100fe200000116e1 */
[----:B---3--:R-:W-:Y:S01]  /*4510*/  FFMA.FTZ R233, R40, UR24, -R120 ;  /* 0x0000001828e97c23 */ /* 0x008fe20008010878 */
[----:B------:R-:W-:Y:S01]  /*4520*/  LOP3.LUT R46, R225, 0xffff, RZ, 0xc0, !PT ;  /* 0x0000ffffe12e7812 */ /* 0x000fe200078ec0ff */
[----:B------:R-:W-:Y:S01]  /*4530*/  MUFU.EX2 R244, R122 ;  /* 0x0000007a00f47308 */ /* 0x000fe20000000800 */
[----:B------:R-:W-:Y:S02]  /*4540*/  ISETP.LE.U32.AND P2, PT, R47, UR25, PT ;  /* 0x000000192f007c0c */ /* 0x000fe4000bf43070 */
[----:B------:R-:W-:Y:S01]  /*4550*/  SHF.R.U32.HI R47, RZ, 0x10, R225 ;  /* 0x00000010ff2f7819 */ /* 0x000fe200000116e1 */
[--C-:B------:R-:W-:Y:S01]  /*4560*/  FFMA.FTZ R225, R48, UR24, -R121.reuse ;  /* 0x0000001830e17c23 */ /* 0x100fe20008010879 */
[----:B------:R-:W-:Y:S01]  /*4570*/  SHF.R.U32.HI R46, RZ, 0x8, R46 ;  /* 0x00000008ff2e7819 */ /* 0x000fe2000001162e */
[----:B------:R-:W-:Y:S01]  /*4580*/  FFMA.FTZ R121, R65, UR24, -R121 ;  /* 0x0000001841797c23 */ /* 0x000fe20008010879 */
[----:B------:R-:W-:Y:S01]  /*4590*/  LOP3.LUT R47, R47, 0xff, RZ, 0xc0, !PT ;  /* 0x000000ff2f2f7812 */ /* 0x000fe200078ec0ff */
[----:B------:R-:W-:Y:S01]  /*45a0*/  @!P6 FADD.FTZ R211, -R211, -RZ ;  /* 0x800000ffd3d3e221 */ /* 0x000fe20000010100 */
[----:B------:R-:W-:Y:S01]  /*45b0*/  LOP3.LUT R46, R46, 0xffff, RZ, 0xc0, !PT ;  /* 0x0000ffff2e2e7812 */ /* 0x000fe200078ec0ff */
[----:B------:R-:W-:Y:S01]  /*45c0*/  @!P4 FADD.FTZ R213, -R213, -RZ ;  /* 0x800000ffd5d5c221 */ /* 0x000fe20000010100 */
[----:B------:R-:W-:Y:S01]  /*45d0*/  ISETP.LE.U32.AND P3, PT, R47, UR25, PT ;  /* 0x000000192f007c0c */ /* 0x000fe2000bf63070 */
[----:B------:R-:W-:Y:S01]  /*45e0*/  MUFU.EX2 R217, R233 ;  /* 0x000000e900d97308 */ /* 0x000fe20000000800 */
[----:B------:R-:W-:Y:S01]  /*45f0*/  ISETP.LE.U32.AND P6, PT, R46, UR25, PT ;  /* 0x000000192e007c0c */ /* 0x000fe2000bfc3070 */
[----:B--2---:R-:W-:Y:S01]  /*4600*/  @!P2 FADD.FTZ R216, -R216, -RZ ;  /* 0x800000ffd8d8a221 */ /* 0x004fe20000010100 */
[----:B------:R-:W-:Y:S02]  /*4610*/  LOP3.LUT R47, R228, 0xffff, RZ, 0xc0, !PT ;  /* 0x0000ffffe42f7812 */ /* 0x000fe400078ec0ff */
[--C-:B------:R-:W-:Y:S02]  /*4620*/  SHF.R.U32.HI R46, RZ, 0x10, R228.reuse ;  /* 0x00000010ff2e7819 */ /* 0x100fe400000116e4 */
[----:B------:R-:W-:Y:S03]  /*4630*/  SHF.R.U32.HI R47, RZ, 0x8, R47 ;  /* 0x00000008ff2f7819 */ /* 0x000fe6000001162f */
[----:B------:R-:W1:Y:S01]  /*4640*/  MUFU.EX2 R210, R210 ;  /* 0x000000d200d27308 */ /* 0x000e620000000800 */
[----:B------:R-:W-:Y:S02]  /*4650*/  LOP3.LUT R46, R46, 0xff, RZ, 0xc0, !PT ;  /* 0x000000ff2e2e7812 */ /* 0x000fe400078ec0ff */
[----:B------:R-:W-:Y:S01]  /*4660*/  LOP3.LUT R47, R47, 0xffff, RZ, 0xc0, !PT ;  /* 0x0000ffff2f2f7812 */ /* 0x000fe200078ec0ff */
[----:B----4-:R-:W-:Y:S01]  /*4670*/  @!P3 FADD.FTZ R215, -R215, -RZ ;  /* 0x800000ffd7d7b221 */ /* 0x010fe20000010100 */
[----:B------:R-:W-:Y:S01]  /*4680*/  LOP3.LUT R48, R228, 0xff, RZ, 0xc0, !PT ;  /* 0x000000ffe4307812 */ /* 0x000fe200078ec0ff */
[----:B------:R-:W-:Y:S01]  /*4690*/  @!P6 FADD.FTZ R214, -R214, -RZ ;  /* 0x800000ffd6d6e221 */ /* 0x000fe20000010100 */
[----:B------:R-:W-:Y:S03]  /*46a0*/  ISETP.LE.U32.AND P6, PT, R47, UR25, PT ;  /* 0x000000192f007c0c */ /* 0x000fe6000bfc3070 */
[----:B------:R-:W2:Y:S01]  /*46b0*/  MUFU.EX2 R224, R224 ;  /* 0x000000e000e07308 */ /* 0x000ea20000000800 */
[----:B------:R-:W-:Y:S02]  /*46c0*/  ISETP.LE.U32.AND P3, PT, R46, UR25, PT ;  /* 0x000000192e007c0c */ /* 0x000fe4000bf63070 */
[----:B------:R-:W-:Y:S02]  /*46d0*/  ISETP.LE.U32.AND P4, PT, R48, UR25, PT ;  /* 0x0000001930007c0c */ /* 0x000fe4000bf83070 */
[----:B------:R-:W-:Y:S02]  /*46e0*/  SHF.R.U32.HI R46, RZ, 0x18, R228 ;  /* 0x00000018ff2e7819 */ /* 0x000fe400000116e4 */
[----:B------:R-:W-:Y:S03]  /*46f0*/  SHF.R.U32.HI R127, RZ, 0x8, R127 ;  /* 0x00000008ff7f7819 */ /* 0x000fe6000001167f */
[----:B------:R-:W-:Y:S01]  /*4700*/  MUFU.EX2 R228, R51 ;  /* 0x0000003300e47308 */ /* 0x000fe20000000800 */
[----:B------:R-:W-:Y:S01]  /*4710*/  ISETP.LE.U32.AND P2, PT, R46, UR25, PT ;  /* 0x000000192e007c0c */ /* 0x000fe2000bf43070 */
[----:B-1----:R-:W-:Y:S01]  /*4720*/  @!P1 FADD.FTZ R210, -R210, -RZ ;  /* 0x800000ffd2d29221 */ /* 0x002fe20000010100 */
[----:B------:R-:W-:Y:S01]  /*4730*/  LOP3.LUT R46, R229, 0xffff, RZ, 0xc0, !PT ;  /* 0x0000ffffe52e7812 */ /* 0x000fe200078ec0ff */
[----:B------:R-:W-:Y:S01]  /*4740*/  @!P6 FADD.FTZ R218, -R218, -RZ ;  /* 0x800000ffdadae221 */ /* 0x000fe20000010100 */
[----:B------:R-:W-:Y:S01]  /*4750*/  LOP3.LUT R47, R125, 0xff, RZ, 0xc0, !PT ;  /* 0x000000ff7d2f7812 */ /* 0x000fe200078ec0ff */
[----:B------:R-:W-:Y:S01]  /*4760*/  @!P3 FADD.FTZ R219, -R219, -RZ ;  /* 0x800000ffdbdbb221 */ /* 0x000fe20000010100 */
[----:B------:R-:W-:Y:S01]  /*4770*/  ISETP.LE.U32.AND P6, PT, R46, UR25, PT ;  /* 0x000000192e007c0c */ /* 0x000fe2000bfc3070 */
[----:B------:R-:W-:Y:S01]  /*4780*/  @!P4 FADD.FTZ R217, -R217, -RZ ;  /* 0x800000ffd9d9c221 */ /* 0x000fe20000010100 */
[----:B------:R-:W-:Y:S01]  /*4790*/  ISETP.LE.U32.AND P4, PT, R231, UR25, PT ;  /* 0x00000019e7007c0c */ /* 0x000fe2000bf83070 */
[----:B------:R-:W1:Y:S01]  /*47a0*/  MUFU.EX2 R225, R225 ;  /* 0x000000e100e17308 */ /* 0x000e620000000800 */
[----:B------:R-:W-:Y:S02]  /*47b0*/  LOP3.LUT R46, R230, 0xff, RZ, 0xc0, !PT ;  /* 0x000000ffe62e7812 */ /* 0x000fe400078ec0ff */
[----:B------:R-:W-:Y:S01]  /*47c0*/  ISETP.LE.U32.AND P3, PT, R232, UR25, PT ;  /* 0x00000019e8007c0c */ /* 0x000fe2000bf63070 */
[----:B------:R-:W-:Y:S01]  /*47d0*/  @!P2 FADD.FTZ R220, -R220, -RZ ;  /* 0x800000ffdcdca221 */ /* 0x000fe20000010100 */
[----:B------:R-:W-:Y:S02]  /*47e0*/  ISETP.LE.U32.AND P2, PT, R46, UR25, PT ;  /* 0x000000192e007c0c */ /* 0x000fe4000bf43070 */
[----:B------:R-:W-:Y:S03]  /*47f0*/  LOP3.LUT R46, R125, 0xffff, RZ, 0xc0, !PT ;  /* 0x0000ffff7d2e7812 */ /* 0x000fe600078ec0ff */
[----:B------:R-:W3:Y:S01]  /*4800*/  MUFU.EX2 R223, R227 ;  /* 0x000000e300df7308 */ /* 0x000ee20000000800 */
[----:B------:R-:W-:Y:S01]  /*4810*/  ISETP.LE.U32.AND P5, PT, R221, UR25, PT ;  /* 0x00000019dd007c0c */ /* 0x000fe2000bfa3070 */
[----:B------:R-:W-:Y:S01]  /*4820*/  FFMA.FTZ R221, R44, UR24, -R120 ;  /* 0x000000182cdd7c23 */ /* 0x000fe20008010878 */
[----:B------:R-:W-:Y:S01]  /*4830*/  SHF.R.U32.HI R46, RZ, 0x8, R46 ;  /* 0x00000008ff2e7819 */ /* 0x000fe2000001162e */
[----:B------:R-:W-:Y:S01]  /*4840*/  FFMA.FTZ R120, R61, UR24, -R120 ;  /* 0x000000183d787c23 */ /* 0x000fe20008010878 */
[----:B------:R-:W-:Y:S01]  /*4850*/  ISETP.LE.U32.AND P1, PT, R226, UR25, PT ;  /* 0x00000019e2007c0c */ /* 0x000fe2000bf23070 */
[----:B--2---:R-:W-:Y:S01]  /*4860*/  @!P4 FADD.FTZ R224, -R224, -RZ ;  /* 0x800000ffe0e0c221 */ /* 0x004fe20000010100 */
[----:B------:R-:W-:Y:S03]  /*4870*/  LOP3.LUT R46, R46, 0xffff, RZ, 0xc0, !PT ;  /* 0x0000ffff2e2e7812 */ /* 0x000fe600078ec0ff */
[----:B------:R-:W2:Y:S01]  /*4880*/  MUFU.EX2 R222, R222 ;  /* 0x000000de00de7308 */ /* 0x000ea20000000800 */
[----:B------:R-:W-:Y:S01]  /*4890*/  LOP3.LUT R127, R127, 0xffff, RZ, 0xc0, !PT ;  /* 0x0000ffff7f7f7812 */ /* 0x000fe200078ec0ff */
[----:B-1----:R-:W-:Y:S01]  /*48a0*/  @!P0 FADD.FTZ R225, -R225, -RZ ;  /* 0x800000ffe1e18221 */ /* 0x002fe20000010100 */
[----:B------:R-:W-:Y:S02]  /*48b0*/  ISETP.LE.U32.AND P4, PT, R47, UR25, PT ;  /* 0x000000192f007c0c */ /* 0x000fe4000bf83070 */
[--C-:B------:R-:W-:Y:S01]  /*48c0*/  SHF.R.U32.HI R47, RZ, 0x10, R125.reuse ;  /* 0x00000010ff2f7819 */ /* 0x100fe2000001167d */
[----:B------:R-:W-:Y:S01]  /*48d0*/  @!P5 FADD.FTZ R228, -R228, -RZ ;  /* 0x800000ffe4e4d221 */ /* 0x000fe20000010100 */
[----:B------:R-:W-:Y:S03]  /*48e0*/  ISETP.LE.U32.AND P0, PT, R46, UR25, PT ;  /* 0x000000192e007c0c */ /* 0x000fe6000bf03070 */
[----:B------:R-:W1:Y:S01]  /*48f0*/  MUFU.EX2 R227, R50 ;  /* 0x0000003200e37308 */ /* 0x000e620000000800 */
[----:B------:R-:W-:Y:S01]  /*4900*/  SHF.R.U32.HI R233, RZ, 0x18, R240 ;  /* 0x00000018ffe97819 */ /* 0x000fe200000116f0 */
[----:B---3--:R-:W-:Y:S01]  /*4910*/  @!P3 FADD.FTZ R223, -R223, -RZ ;  /* 0x800000ffdfdfb221 */ /* 0x008fe20000010100 */
[----:B------:R-:W-:Y:S02]  /*4920*/  ISETP.LE.U32.AND P3, PT, R127, UR25, PT ;  /* 0x000000197f007c0c */ /* 0x000fe4000bf63070 */
[----:B------:R-:W-:Y:S02]  /*4930*/  LOP3.LUT R47, R47, 0xff, RZ, 0xc0, !PT ;  /* 0x000000ff2f2f7812 */ /* 0x000fe400078ec0ff */
[----:B------:R-:W-:Y:S03]  /*4940*/  SHF.R.U32.HI R125, RZ, 0x18, R125 ;  /* 0x00000018ff7d7819 */ /* 0x000fe6000001167d */
[----:B------:R-:W3:Y:S01]  /*4950*/  MUFU.EX2 R229, R52 ;  /* 0x0000003400e57308 */ /* 0x000ee20000000800 */
[----:B--2---:R-:W-:Y:S01]  /*4960*/  @!P6 FADD.FTZ R222, -R222, -RZ ;  /* 0x800000ffdedee221 */ /* 0x004fe20000010100 */
[----:B------:R-:W-:Y:S02]  /*4970*/  ISETP.LE.U32.AND P6, PT, R233, UR25, PT ;  /* 0x00000019e9007c0c */ /* 0x000fe4000bfc3070 */
[----:B------:R-:W-:Y:S02]  /*4980*/  LOP3.LUT R46, R123, 0xff, RZ, 0xc0, !PT ;  /* 0x000000ff7b2e7812 */ /* 0x000fe400078ec0ff */
[----:B------:R-:W-:Y:S04]  /*4990*/  SHF.R.U32.HI R236, RZ, 0x18, R238 ;  /* 0x00000018ffec7819 */ /* 0x000fe800000116ee */
[----:B------:R-:W2:Y:S01]  /*49a0*/  MUFU.EX2 R230, R53 ;  /* 0x0000003500e67308 */ /* 0x000ea20000000800 */
[----:B-1----:R-:W-:Y:S01]  /*49b0*/  @!P2 FADD.FTZ R227, -R227, -RZ ;  /* 0x800000ffe3e3a221 */ /* 0x002fe20000010100 */
[----:B------:R-:W-:Y:S02]  /*49c0*/  ISETP.LE.U32.AND P2, PT, R47, UR25, PT ;  /* 0x000000192f007c0c */ /* 0x000fe4000bf43070 */
[----:B------:R-:W-:Y:S02]  /*49d0*/  ISETP.LE.U32.AND P5, PT, R125, UR25, PT ;  /* 0x000000197d007c0c */ /* 0x000fe4000bfa3070 */
[----:B------:R-:W-:Y:S04]  /*49e0*/  LOP3.LUT R234, R238, 0xff, RZ, 0xc0, !PT ;  /* 0x000000ffeeea7812 */ /* 0x000fe800078ec0ff */
[----:B------:R-:W1:Y:S01]  /*49f0*/  MUFU.EX2 R226, R49 ;  /* 0x0000003100e27308 */ /* 0x000e620000000800 */
[----:B---3--:R-:W-:Y:S01]  /*4a00*/  @!P4 FADD.FTZ R229, -R229, -RZ ;  /* 0x800000ffe5e5c221 */ /* 0x008fe20000010100 */
[----:B------:R-:W-:Y:S02]  /*4a10*/  ISETP.LE.U32.AND P4, PT, R46, UR25, PT ;  /* 0x000000192e007c0c */ /* 0x000fe4000bf83070 */
[----:B------:R-:W-:Y:S02]  /*4a20*/  SHF.R.U32.HI R126, RZ, 0x10, R240 ;  /* 0x00000010ff7e7819 */ /* 0x000fe400000116f0 */
[----:B------:R-:W-:Y:S04]  /*4a30*/  LOP3.LUT R124, R240, 0xffff, RZ, 0xc0, !PT ;  /* 0x0000fffff07c7812 */ /* 0x000fe800078ec0ff */
[----:B------:R-:W3:Y:S01]  /*4a40*/  MUFU.EX2 R221, R221 ;  /* 0x000000dd00dd7308 */ /* 0x000ee20000000800 */
[----:B--2---:R-:W-:Y:S01]  /*4a50*/  @!P0 FADD.FTZ R230, -R230, -RZ ;  /* 0x800000ffe6e68221 */ /* 0x004fe20000010100 */
[----:B------:R-:W-:Y:S02]  /*4a60*/  ISETP.LE.U32.AND P0, PT, R236, UR25, PT ;  /* 0x00000019ec007c0c */ /* 0x000fe4000bf03070 */
[----:B------:R-:W-:Y:S02]  /*4a70*/  LOP3.LUT R235, R240, 0xff, RZ, 0xc0, !PT ;  /* 0x000000fff0eb7812 */ /* 0x000fe400078ec0ff */
[----:B------:R-:W-:Y:S04]  /*4a80*/  LOP3.LUT R126, R126, 0xff, RZ, 0xc0, !PT ;  /* 0x000000ff7e7e7812 */ /* 0x000fe800078ec0ff */
[----:B------:R-:W2:Y:S01]  /*4a90*/  MUFU.EX2 R231, R54 ;  /* 0x0000003600e77308 */ /* 0x000ea20000000800 */
[----:B-1----:R-:W-:Y:S01]  /*4aa0*/  @!P3 FADD.FTZ R226, -R226, -RZ ;  /* 0x800000ffe2e2b221 */ /* 0x002fe20000010100 */
[----:B------:R-:W-:Y:S02]  /*4ab0*/  ISETP.LE.U32.AND P3, PT, R234, UR25, PT ;  /* 0x00000019ea007c0c */ /* 0x000fe4000bf63070 */
[----:B------:R-:W-:Y:S02]  /*4ac0*/  SHF.R.U32.HI R124, RZ, 0x8, R124 ;  /* 0x00000008ff7c7819 */ /* 0x000fe4000001167c */
[--C-:B------:R-:W-:Y:S01]  /*4ad0*/  SHF.R.U32.HI R46, RZ, 0x18, R123.reuse ;  /* 0x00000018ff2e7819 */ /* 0x100fe2000001167b */
[----:B------:R-:W-:Y:S03]  /*4ae0*/  @!P0 FADD.FTZ R244, -R244, -RZ ;  /* 0x800000fff4f48221 */ /* 0x000fe60000010100 */
[----:B------:R-:W1:Y:S01]  /*4af0*/  MUFU.EX2 R232, R55 ;  /* 0x0000003700e87308 */ /* 0x000e620000000800 */
[----:B---3--:R-:W-:Y:S01]  /*4b00*/  @!P1 FADD.FTZ R221, -R221, -RZ ;  /* 0x800000ffdddd9221 */ /* 0x008fe20000010100 */
[----:B------:R-:W-:Y:S02]  /*4b10*/  ISETP.LE.U32.AND P1, PT, R235, UR25, PT ;  /* 0x00000019eb007c0c */ /* 0x000fe4000bf23070 */
[----:B------:R-:W-:Y:S02]  /*4b20*/  LOP3.LUT R124, R124, 0xffff, RZ, 0xc0, !PT ;  /* 0x0000ffff7c7c7812 */ /* 0x000fe400078ec0ff */
[----:B------:R-:W-:Y:S04]  /*4b30*/  LOP3.LUT R44, R238, 0xffff, RZ, 0xc0, !PT ;  /* 0x0000ffffee2c7812 */ /* 0x000fe800078ec0ff */
[----:B------:R-:W3:Y:S01]  /*4b40*/  MUFU.EX2 R233, R56 ;  /* 0x0000003800e97308 */ /* 0x000ee20000000800 */
[----:B--2---:R-:W-:Y:S01]  /*4b50*/  @!P2 FADD.FTZ R231, -R231, -RZ ;  /* 0x800000ffe7e7a221 */ /* 0x004fe20000010100 */
[----:B------:R-:W-:Y:S02]  /*4b60*/  ISETP.LE.U32.AND P2, PT, R126, UR25, PT ;  /* 0x000000197e007c0c */ /* 0x000fe4000bf43070 */
[----:B------:R-:W-:Y:S02]  /*4b70*/  SHF.R.U32.HI R44, RZ, 0x8, R44 ;  /* 0x00000008ff2c7819 */ /* 0x000fe4000001162c */
[----:B------:R-:W-:Y:S04]  /*4b80*/  SHF.R.U32.HI R45, RZ, 0x10, R238 ;  /* 0x00000010ff2d7819 */ /* 0x000fe800000116ee */
[----:B------:R-:W2:Y:S01]  /*4b90*/  MUFU.EX2 R236, R66 ;  /* 0x0000004200ec7308 */ /* 0x000ea20000000800 */
[----:B-1----:R-:W-:Y:S01]  /*4ba0*/  @!P5 FADD.FTZ R232, -R232, -RZ ;  /* 0x800000ffe8e8d221 */ /* 0x002fe20000010100 */
[----:B------:R-:W-:Y:S02]  /*4bb0*/  ISETP.LE.U32.AND P5, PT, R124, UR25, PT ;  /* 0x000000197c007c0c */ /* 0x000fe4000bfa3070 */
[----:B------:R-:W-:Y:S02]  /*4bc0*/  LOP3.LUT R44, R44, 0xffff, RZ, 0xc0, !PT ;  /* 0x0000ffff2c2c7812 */ /* 0x000fe400078ec0ff */
        /* <DEDUP_REMOVED lines=8> */
[----:B------:R-:W-:Y:S02]  /*4c50*/  SHF.R.U32.HI R123, RZ, 0x8, R123 ;  /* 0x00000008ff7b7819 */ /* 0x000fe4000001167b */
[----:B------:R-:W-:Y:S02]  /*4c60*/  ISETP.LE.U32.AND P2, PT, R44, UR25, PT ;  /* 0x000000192c007c0c */ /* 0x000fe4000bf43070 */
[----:B------:R-:W-:Y:S04]  /*4c70*/  LOP3.LUT R44, R123, 0xffff, RZ, 0xc0, !PT ;  /* 0x0000ffff7b2c7812 */ /* 0x000fe800078ec0ff */
[----:B------:R-:W2:Y:S01]  /*4c80*/  MUFU.EX2 R237, R237 ;  /* 0x000000ed00ed7308 */ /* 0x000ea20000000800 */
[----:B-1----:R-:W-:Y:S01]  /*4c90*/  @!P1 FADD.FTZ R234, -R234, -RZ ;  /* 0x800000ffeaea9221 */ /* 0x002fe20000010100 */
[----:B------:R-:W-:Y:S02]  /*4ca0*/  ISETP.LE.U32.AND P1, PT, R45, UR25, PT ;  /* 0x000000192d007c0c */ /* 0x000fe4000bf23070 */
[----:B------:R-:W-:Y:S02]  /*4cb0*/  LOP3.LUT R46, R46, 0xff, RZ, 0xc0, !PT ;  /* 0x000000ff2e2e7812 */ /* 0x000fe400078ec0ff */
[----:B------:R-:W-:Y:S02]  /*4cc0*/  F2FP.RELU.F16.F32.PACK_AB R47, R182, R181 ;  /* 0x000000b5b62f723e */ /* 0x000fe400000008ff */
[----:B------:R-:W-:Y:S01]  /*4cd0*/  F2FP.RELU.F16.F32.PACK_AB R45, R184, R183 ;  /* 0x000000b7b82d723e */ /* 0x000fe200000008ff */
[----:B---3--:R-:W-:Y:S01]  /*4ce0*/  @!P5 FADD.FTZ R235, -R235, -RZ ;  /* 0x800000ffebebd221 */ /* 0x008fe20000010100 */
[----:B------:R-:W-:Y:S01]  /*4cf0*/  ISETP.LE.U32.AND P5, PT, R46, UR25, PT ;  /* 0x000000192e007c0c */ /* 0x000fe2000bfa3070 */
[----:B------:R1:W-:Y:S01]  /*4d00*/  STS [R146+0x12000], R47 ;  /* 0x0120002f92007388 */ /* 0x0003e20000000800 */
[----:B------:R-:W-:Y:S01]  /*4d10*/  F2FP.RELU.F16.F32.PACK_AB R46, R197, R196 ;  /* 0x000000c4c52e723e */ /* 0x000fe200000008ff */
[----:B------:R-:W3:Y:S01]  /*4d20*/  MUFU.EX2 R241, R60 ;  /* 0x0000003c00f17308 */ /* 0x000ee20000000800 */
[----:B------:R-:W-:Y:S01]  /*4d30*/  F2FP.RELU.F16.F32.PACK_AB R51, R186, R185 ;  /* 0x000000b9ba33723e */ /* 0x000fe200000008ff */
[----:B------:R4:W-:Y:S01]  /*4d40*/  STS [R146+0x12400], R45 ;  /* 0x0124002d92007388 */ /* 0x0009e20000000800 */
[----:B------:R-:W-:Y:S01]  /*4d50*/  F2FP.RELU.F16.F32.PACK_AB R49, R188, R187 ;  /* 0x000000bbbc31723e */ /* 0x000fe200000008ff */
[----:B--2---:R-:W-:Y:S01]  /*4d60*/  @!P6 FADD.FTZ R237, -R237, -RZ ;  /* 0x800000ffedede221 */ /* 0x004fe20000010100 */
[----:B------:R-:W-:Y:S01]  /*4d70*/  ISETP.LE.U32.AND P6, PT, R44, UR25, PT ;  /* 0x000000192c007c0c */ /* 0x000fe2000bfc3070 */
[----:B------:R2:W-:Y:S01]  /*4d80*/  STS [R151+0x12000], R46 ;  /* 0x0120002e97007388 */ /* 0x0005e20000000800 */
[----:B------:R-:W-:Y:S03]  /*4d90*/  F2FP.RELU.F16.F32.PACK_AB R44, R194, R193 ;  /* 0x000000c1c22c723e */ /* 0x000fe600000008ff */
[----:B------:R4:W4:Y:S01]  /*4da0*/  MUFU.EX2 R238, R57 ;  /* 0x0000003900ee7308 */ /* 0x0009220000000800 */
[----:B------:R-:W-:Y:S01]  /*4db0*/  F2FP.RELU.F16.F32.PACK_AB R50, R190, R189 ;  /* 0x000000bdbe32723e */ /* 0x000fe200000008ff */
[----:B------:R-:W-:Y:S01]  /*4dc0*/  @!P1 FADD.FTZ R243, -R243, -RZ ;  /* 0x800000fff3f39221 */ /* 0x000fe20000010100 */
[----:B------:R-:W-:Y:S01]  /*4dd0*/  F2FP.RELU.F16.F32.PACK_AB R48, R192, R191 ;  /* 0x000000bfc030723e */ /* 0x000fe200000008ff */
[----:B------:R2:W-:Y:S01]  /*4de0*/  STS [R151+0x12400], R44 ;  /* 0x0124002c97007388 */ /* 0x0005e20000000800 */
[----:B------:R-:W-:Y:S02]  /*4df0*/  F2FP.RELU.F16.F32.PACK_AB R54, R208, R207 ;  /* 0x000000cfd036723e */ /* 0x000fe400000008ff */
[----:B------:R-:W-:Y:S01]  /*4e00*/  F2FP.RELU.F16.F32.PACK_AB R52, R216, R215 ;  /* 0x000000d7d834723e */ /* 0x000fe200000008ff */
[----:B------:R2:W-:Y:S01]  /*4e10*/  STS [R146+0x14000], R51 ;  /* 0x0140003392007388 */ /* 0x0005e20000000800 */
[----:B------:R-:W-:Y:S01]  /*4e20*/  F2FP.RELU.F16.F32.PACK_AB R53, R226, R225 ;  /* 0x000000e1e235723e */ /* 0x000fe200000008ff */
[----:B------:R-:W2:Y:S01]  /*4e30*/  MUFU.EX2 R242, R120 ;  /* 0x0000007800f27308 */ /* 0x000ea20000000800 */
[----:B---3--:R-:W-:Y:S01]  /*4e40*/  @!P3 FADD.FTZ R241, -R241, -RZ ;  /* 0x800000fff1f1b221 */ /* 0x008fe20000010100 */
[----:B------:R3:W-:Y:S01]  /*4e50*/  STS [R146+0x14400], R49 ;  /* 0x0144003192007388 */ /* 0x0007e20000000800 */
[----:B------:R-:W-:Y:S02]  /*4e60*/  FSETP.GE.FTZ.AND P0, PT, R181, RZ, PT ;  /* 0x000000ffb500720b */ /* 0x000fe40003f16000 */
[----:B-1----:R-:W-:Y:S01]  /*4e70*/  F2FP.RELU.F16.F32.PACK_AB R47, R198, R195 ;  /* 0x000000c3c62f723e */ /* 0x002fe200000008ff */
[----:B------:R1:W-:Y:S01]  /*4e80*/  STS [R151+0x14000], R50 ;  /* 0x0140003297007388 */ /* 0x0003e20000000800 */
[----:B----4-:R-:W-:Y:S01]  /*4e90*/  LEA R57, R139, UR6, 0x1 ;  /* 0x000000068b397c11 */ /* 0x010fe2000f8e08ff */
[----:B------:R-:W-:Y:S01]  /*4ea0*/  @!P6 FADD.FTZ R238, -R238, -RZ ;  /* 0x800000ffeeeee221 */ /* 0x000fe20000010100 */
[----:B------:R-:W-:Y:S01]  /*4eb0*/  F2FP.RELU.F16.F32.PACK_AB R45, R200, R199 ;  /* 0x000000c7c82d723e */ /* 0x000fe200000008ff */
[----:B------:R4:W-:Y:S01]  /*4ec0*/  STS [R151+0x14400], R48 ;  /* 0x0144003097007388 */ /* 0x0009e20000000800 */
[----:B------:R-:W3:Y:S01]  /*4ed0*/  MUFU.EX2 R239, R58 ;  /* 0x0000003a00ef7308 */ /* 0x000ee20000000800 */
[----:B------:R-:W-:Y:S01]  /*4ee0*/  IMAD.IADD R56, R57, 0x1, R136 ;  /* 0x0000000139387824 */ /* 0x000fe200078e0288 */
[----:B--2---:R-:W-:Y:S01]  /*4ef0*/  F2FP.RELU.F16.F32.PACK_AB R46, R210, R209 ;  /* 0x000000d1d22e723e */ /* 0x004fe200000008ff */
[----:B------:R2:W-:Y:S01]  /*4f00*/  STS [R150+0x12000], R47 ;  /* 0x0120002f96007388 */ /* 0x0005e20000000800 */
[----:B------:R-:W-:Y:S01]  /*4f10*/  FSETP.GE.FTZ.AND P1, PT, R195, RZ, PT ;  /* 0x000000ffc300720b */ /* 0x000fe20003f36000 */
[----:B------:R-:W-:Y:S02]  /*4f20*/  @!P2 FADD.FTZ R242, -R242, -RZ ;  /* 0x800000fff2f2a221 */ /* 0x000fe40000010100 */
[----:B------:R2:W-:Y:S01]  /*4f30*/  STS [R150+0x12400], R45 ;  /* 0x0124002d96007388 */ /* 0x0005e20000000800 */
[----:B------:R-:W-:Y:S02]  /*4f40*/  F2FP.RELU.F16.F32.PACK_AB R44, R212, R211 ;  /* 0x000000d3d42c723e */ /* 0x000fe400000008ff */
[----:B------:R-:W4:Y:S01]  /*4f50*/  MUFU.EX2 R240, R59 ;  /* 0x0000003b00f07308 */ /* 0x000f220000000800 */
[----:B------:R-:W-:Y:S01]  /*4f60*/  F2FP.RELU.F16.F32.PACK_AB R120, R238, R233 ;  /* 0x000000e9ee78723e */ /* 0x000fe200000008ff */
[----:B------:R2:W-:Y:S01]  /*4f70*/  STS [R157+0x12000], R46 ;  /* 0x0120002e9d007388 */ /* 0x0005e20000000800 */
[----:B------:R-:W-:Y:S02]  /*4f80*/  F2FP.RELU.F16.F32.PACK_AB R51, R204, R203 ;  /* 0x000000cbcc33723e */ /* 0x000fe400000008ff */
[----:B------:R-:W-:Y:S01]  /*4f90*/  F2FP.RELU.F16.F32.PACK_AB R121, R242, R241 ;  /* 0x000000f1f279723e */ /* 0x000fe200000008ff */
[----:B------:R2:W-:Y:S01]  /*4fa0*/  STS [R157+0x12400], R44 ;  /* 0x0124002c9d007388 */ /* 0x0005e20000000800 */
[----:B---3--:R-:W-:Y:S01]  /*4fb0*/  F2FP.RELU.F16.F32.PACK_AB R49, R202, R201 ;  /* 0x000000c9ca31723e */ /* 0x008fe200000008ff */
[----:B------:R-:W-:Y:S01]  /*4fc0*/  @!P5 FADD.FTZ R239, -R239, -RZ ;  /* 0x800000ffefefd221 */ /* 0x000fe20000010100 */
[----:B------:R-:W-:Y:S01]  /*4fd0*/  FSETP.GE.FTZ.AND P3, PT, R196, RZ, PT ;  /* 0x000000ffc400720b */ /* 0x000fe20003f76000 */
[----:B------:R3:W-:Y:S01]  /*4fe0*/  STS [R150+0x14400], R51 ;  /* 0x0144003396007388 */ /* 0x0007e20000000800 */
[----:B-1----:R-:W-:Y:S02]  /*4ff0*/  F2FP.RELU.F16.F32.PACK_AB R50, R218, R217 ;  /* 0x000000d9da32723e */ /* 0x002fe400000008ff */
[----:B------:R-:W-:Y:S01]  /*5000*/  FSETP.GE.FTZ.AND P2, PT, R197, RZ, PT ;  /* 0x000000ffc500720b */ /* 0x000fe20003f56000 */
[----:B------:R1:W-:Y:S01]  /*5010*/  STS [R150+0x14000], R49 ;  /* 0x0140003196007388 */ /* 0x0003e20000000800 */
[----:B----4-:R-:W-:Y:S01]  /*5020*/  F2FP.RELU.F16.F32.PACK_AB R48, R206, R205 ;  /* 0x000000cdce30723e */ /* 0x010fe200000008ff */
[----:B------:R-:W-:Y:S02]  /*5030*/  @!P4 FADD.FTZ R240, -R240, -RZ ;  /* 0x800000fff0f0c221 */ /* 0x000fe40000010100 */
[----:B------:R-:W-:Y:S01]  /*5040*/  STS [R157+0x14400], R54 ;  /* 0x014400369d007388 */ /* 0x000fe20000000800 */
[----:B--2---:R-:W-:Y:S02]  /*5050*/  F2FP.RELU.F16.F32.PACK_AB R47, R224, R223 ;  /* 0x000000dfe02f723e */ /* 0x004fe400000008ff */
[----:B------:R-:W-:Y:S01]  /*5060*/  F2FP.RELU.F16.F32.PACK_AB R59, R244, R243 ;  /* 0x000000f3f43b723e */ /* 0x000fe200000008ff */
[----:B------:R2:W-:Y:S01]  /*5070*/  STS [R157+0x14000], R48 ;  /* 0x014000309d007388 */ /* 0x0005e20000000800 */
[----:B------:R-:W-:Y:S02]  /*5080*/  F2FP.RELU.F16.F32.PACK_AB R45, R235, R234 ;  /* 0x000000eaeb2d723e */ /* 0x000fe400000008ff */
[----:B------:R-:W-:Y:S01]  /*5090*/  F2FP.RELU.F16.F32.PACK_AB R58, R240, R239 ;  /* 0x000000eff03a723e */ /* 0x000fe200000008ff */
[----:B------:R-:W-:Y:S01]  /*50a0*/  STS [R147+0x12400], R52 ;  /* 0x0124003493007388 */ /* 0x000fe20000000800 */
[----:B------:R-:W-:Y:S02]  /*50b0*/  F2FP.RELU.F16.F32.PACK_AB R46, R214, R213 ;  /* 0x000000d5d62e723e */ /* 0x000fe400000008ff */
[----:B------:R-:W-:Y:S02]  /*50c0*/  FSETP.GE.FTZ.AND P4, PT, R182, RZ, PT ;  /* 0x000000ffb600720b */ /* 0x000fe40003f96000 */
[----:B------:R-:W-:Y:S01]  /*50d0*/  F2FP.RELU.F16.F32.PACK_AB R44, R232, R231 ;  /* 0x000000e7e82c723e */ /* 0x000fe200000008ff */
[----:B------:R4:W-:Y:S01]  /*50e0*/  STS [R147+0x12000], R46 ;  /* 0x0120002e93007388 */ /* 0x0009e20000000800 */
[----:B---3--:R-:W-:Y:S03]  /*50f0*/  F2FP.RELU.F16.F32.PACK_AB R51, R228, R227 ;  /* 0x000000e3e433723e */ /* 0x008fe600000008ff */
[----:B------:R-:W-:Y:S01]  /*5100*/  STS [R154+0x12000], R53 ;  /* 0x012000359a007388 */ /* 0x000fe20000000800 */
[----:B-1----:R-:W-:Y:S03]  /*5110*/  F2FP.RELU.F16.F32.PACK_AB R49, R222, R221 ;  /* 0x000000ddde31723e */ /* 0x002fe600000008ff */
[----:B------:R1:W-:Y:S04]  /*5120*/  STS [R154+0x12400], R51 ;  /* 0x012400339a007388 */ /* 0x0003e80000000800 */
[----:B------:R-:W-:Y:S01]  /*5130*/  STS [R147+0x14000], R50 ;  /* 0x0140003293007388 */ /* 0x000fe20000000800 */
[----:B--2---:R-:W-:Y:S05]  /*5140*/  F2FP.RELU.F16.F32.PACK_AB R48, R220, R219 ;  /* 0x000000dbdc30723e */ /* 0x004fea00000008ff */
[----:B------:R-:W-:Y:S04]  /*5150*/  STS [R147+0x14400], R48 ;  /* 0x0144003093007388 */ /* 0x000fe80000000800 */
[----:B------:R-:W-:Y:S01]  /*5160*/  STS [R154+0x14000], R49 ;  /* 0x014000319a007388 */ /* 0x000fe20000000800 */
[----:B----4-:R-:W-:Y:S03]  /*5170*/  F2FP.RELU.F16.F32.PACK_AB R46, R230, R229 ;  /* 0x000000e5e62e723e */ /* 0x010fe600000008ff */
[----:B------:R-:W-:Y:S04]  /*5180*/  STS [R154+0x14400], R47 ;  /* 0x0144002f9a007388 */ /* 0x000fe80000000800 */
[----:B------:R-:W-:Y:S01]  /*5190*/  STS [R153+0x12000], R46 ;  /* 0x0120002e99007388 */ /* 0x000fe20000000800 */
[----:B-1----:R-:W-:Y:S03]  /*51a0*/  F2FP.RELU.F16.F32.PACK_AB R51, R237, R236 ;  /* 0x000000eced33723e */ /* 0x002fe600000008ff */
[----:B------:R-:W-:Y:S04]  /*51b0*/  STS [R153+0x12400], R44 ;  /* 0x0124002c99007388 */ /* 0x000fe80000000800 */
[----:B------:R-:W-:Y:S04]  /*51c0*/  STS [R152+0x12000], R45 ;  /* 0x0120002d98007388 */ /* 0x000fe80000000800 */
[----:B------:R-:W-:Y:S04]  /*51d0*/  STS [R152+0x12400], R51 ;  /* 0x0124003398007388 */ /* 0x000fe80000000800 */
[----:B------:R-:W-:Y:S04]  /*51e0*/  STS [R153+0x14000], R120 ;  /* 0x0140007899007388 */ /* 0x000fe80000000800 */
[----:B------:R-:W-:Y:S04]  /*51f0*/  STS [R153+0x14400], R58 ;  /* 0x0144003a99007388 */ /* 0x000fe80000000800 */
[----:B------:R-:W-:Y:S04]  /*5200*/  STS [R152+0x14000], R121 ;  /* 0x0140007998007388 */ /* 0x000fe80000000800 */
[----:B------:R-:W-:Y:S04]  /*5210*/  STS [R152+0x14400], R59 ;  /* 0x0144003b98007388 */ /* 0x000fe80000000800 */
[----:B------:R-:W-:Y:S08]  /*5220*/  LDSM.16.M88.4 R64, [R57+0x4000] ;  /* 0x004000003940783b */ /* 0x000ff00000000200 */
[----:B------:R-:W1:Y:S08]  /*5230*/  LDSM.16.M88.4 R44, [R137+0x2000] ;  /* 0x00200000892c783b */ /* 0x000e700000000200 */
[----:B------:R-:W2:Y:S08]  /*5240*/  LDSM.16.M88.4 R60, [R57+0x5000] ;  /* 0x00500000393c783b */ /* 0x000eb00000000200 */
[----:B------:R-:W3:Y:S08]  /*5250*/  LDSM.16.M88.4 R48, [R137+0x2400] ;  /* 0x002400008930783b */ /* 0x000ef00000000200 */
[----:B------:R-:W4:Y:S08]  /*5260*/  LDSM.16.M88.4 R52, [R137+0x2800] ;  /* 0x002800008934783b */ /* 0x000f300000000200 */
[----:B------:R-:W4:Y:S01]  /*5270*/  LDSM.16.M88.4 R100, [R137+0x2c00] ;  /* 0x002c00008964783b */ /* 0x000f220000000200 */
[-C--:B-1----:R-:W-:Y:S07]  /*5280*/  HMMA.16816.F32 R4, R64, R44.reuse, RZ ;  /* 0x0000002c4004723c */ /* 0x082fee00000018ff */
[----:B------:R-:W-:Y:S01]  /*5290*/  LDSM.16.M88.4 R104, [R56+0x4000] ;  /* 0x004000003868783b */ /* 0x000fe20000000200 */
        /* <DEDUP_REMOVED lines=29> */
[-C--:B---3--:R-:W-:Y:S06]  /*5470*/  HMMA.16816.F32 R36, R104, R120.reuse, R36 ;  /* 0x000000786824723c */ /* 0x088fec0000001824 */
[C---:B------:R-:W-:Y:S06]  /*5480*/  HMMA.16816.F32 R40, R112.reuse, R120, R40 ;  /* 0x000000787028723c */ /* 0x040fec0000001828 */
[-C--:B------:R-:W-:Y:S05]  /*5490*/  HMMA.16816.F32 R44, R112, R122.reuse, R44 ;  /* 0x0000007a702c723c */ /* 0x080fea000000182c */
[----:B------:R-:W-:Y:S01]  /*54a0*/  FADD.FTZ R121, -R180, R4 ;  /* 0x00000004b4797221 */ /* 0x000fe20000010100 */
[C---:B------:R-:W-:Y:S05]  /*54b0*/  HMMA.16816.F32 R48, R104.reuse, R122, R48 ;  /* 0x0000007a6830723c */ /* 0x040fea0000001830 */
[-C--:B------:R-:W-:Y:S01]  /*54c0*/  FSEL R120, R121, R180.reuse, P0 ;  /* 0x000000b479787208 */ /* 0x080fe20000000000 */
[-C--:B------:R-:W-:Y:S03]  /*54d0*/  HMMA.16816.F32 R52, R104, R124.reuse, R52 ;  /* 0x0000007c6834723c */ /* 0x080fe60000001834 */
[----:B------:R-:W-:Y:S02]  /*54e0*/  FSETP.GE.FTZ.AND P0, PT, R198, RZ, PT ;  /* 0x000000ffc600720b */ /* 0x000fe40003f16000 */
[C---:B------:R-:W-:Y:S01]  /*54f0*/  FADD.FTZ R121, -R180.reuse, R5 ;  /* 0x00000005b4797221 */ /* 0x040fe20000010100 */
[C---:B------:R-:W-:Y:S05]  /*5500*/  HMMA.16816.F32 R56, R112.reuse, R124, R56 ;  /* 0x0000007c7038723c */ /* 0x040fea0000001838 */
[-C--:B------:R-:W-:Y:S01]  /*5510*/  FSEL R121, R121, R180.reuse, P4 ;  /* 0x000000b479797208 */ /* 0x080fe20002000000 */
[-C--:B------:R-:W-:Y:S03]  /*5520*/  HMMA.16816.F32 R60, R112, R126.reuse, R60 ;  /* 0x0000007e703c723c */ /* 0x080fe6000000183c */
[----:B------:R-:W-:Y:S02]  /*5530*/  FSETP.GE.FTZ.AND P4, PT, R225, RZ, PT ;  /* 0x000000ffe100720b */ /* 0x000fe40003f96000 */
[-C--:B------:R-:W-:Y:S01]  /*5540*/  FSEL R124, R245, R180.reuse, P2 ;  /* 0x000000b4f57c7208 */ /* 0x080fe20001000000 */
[----:B------:R-:W-:Y:S01]  /*5550*/  FADD.FTZ R125, -R180, R20 ;  /* 0x00000014b47d7221 */ /* 0x000fe20000010100 */
[----:B------:R-:W-:Y:S01]  /*5560*/  FSETP.GE.FTZ.AND P2, PT, R210, RZ, PT ;  /* 0x000000ffd200720b */ /* 0x000fe20003f56000 */
[----:B------:R-:W-:Y:S04]  /*5570*/  HMMA.16816.F32 R64, R104, R126, R64 ;  /* 0x0000007e6840723c */ /* 0x000fe80000001840 */
[----:B------:R-:W-:Y:S01]  /*5580*/  FSEL R122, R125, R180, P1 ;  /* 0x000000b47d7a7208 */ /* 0x000fe20000800000 */
[----:B------:R-:W-:Y:S01]  /*5590*/  FMUL.FTZ R120, R181, R120 ;  /* 0x00000078b5787220 */ /* 0x000fe20000410000 */
[----:B------:R-:W-:Y:S01]  /*55a0*/  FSETP.GE.FTZ.AND P1, PT, R213, RZ, PT ;  /* 0x000000ffd500720b */ /* 0x000fe20003f36000 */
[C---:B------:R-:W-:Y:S01]  /*55b0*/  FADD.FTZ R181, -R180.reuse, R16 ;  /* 0x00000010b4b57221 */ /* 0x040fe20000010100 */
[----:B------:R-:W-:Y:S03]  /*55c0*/  FADD.FTZ R123, -R180, R21 ;  /* 0x00000015b47b7221 */ /* 0x000fe60000010100 */
[----:B------:R-:W-:Y:S01]  /*55d0*/  FMUL.FTZ R122, R195, R122 ;  /* 0x0000007ac37a7220 */ /* 0x000fe20000410000 */
[-C--:B------:R-:W-:Y:S01]  /*55e0*/  FSEL R181, R181, R180.reuse, P3 ;  /* 0x000000b4b5b57208 */ /* 0x080fe20001800000 */
[----:B------:R-:W-:Y:S01]  /*55f0*/  FMUL.FTZ R121, R182, R121 ;  /* 0x00000079b6797220 */ /* 0x000fe20000410000 */
[----:B------:R-:W-:Y:S01]  /*5600*/  FSEL R123, R123, R180, P0 ;  /* 0x000000b47b7b7208 */ /* 0x000fe20000000000 */
[----:B------:R-:W-:Y:S01]  /*5610*/  FADD.FTZ R195, -R180, R37 ;  /* 0x00000025b4c37221 */ /* 0x000fe20000010100 */
[----:B------:R-:W-:Y:S01]  /*5620*/  FSETP.GE.FTZ.AND P0, PT, R214, RZ, PT ;  /* 0x000000ffd600720b */ /* 0x000fe20003f16000 */
[----:B------:R-:W-:Y:S01]  /*5630*/  FADD.FTZ R125, -R180, R32 ;  /* 0x00000020b47d7221 */ /* 0x000fe20000010100 */
[----:B------:R-:W-:Y:S01]  /*5640*/  FSETP.GE.FTZ.AND P3, PT, R209, RZ, PT ;  /* 0x000000ffd100720b */ /* 0x000fe20003f76000 */
[----:B------:R-:W-:Y:S01]  /*5650*/  FMUL.FTZ R196, R196, R181 ;  /* 0x000000b5c4c47220 */ /* 0x000fe20000410000 */
[----:B------:R-:W-:Y:S01]  /*5660*/  F2FP.F16.F32.PACK_AB R121, R121, R120 ;  /* 0x000000787979723e */ /* 0x000fe200000000ff */
[C---:B------:R-:W-:Y:S01]  /*5670*/  FADD.FTZ R181, -R180.reuse, R36 ;  /* 0x00000024b4b57221 */ /* 0x040fe20000010100 */
[----:B------:R-:W-:Y:S01]  /*5680*/  FSEL R195, R195, R180, P0 ;  /* 0x000000b4c3c37208 */ /* 0x000fe20000000000 */
[----:B------:R-:W-:Y:S01]  /*5690*/  FMUL.FTZ R197, R197, R124 ;  /* 0x0000007cc5c57220 */ /* 0x000fe20000410000 */
[-C--:B------:R-:W-:Y:S01]  /*56a0*/  FSEL R120, R125, R180.reuse, P3 ;  /* 0x000000b47d787208 */ /* 0x080fe20001800000 */
        /* <DEDUP_REMOVED lines=62> */
.L_x_513:
[----:B------:R-:W-:Y:S01]  /*5a90*/  STS [R146+0xa000], R121 ;  /* 0x00a0007992007388 */ /* 0x000fe20000000800 */
[----:B------:R-:W-:Y:S01]  /*5aa0*/  FADD.FTZ R22, -R179, R22 ;  /* 0x00000016b3167221 */ /* 0x000fe20000010100 */
[----:B------:R-:W-:Y:S01]  /*5ab0*/  FSETP.GE.FTZ.AND P1, PT, R199, RZ, PT ;  /* 0x000000ffc700720b */ /* 0x000fe20003f36000 */
[----:B------:R-:W-:Y:S01]  /*5ac0*/  FADD.FTZ R18, -R179, R18 ;  /* 0x00000012b3127221 */ /* 0x000fe20000010100 */
[----:B------:R-:W-:Y:S01]  /*5ad0*/  FSETP.GE.FTZ.AND P3, PT, R193, RZ, PT ;  /* 0x000000ffc100720b */ /* 0x000fe20003f76000 */
[C---:B------:R-:W-:Y:S01]  /*5ae0*/  FADD.FTZ R34, -R179.reuse, R34 ;  /* 0x00000022b3227221 */ /* 0x040fe20000010100 */
[-C--:B------:R-:W-:Y:S01]  /*5af0*/  FSEL R22, R22, R179.reuse, P1 ;  /* 0x000000b316167208 */ /* 0x080fe20000800000 */
[----:B-1----:R-:W-:Y:S01]  /*5b00*/  FADD.FTZ R4, -R179, R19 ;  /* 0x00000013b3047221 */ /* 0x002fe20000010100 */
[----:B------:R-:W-:Y:S01]  /*5b10*/  FSETP.GE.FTZ.AND P1, PT, R211, RZ, PT ;  /* 0x000000ffd300720b */ /* 0x000fe20003f36000 */
[C---:B------:R-:W-:Y:S01]  /*5b20*/  FADD.FTZ R6, -R179.reuse, R35 ;  /* 0x00000023b3067221 */ /* 0x040fe20000010100 */
[-C--:B------:R-:W-:Y:S01]  /*5b30*/  FSEL R18, R18, R179.reuse, P3 ;  /* 0x000000b312127208 */ /* 0x080fe20001800000 */
[C---:B------:R-:W-:Y:S01]  /*5b40*/  FADD.FTZ R16, -R179.reuse, R39 ;  /* 0x00000027b3107221 */ /* 0x040fe20000010100 */
[----:B------:R-:W-:Y:S01]  /*5b50*/  FSETP.GE.FTZ.AND P2, PT, R194, RZ, PT ;  /* 0x000000ffc200720b */ /* 0x000fe20003f56000 */
[C---:B------:R-:W-:Y:S01]  /*5b60*/  FADD.FTZ R38, -R179.reuse, R38 ;  /* 0x00000026b3267221 */ /* 0x040fe20000010100 */
[----:B------:R-:W-:Y:S01]  /*5b70*/  FSETP.GE.FTZ.AND P3, PT, R212, RZ, PT ;  /* 0x000000ffd400720b */ /* 0x000fe20003f76000 */
[----:B------:R-:W-:Y:S01]  /*5b80*/  FADD.FTZ R54, -R179, R54 ;  /* 0x00000036b3367221 */ /* 0x000fe20000010100 */
[-C--:B------:R-:W-:Y:S01]  /*5b90*/  FSEL R34, R34, R179.reuse, P1 ;  /* 0x000000b322227208 */ /* 0x080fe20000800000 */
[----:B------:R-:W-:Y:S01]  /*5ba0*/  FMUL.FTZ R18, R193, R18 ;  /* 0x00000012c1127220 */ /* 0x000fe20000410000 */
[----:B------:R-:W-:Y:S01]  /*5bb0*/  FSETP.GE.FTZ.AND P1, PT, R216, RZ, PT ;  /* 0x000000ffd800720b */ /* 0x000fe20003f36000 */
[C---:B------:R-:W-:Y:S01]  /*5bc0*/  FADD.FTZ R50, -R179.reuse, R50 ;  /* 0x00000032b3327221 */ /* 0x040fe20000010100 */
[-C--:B------:R-:W-:Y:S01]  /*5bd0*/  FSEL R5, R4, R179.reuse, P2 ;  /* 0x000000b304057208 */ /* 0x080fe20001000000 */
[----:B------:R-:W-:Y:S01]  /*5be0*/  FADD.FTZ R4, -R179, R23 ;  /* 0x00000017b3047221 */ /* 0x000fe20000010100 */
[-C--:B------:R-:W-:Y:S01]  /*5bf0*/  FSEL R17, R6, R179.reuse, P3 ;  /* 0x000000b306117208 */ /* 0x080fe20001800000 */
[----:B------:R-:W-:Y:S01]  /*5c00*/  FMUL.FTZ R34, R211, R34 ;  /* 0x00000022d3227220 */ /* 0x000fe20000410000 */
[----:B------:R-:W-:Y:S01]  /*5c10*/  FSETP.GE.FTZ.AND P2, PT, R200, RZ, PT ;  /* 0x000000ffc800720b */ /* 0x000fe20003f56000 */
[----:B------:R-:W-:Y:S01]  /*5c20*/  FADD.FTZ R6, -R179, R55 ;  /* 0x00000037b3067221 */ /* 0x000fe20000010100 */
[----:B------:R-:W-:Y:S01]  /*5c30*/  FSEL R19, R16, R179, P1 ;  /* 0x000000b310137208 */ /* 0x000fe20000800000 */
        /* <DEDUP_REMOVED lines=12> */
[----:B-----5:R-:W-:Y:S01]  /*5d00*/  FADD.FTZ R13, -R178, R13 ;  /* 0x0000000db20d7221 */ /* 0x020fe20000010100 */
[-C--:B------:R-:W-:Y:S01]  /*5d10*/  FSEL R38, R38, R179.reuse, P2 ;  /* 0x000000b326267208 */ /* 0x080fe20001000000 */
[----:B------:R-:W-:Y:S01]  /*5d20*/  FADD.FTZ R9, -R178, R9 ;  /* 0x00000009b2097221 */ /* 0x000fe20000010100 */
[-C--:B------:R-:W-:Y:S01]  /*5d30*/  FSEL R54, R54, R179.reuse, P4 ;  /* 0x000000b336367208 */ /* 0x080fe20002000000 */
[----:B------:R-:W-:Y:S01]  /*5d40*/  FADD.FTZ R25, -R178, R25 ;  /* 0x00000019b2197221 */ /* 0x000fe20000010100 */
[----:B------:R-:W-:Y:S01]  /*5d50*/  FSEL R17, R6, R179, P3 ;  /* 0x000000b306117208 */ /* 0x000fe20001800000 */
[----:B------:R-:W-:Y:S01]  /*5d60*/  FADD.FTZ R41, -R178, R41 ;  /* 0x00000029b2297221 */ /* 0x000fe20000010100 */
[----:B------:R-:W-:Y:S01]  /*5d70*/  FSETP.GE.FTZ.AND P6, PT, R227, RZ, PT ;  /* 0x000000ffe300720b */ /* 0x000fe20003fd6000 */
[----:B------:R-:W-:Y:S01]  /*5d80*/  FMUL.FTZ R54, R231, R54 ;  /* 0x00000036e7367220 */ /* 0x000fe20000410000 */
[----:B------:R-:W-:Y:S01]  /*5d90*/  FSETP.GE.FTZ.AND P5, PT, R228, RZ, PT ;  /* 0x000000ffe400720b */ /* 0x000fe20003fb6000 */
[----:B------:R-:W-:Y:S01]  /*5da0*/  FMUL.FTZ R17, R232, R17 ;  /* 0x00000011e8117220 */ /* 0x000fe20000410000 */
[----:B------:R-:W-:Y:S01]  /*5db0*/  FSETP.GE.FTZ.AND P2, PT, R236, RZ, PT ;  /* 0x000000ffec00720b */ /* 0x000fe20003f56000 */
[C---:B------:R-:W-:Y:S01]  /*5dc0*/  FADD.FTZ R29, -R178.reuse, R29 ;  /* 0x0000001db21d7221 */ /* 0x040fe20000010100 */
[----:B------:R-:W-:Y:S01]  /*5dd0*/  F2FP.F16.F32.PACK_AB R18, R5, R18 ;  /* 0x000000120512723e */ /* 0x000fe200000000ff */
[----:B------:R-:W-:Y:S01]  /*5de0*/  FADD.FTZ R45, -R178, R45 ;  /* 0x0000002db22d7221 */ /* 0x000fe20000010100 */
[-C--:B------:R-:W-:Y:S01]  /*5df0*/  FSEL R50, R50, R179.reuse, P6 ;  /* 0x000000b332327208 */ /* 0x080fe20003000000 */
[----:B------:R-:W-:Y:S01]  /*5e00*/  FADD.FTZ R57, -R178, R57 ;  /* 0x00000039b2397221 */ /* 0x000fe20000010100 */
[-C--:B------:R-:W-:Y:S01]  /*5e10*/  FSEL R5, R4, R179.reuse, P5 ;  /* 0x000000b304057208 */ /* 0x080fe20002800000 */
[----:B------:R-:W-:Y:S01]  /*5e20*/  FADD.FTZ R10, -R169, R10 ;  /* 0x0000000aa90a7221 */ /* 0x000fe20000010100 */
        /* <DEDUP_REMOVED lines=8> */
[----:B------:R-:W-:Y:S01]  /*5eb0*/  FADD.FTZ R14, -R169, R14 ;  /* 0x0000000ea90e7221 */ /* 0x000fe20000010100 */
[----:B------:R-:W-:Y:S01]  /*5ec0*/  F2FP.F16.F32.PACK_AB R53, R53, R52 ;  /* 0x000000343535723e */ /* 0x000fe200000000ff */
[----:B------:R-:W-:Y:S01]  /*5ed0*/  FMUL.FTZ R22, R199, R22 ;  /* 0x00000016c7167220 */ /* 0x000fe20000410000 */
[----:B------:R-:W-:Y:S01]  /*5ee0*/  F2FP.F16.F32.PACK_AB R21, R4, R21 ;  /* 0x000000150415723e */ /* 0x000fe200000000ff */
[----:B------:R-:W-:Y:S01]  /*5ef0*/  FMUL.FTZ R7, R200, R7 ;  /* 0x00000007c8077220 */ /* 0x000fe20000410000 */
[----:B------:R-:W-:Y:S01]  /*5f00*/  FSEL R4, R17, R178, P1 ;  /* 0x000000b211047208 */ /* 0x000fe20000800000 */
[----:B------:R-:W-:Y:S01]  /*5f10*/  STS [R146+0xa400], R53 ;  /* 0x00a4003592007388 */ /* 0x000fe20000000800 */
[----:B------:R-:W-:Y:S01]  /*5f20*/  FADD.FTZ R17, -R178, R12 ;  /* 0x0000000cb2117221 */ /* 0x000fe20000010100 */
[----:B------:R-:W-:Y:S01]  /*5f30*/  FSETP.GE.FTZ.AND P1, PT, R190, RZ, PT ;  /* 0x000000ffbe00720b */ /* 0x000fe20003f36000 */
[----:B------:R-:W-:Y:S01]  /*5f40*/  FMUL.FTZ R38, R215, R38 ;  /* 0x00000026d7267220 */ /* 0x000fe20000410000 */
[----:B------:R1:W-:Y:S01]  /*5f50*/  STS [R151+0xa400], R18 ;  /* 0x00a4001297007388 */ /* 0x0003e20000000800 */
[----:B------:R-:W-:Y:S01]  /*5f60*/  FSETP.GE.FTZ.AND P3, PT, R186, RZ, PT ;  /* 0x000000ffba00720b */ /* 0x000fe20003f76000 */
[----:B------:R-:W-:Y:S01]  /*5f70*/  FMUL.FTZ R4, R185, R4 ;  /* 0x00000004b9047220 */ /* 0x000fe20000410000 */
[-C--:B------:R-:W-:Y:S01]  /*5f80*/  FSEL R6, R17, R178.reuse, P2 ;  /* 0x000000b211067208 */ /* 0x080fe20001000000 */
[----:B------:R-:W-:Y:S01]  /*5f90*/  STS [R151+0xa000], R196 ;  /* 0x00a000c497007388 */ /* 0x000fe20000000800 */
        /* <DEDUP_REMOVED lines=8> */
[----:B------:R-:W-:Y:S01]  /*6020*/  FSEL R8, R17, R178, P1 ;  /* 0x000000b211087208 */ /* 0x000fe20000800000 */
[C---:B------:R-:W-:Y:S01]  /*6030*/  FADD.FTZ R17, -R178.reuse, R40 ;  /* 0x00000028b2117221 */ /* 0x040fe20000010100 */
[----:B------:R-:W-:Y:S01]  /*6040*/  F2FP.F16.F32.PACK_AB R6, R13, R6 ;  /* 0x000000060d06723e */ /* 0x000fe200000000ff */
[----:B------:R-:W-:Y:S01]  /*6050*/  FADD.FTZ R13, -R178, R28 ;  /* 0x0000001cb20d7221 */ /* 0x000fe20000010100 */
[----:B------:R-:W-:Y:S01]  /*6060*/  FSEL R25, R25, R178, P5 ;  /* 0x000000b219197208 */ /* 0x000fe20002800000 */
[----:B------:R-:W-:Y:S01]  /*6070*/  FMUL.FTZ R8, R201, R8 ;  /* 0x00000008c9087220 */ /* 0x000fe20000410000 */
[----:B------:R-:W-:Y:S01]  /*6080*/  FSETP.GE.FTZ.AND P4, PT, R205, RZ, PT ;  /* 0x000000ffcd00720b */ /* 0x000fe20003f96000 */
[----:B------:R-:W-:Y:S01]  /*6090*/  FADD.FTZ R26, -R169, R26 ;  /* 0x0000001aa91a7221 */ /* 0x000fe20000010100 */
[----:B------:R-:W-:Y:S01]  /*60a0*/  F2FP.F16.F32.PACK_AB R9, R9, R4 ;  /* 0x000000040909723e */ /* 0x000fe200000000ff */
[----:B------:R-:W-:Y:S01]  /*60b0*/  FMUL.FTZ R25, R202, R25 ;  /* 0x00000019ca197220 */ /* 0x000fe20000410000 */
[----:B------:R-:W-:Y:S01]  /*60c0*/  FSEL R4, R13, R178, P4 ;  /* 0x000000b20d047208 */ /* 0x000fe20002000000 */
[----:B------:R-:W-:Y:S01]  /*60d0*/  FADD.FTZ R13, -R178, R44 ;  /* 0x0000002cb20d7221 */ /* 0x000fe20000010100 */
[----:B------:R-:W-:Y:S01]  /*60e0*/  FSETP.GE.FTZ.AND P1, PT, R218, RZ, PT ;  /* 0x000000ffda00720b */ /* 0x000fe20003f36000 */
[----:B------:R2:W-:Y:S01]  /*60f0*/  STS [R146+0xc000], R9 ;  /* 0x00c0000992007388 */ /* 0x0005e20000000800 */
        /* <DEDUP_REMOVED lines=20> */
[----:B------:R-:W-:Y:S01]  /*6240*/  FSETP.GE.FTZ.AND P4, PT, R233, RZ, PT ;  /* 0x000000ffe900720b */ /* 0x000fe20003f96000 */
[----:B------:R-:W-:Y:S01]  /*6250*/  FMUL.FTZ R41, R218, R41 ;  /* 0x00000029da297220 */ /* 0x000fe20000410000 */
[----:B------:R-:W-:Y:S01]  /*6260*/  FSETP.GE.FTZ.AND P3, PT, R238, RZ, PT ;  /* 0x000000ffee00720b */ /* 0x000fe20003f76000 */
[----:B------:R-:W-:Y:S01]  /*6270*/  FMUL.FTZ R45, R222, R45 ;  /* 0x0000002dde2d7220 */ /* 0x000fe20000410000 */
[-C--:B------:R-:W-:Y:S01]  /*6280*/  FSEL R12, R17, R178.reuse, P2 ;  /* 0x000000b2110c7208 */ /* 0x080fe20001000000 */
[----:B------:R-:W-:Y:S01]  /*6290*/  FADD.FTZ R17, -R178, R60 ;  /* 0x0000003cb2117221 */ /* 0x000fe20000010100 */
[-C--:B------:R-:W-:Y:S01]  /*62a0*/  FSEL R16, R13, R178.reuse, P4 ;  /* 0x000000b20d107208 */ /* 0x080fe20002000000 */
[----:B------:R-:W-:Y:S01]  /*62b0*/  FADD.FTZ R58, -R169, R58 ;  /* 0x0000003aa93a7221 */ /* 0x000fe20000010100 */
[----:B------:R-:W-:Y:S01]  /*62c0*/  FSEL R57, R57, R178, P3 ;  /* 0x000000b239397208 */ /* 0x000fe20001800000 */
[----:B------:R-:W-:Y:S01]  /*62d0*/  FMUL.FTZ R12, R217, R12 ;  /* 0x0000000cd90c7220 */ /* 0x000fe20000410000 */
[----:B------:R-:W-:Y:S01]  /*62e0*/  FSETP.GE.FTZ.AND P2, PT, R241, RZ, PT ;  /* 0x000000fff100720b */ /* 0x000fe20003f56000 */
[----:B------:R-:W-:Y:S01]  /*62f0*/  FMUL.FTZ R16, R233, R16 ;  /* 0x00000010e9107220 */ /* 0x000fe20000410000 */
[----:B------:R-:W-:Y:S01]  /*6300*/  F2FP.F16.F32.PACK_AB R45, R45, R8 ;  /* 0x000000082d2d723e */ /* 0x000fe200000000ff */
[----:B------:R-:W-:Y:S01]  /*6310*/  FMUL.FTZ R57, R238, R57 ;  /* 0x00000039ee397220 */ /* 0x000fe20000410000 */
[----:B-1----:R-:W-:Y:S01]  /*6320*/  FSEL R18, R17, R178, P2 ;  /* 0x000000b211127208 */ /* 0x002fe20001000000 */
[----:B------:R-:W-:Y:S01]  /*6330*/  @P1 FADD.FTZ R178, -R178, R61 ;  /* 0x0000003db2b21221 */ /* 0x000fe20000010100 */
[C---:B------:R-:W-:Y:S01]  /*6340*/  FADD.FTZ R8, -R169.reuse, R11 ;  /* 0x0000000ba9087221 */ /* 0x040fe20000010100 */
[----:B------:R-:W-:Y:S01]  /*6350*/  FSETP.GE.FTZ.AND P3, PT, R188, RZ, PT ;  /* 0x000000ffbc00720b */ /* 0x000fe20003f76000 */
[----:B------:R-:W-:Y:S01]  /*6360*/  FADD.FTZ R62, -R169, R62 ;  /* 0x0000003ea93e7221 */ /* 0x000fe20000010100 */
[----:B------:R-:W-:Y:S01]  /*6370*/  FSETP.GE.FTZ.AND P4, PT, R187, RZ, PT ;  /* 0x000000ffbb00720b */ /* 0x000fe20003f96000 */
[----:B------:R-:W-:Y:S01]  /*6380*/  FMUL.FTZ R18, R241, R18 ;  /* 0x00000012f1127220 */ /* 0x000fe20000410000 */
[----:B------:R-:W-:Y:S01]  /*6390*/  F2FP.F16.F32.PACK_AB R24, R57, R16 ;  /* 0x000000103918723e */ /* 0x000fe200000000ff */
[----:B------:R-:W-:Y:S01]  /*63a0*/  FMUL.FTZ R13, R242, R178 ;  /* 0x000000b2f20d7220 */ /* 0x000fe20000410000 */
[C---:B------:R-:W-:Y:S01]  /*63b0*/  FADD.FTZ R16, -R169.reuse, R15 ;  /* 0x0000000fa9107221 */ /* 0x040fe20000010100 */
[----:B------:R-:W-:Y:S02]  /*63c0*/  FSETP.GE.FTZ.AND P1, PT, R192, RZ, PT ;  /* 0x000000ffc000720b */ /* 0x000fe40003f36000 */
[-C--:B------:R-:W-:Y:S01]  /*63d0*/  FSEL R11, R8, R169.reuse, P3 ;  /* 0x000000a9080b7208 */ /* 0x080fe20001800000 */
[----:B------:R-:W-:Y:S01]  /*63e0*/  FADD.FTZ R8, -R169, R27 ;  /* 0x0000001ba9087221 */ /* 0x000fe20000010100 */
[----:B------:R-:W-:Y:S02]  /*63f0*/  FSEL R10, R10, R169, P4 ;  /* 0x000000a90a0a7208 */ /* 0x000fe40002000000 */
[----:B------:R-:W-:Y:S01]  /*6400*/  FSETP.GE.FTZ.AND P2, PT, R191, RZ, PT ;  /* 0x000000ffbf00720b */ /* 0x000fe20003f56000 */
[----:B------:R-:W-:Y:S01]  /*6410*/  FMUL.FTZ R11, R188, R11 ;  /* 0x0000000bbc0b7220 */ /* 0x000fe20000410000 */
[----:B------:R-:W-:Y:S01]  /*6420*/  F2FP.F16.F32.PACK_AB R4, R29, R4 ;  /* 0x000000041d04723e */ /* 0x000fe200000000ff */
[----:B------:R-:W-:Y:S01]  /*6430*/  FMUL.FTZ R10, R187, R10 ;  /* 0x0000000abb0a7220 */ /* 0x000fe20000410000 */
[----:B------:R-:W-:Y:S02]  /*6440*/  F2FP.F16.F32.PACK_AB R29, R13, R18 ;  /* 0x000000120d1d723e */ /* 0x000fe400000000ff */
[-C--:B------:R-:W-:Y:S02]  /*6450*/  FSEL R13, R16, R169.reuse, P1 ;  /* 0x000000a9100d7208 */ /* 0x080fe40000800000 */
[----:B------:R-:W-:Y:S02]  /*6460*/  FSEL R14, R14, R169, P2 ;  /* 0x000000a90e0e7208 */ /* 0x000fe40001000000 */
[----:B------:R-:W-:Y:S01]  /*6470*/  F2FP.F16.F32.PACK_AB R11, R11, R10 ;  /* 0x0000000a0b0b723e */ /* 0x000fe200000000ff */
[----:B------:R-:W-:Y:S01]  /*6480*/  FMUL.FTZ R13, R192, R13 ;  /* 0x0000000dc00d7220 */ /* 0x000fe20000410000 */
[----:B------:R-:W-:Y:S01]  /*6490*/  FSETP.GE.FTZ.AND P1, PT, R204, RZ, PT ;  /* 0x000000ffcc00720b */ /* 0x000fe20003f36000 */
[----:B------:R-:W-:Y:S01]  /*64a0*/  FMUL.FTZ R14, R191, R14 ;  /* 0x0000000ebf0e7220 */ /* 0x000fe20000410000 */
[----:B------:R-:W-:Y:S01]  /*64b0*/  FSETP.GE.FTZ.AND P2, PT, R203, RZ, PT ;  /* 0x000000ffcb00720b */ /* 0x000fe20003f56000 */
[----:B------:R-:W-:Y:S01]  /*64c0*/  STS [R146+0xc400], R11 ;  /* 0x00c4000b92007388 */ /* 0x000fe20000000800 */
[-C--:B--2---:R-:W-:Y:S01]  /*64d0*/  FSEL R9, R8, R169.reuse, P1 ;  /* 0x000000a908097208 */ /* 0x084fe20000800000 */
[----:B------:R-:W-:Y:S01]  /*64e0*/  FADD.FTZ R8, -R169, R31 ;  /* 0x0000001fa9087221 */ /* 0x000fe20000010100 */
[----:B------:R-:W-:Y:S01]  /*64f0*/  F2FP.F16.F32.PACK_AB R14, R13, R14 ;  /* 0x0000000e0d0e723e */ /* 0x000fe200000000ff */
[----:B------:R-:W-:Y:S01]  /*6500*/  STS [R151+0xc000], R6 ;  /* 0x00c0000697007388 */ /* 0x000fe20000000800 */
[-C--:B------:R-:W-:Y:S01]  /*6510*/  FSEL R26, R26, R169.reuse, P2 ;  /* 0x000000a91a1a7208 */ /* 0x080fe20001000000 */
[----:B------:R-:W-:Y:S01]  /*6520*/  FADD.FTZ R10, -R169, R59 ;  /* 0x0000003ba90a7221 */ /* 0x000fe20000010100 */
[----:B------:R-:W-:Y:S01]  /*6530*/  FSETP.GE.FTZ.AND P1, PT, R208, RZ, PT ;  /* 0x000000ffd000720b */ /* 0x000fe20003f36000 */
[----:B------:R-:W-:Y:S01]  /*6540*/  STS [R151+0xc400], R14 ;  /* 0x00c4000e97007388 */ /* 0x000fe20000000800 */
[----:B------:R-:W-:Y:S01]  /*6550*/  FSETP.GE.FTZ.AND P2, PT, R207, RZ, PT ;  /* 0x000000ffcf00720b */ /* 0x000fe20003f56000 */
[----:B------:R-:W-:Y:S01]  /*6560*/  FMUL.FTZ R26, R203, R26 ;  /* 0x0000001acb1a7220 */ /* 0x000fe20000410000 */
[----:B------:R-:W-:Y:S01]  /*6570*/  F2FP.F16.F32.PACK_AB R7, R7, R22 ;  /* 0x000000160707723e */ /* 0x000fe200000000ff */
[----:B------:R-:W-:Y:S01]  /*6580*/  STS [R150+0xa000], R123 ;  /* 0x00a0007b96007388 */ /* 0x000fe20000000800 */
[----:B------:R-:W-:Y:S01]  /*6590*/  FSEL R13, R8, R169, P1 ;  /* 0x000000a9080d7208 */ /* 0x000fe20000800000 */
[----:B------:R-:W-:Y:S01]  /*65a0*/  FMUL.FTZ R9, R204, R9 ;  /* 0x00000009cc097220 */ /* 0x000fe20000410000 */
[----:B------:R-:W-:Y:S01]  /*65b0*/  FSEL R30, R30, R169, P2 ;  /* 0x000000a91e1e7208 */ /* 0x000fe20001000000 */
[----:B------:R-:W-:Y:S01]  /*65c0*/  STS [R150+0xa400], R7 ;  /* 0x00a4000796007388 */ /* 0x000fe20000000800 */
[----:B------:R-:W-:Y:S01]  /*65d0*/  FADD.FTZ R8, -R169, R43 ;  /* 0x0000002ba9087221 */ /* 0x000fe20000010100 */
        /* <DEDUP_REMOVED lines=21> */
[----:B------:R-:W-:Y:S02]  /*6730*/  FSEL R46, R46, R169, P2 ;  /* 0x000000a92e2e7208 */ /* 0x000fe40001000000 */
[----:B------:R-:W-:Y:S01]  /*6740*/  F2FP.F16.F32.PACK_AB R5, R5, R50 ;  /* 0x000000320505723e */ /* 0x000fe200000000ff */
[----:B------:R-:W-:Y:S01]  /*6750*/  STS [R147+0xa000], R124 ;  /* 0x00a0007c93007388 */ /* 0x000fe20000000800 */
[----:B------:R-:W-:Y:S01]  /*6760*/  FSETP.GE.FTZ.AND P1, PT, R244, RZ, PT ;  /* 0x000000fff400720b */ /* 0x000fe20003f36000 */
[----:B------:R-:W-:Y:S01]  /*6770*/  FMUL.FTZ R46, R223, R46 ;  /* 0x0000002edf2e7220 */ /* 0x000fe20000410000 */
[----:B------:R-:W-:Y:S01]  /*6780*/  FMUL.FTZ R17, R224, R17 ;  /* 0x00000011e0117220 */ /* 0x000fe20000410000 */
[----:B------:R-:W-:Y:S01]  /*6790*/  STS [R147+0xa400], R38 ;  /* 0x00a4002693007388 */ /* 0x000fe20000000800 */
[----:B------:R-:W-:Y:S02]  /*67a0*/  F2FP.F16.F32.PACK_AB R12, R41, R12 ;  /* 0x0000000c290c723e */ /* 0x000fe400000000ff */
[----:B------:R-:W-:Y:S01]  /*67b0*/  F2FP.F16.F32.PACK_AB R42, R15, R42 ;  /* 0x0000002a0f2a723e */ /* 0x000fe200000000ff */
[----:B------:R-:W-:Y:S01]  /*67c0*/  STS [R154+0xa000], R49 ;  /* 0x00a000319a007388 */ /* 0x000fe20000000800 */
[----:B------:R-:W-:Y:S02]  /*67d0*/  FSETP.GE.FTZ.AND P3, PT, R240, RZ, PT ;  /* 0x000000fff000720b */ /* 0x000fe40003f76000 */
[----:B------:R-:W-:Y:S01]  /*67e0*/  FSETP.GE.FTZ.AND P4, PT, R239, RZ, PT ;  /* 0x000000ffef00720b */ /* 0x000fe20003f96000 */
[----:B------:R-:W-:Y:S01]  /*67f0*/  STS [R154+0xa400], R5 ;  /* 0x00a400059a007388 */ /* 0x000fe20000000800 */
[----:B------:R-:W-:Y:S02]  /*6800*/  F2FP.F16.F32.PACK_AB R17, R17, R46 ;  /* 0x0000002e1111723e */ /* 0x000fe400000000ff */
[-C--:B------:R-:W-:Y:S01]  /*6810*/  FSEL R19, R10, R169.reuse, P3 ;  /* 0x000000a90a137208 */ /* 0x080fe20001800000 */
[----:B------:R-:W-:Y:S01]  /*6820*/  STS [R147+0xc000], R12 ;  /* 0x00c0000c93007388 */ /* 0x000fe20000000800 */
[----:B------:R-:W-:Y:S02]  /*6830*/  FSEL R58, R58, R169, P4 ;  /* 0x000000a93a3a7208 */ /* 0x000fe40002000000 */
[----:B------:R-:W-:Y:S01]  /*6840*/  FSETP.GE.FTZ.AND P2, PT, R243, RZ, PT ;  /* 0x000000fff300720b */ /* 0x000fe20003f56000 */
[----:B------:R-:W-:Y:S01]  /*6850*/  STS [R147+0xc400], R42 ;  /* 0x00c4002a93007388 */ /* 0x000fe20000000800 */
[----:B------:R-:W-:Y:S01]  /*6860*/  FMUL.FTZ R19, R240, R19 ;  /* 0x00000013f0137220 */ /* 0x000fe20000410000 */
[----:B------:R-:W-:Y:S01]  /*6870*/  FMUL.FTZ R58, R239, R58 ;  /* 0x0000003aef3a7220 */ /* 0x000fe20000410000 */
[----:B------:R-:W-:Y:S01]  /*6880*/  FSEL R62, R62, R169, P2 ;  /* 0x000000a93e3e7208 */ /* 0x000fe20001000000 */
[----:B------:R-:W-:Y:S01]  /*6890*/  STS [R154+0xc000], R45 ;  /* 0x00c0002d9a007388 */ /* 0x000fe20000000800 */
[----:B------:R-:W-:Y:S01]  /*68a0*/  @P1 FADD.FTZ R169, -R169, R63 ;  /* 0x0000003fa9a91221 */ /* 0x000fe20000010100 */
[----:B------:R-:W-:Y:S02]  /*68b0*/  F2FP.F16.F32.PACK_AB R125, R180, R125 ;  /* 0x0000007db47d723e */ /* 0x000fe400000000ff */
[----:B------:R-:W-:Y:S01]  /*68c0*/  STS [R154+0xc400], R17 ;  /* 0x00c400119a007388 */ /* 0x000fe20000000800 */
[----:B------:R-:W-:Y:S01]  /*68d0*/  FMUL.FTZ R62, R243, R62 ;  /* 0x0000003ef33e7220 */ /* 0x000fe20000410000 */
[----:B------:R-:W-:Y:S01]  /*68e0*/  FMUL.FTZ R169, R244, R169 ;  /* 0x000000a9f4a97220 */ /* 0x000fe20000410000 */
[----:B------:R-:W-:Y:S01]  /*68f0*/  F2FP.F16.F32.PACK_AB R58, R19, R58 ;  /* 0x0000003a133a723e */ /* 0x000fe200000000ff */
[----:B------:R-:W-:Y:S01]  /*6900*/  STS [R153+0xa000], R48 ;  /* 0x00a0003099007388 */ /* 0x000fe20000000800 */
[----:B------:R-:W-:Y:S02]  /*6910*/  LEA R52, R138, UR6, 0x1 ;  /* 0x000000068a347c11 */ /* 0x000fe4000f8e08ff */
[----:B------:R-:W-:Y:S01]  /*6920*/  F2FP.F16.F32.PACK_AB R169, R169, R62 ;  /* 0x0000003ea9a9723e */ /* 0x000fe200000000ff */
[----:B------:R-:W-:Y:S04]  /*6930*/  STS [R153+0xa400], R54 ;  /* 0x00a4003699007388 */ /* 0x000fe80000000800 */
[----:B------:R-:W-:Y:S04]  /*6940*/  STS [R152+0xa000], R125 ;  /* 0x00a0007d98007388 */ /* 0x000fe80000000800 */
[----:B------:R-:W-:Y:S04]  /*6950*/  STS [R152+0xa400], R21 ;  /* 0x00a4001598007388 */ /* 0x000fe80000000800 */
[----:B------:R-:W-:Y:S04]  /*6960*/  STS [R153+0xc000], R24 ;  /* 0x00c0001899007388 */ /* 0x000fe80000000800 */
[----:B------:R-:W-:Y:S04]  /*6970*/  STS [R153+0xc400], R58 ;  /* 0x00c4003a99007388 */ /* 0x000fe80000000800 */
[----:B------:R-:W-:Y:S04]  /*6980*/  STS [R152+0xc000], R29 ;  /* 0x00c0001d98007388 */ /* 0x000fe80000000800 */
        /* <DEDUP_REMOVED lines=55> */
[-C--:B--2---:R-:W-:Y:S05]  /*6d00*/  HMMA.16816.F32 R68, R16, R20.reuse, R68 ;  /* 0x000000141044723c */ /* 0x084fea0000001844 */
        /* <DEDUP_REMOVED lines=23> */
[----:B------:R-:W-:Y:S01]  /*6e80*/  IMAD.IADD R6, R145, 0x1, -R6 ;  /* 0x0000000191067824 */ /* 0x000fe200078e0a06 */
[----:B------:R-:W-:Y:S02]  /*6e90*/  LEA R8, P1, R9, R174, 0x7 ;  /* 0x000000ae09087211 */ /* 0x000fe400078238ff */
[----:B------:R-:W-:Y:S02]  /*6ea0*/  LOP3.LUT R5, R13, 0x18, R148, 0xf8, !PT ;  /* 0x000000180d057812 */ /* 0x000fe400078ef894 */
[----:B------:R-:W-:Y:S02]  /*6eb0*/  SHF.R.U32.HI R4, RZ, 0x3, R13 ;  /* 0x00000003ff047819 */ /* 0x000fe4000001160d */
[----:B---3--:R-:W-:Y:S02]  /*6ec0*/  LEA.HI.X R9, R9, R175, R7, 0x7, P1 ;  /* 0x000000af09097211 */ /* 0x008fe400008f3c07 */
[----:B------:R-:W-:Y:S01]  /*6ed0*/  LOP3.LUT R4, R5, R4, RZ, 0x3c, !PT ;  /* 0x0000000405047212 */ /* 0x000fe200078e3cff */
[----:B------:R-:W-:Y:S04]  /*6ee0*/  IMAD R5, R143, 0x8, R6 ;  /* 0x000000088f057824 */ /* 0x000fe800078e0206 */
[----:B------:R-:W-:Y:S05]  /*6ef0*/  IMAD.U32 R4, R5, 0x20, R4 ;  /* 0x0000002005047824 */ /* 0x000fea00078e0004 */
[----:B------:R-:W-:Y:S05]  /*6f00*/  LEA R7, R4, UR6, 0x1 ;  /* 0x0000000604077c11 */ /* 0x000fea000f8e08ff */
[----:B------:R-:W-:Y:S01]  /*6f10*/  @!PT LDS RZ, [RZ] ;  /* 0x00000000fffff984 */ /* 0x000fe20000000800 */
[----:B------:R-:W-:Y:S01]  /*6f20*/  @!PT LDS RZ, [RZ] ;  /* 0x00000000fffff984 */ /* 0x000fe20000000800 */
[----:B------:R-:W-:Y:S01]  /*6f30*/  @!PT LDS RZ, [RZ] ;  /* 0x00000000fffff984 */ /* 0x000fe20000000800 */
[----:B------:R1:W-:Y:S05]  /*6f40*/  LDGSTS.E.BYPASS.LTC128B.128 [R7+0x4000], desc[UR58][R174.64] ;  /* 0x04000000ae077fae */ /* 0x0003ea000b901d7a */
[----:B------:R1:W-:Y:S05]  /*6f50*/  LDGSTS.E.BYPASS.LTC128B.128 [R7+0x5000], desc[UR58][R8.64] ;  /* 0x0500000008077fae */ /* 0x0003ea000b901d7a */
[----:B------:R-:W0:Y:S02]  /*6f60*/  LDGDEPBAR ;  /* 0x00000000000079af */ /* 0x000e240000000000 */
.L_x_514:
        /* <DEDUP_REMOVED lines=52> */
[----:B------:R-:W2:Y:S01]  /*72b0*/  LDSM.16.M88.4 R24, [R3+0x6000] ;  /* 0x006000000318783b */ /* 0x000ea20000000200 */
[----:B------:R-:W-:Y:S04]  /*72c0*/  IMAD.U32 R41, RZ, RZ, UR42 ;  /* 0x0000002aff297e24 */ /* 0x000fe8000f8e00ff */
[----:B------:R-:W-:Y:S06]  /*72d0*/  HMMA.16816.F32 R16, R36, R42, R16 ;  /* 0x0000002a2410723c */ /* 0x000fec0000001810 */
[-C--:B------:R-:W-:Y:S01]  /*72e0*/  HMMA.16816.F32 R4, R44, R48.reuse, R4 ;  /* 0x000000302c04723c */ /* 0x080fe20000001804 */
[----:B------:R-:W-:Y:S04]  /*72f0*/  IMAD.U32 R37, RZ, RZ, UR42 ;  /* 0x0000002aff257e24 */ /* 0x000fe8000f8e00ff */
[----:B------:R-:W-:Y:S01]  /*7300*/  @P0 VIADD R39, R141, 0xffffff80 ;  /* 0xffffff808d270836 */ /* 0x000fe20000000000 */
[C---:B-1----:R-:W-:Y:S06]  /*7310*/  HMMA.16816.F32 R8, R20.reuse, R48, R8 ;  /* 0x000000301408723c */ /* 0x042fec0000001808 */
[-C--:B------:R-:W-:Y:S01]  /*7320*/  HMMA.16816.F32 R12, R20, R50.reuse, R12 ;  /* 0x00000032140c723c */ /* 0x080fe2000000180c */
[----:B------:R-:W-:Y:S05]  /*7330*/  LDSM.16.MT88.4 R20, [R134+0xe000] ;  /* 0x00e000008614783b */ /* 0x000fea0000004200 */
[----:B------:R-:W-:Y:S06]  /*7340*/  HMMA.16816.F32 R16, R44, R50, R16 ;  /* 0x000000322c10723c */ /* 0x000fec0000001810 */
[-C--:B---3--:R-:W-:Y:S06]  /*7350*/  HMMA.16816.F32 R4, R28, R32.reuse, R4 ;  /* 0x000000201c04723c */ /* 0x088fec0000001804 */
[C---:B--2---:R-:W-:Y:S06]  /*7360*/  HMMA.16816.F32 R8, R24.reuse, R32, R8 ;  /* 0x000000201808723c */ /* 0x044fec0000001808 */
[-C--:B------:R-:W-:Y:S01]  /*7370*/  HMMA.16816.F32 R12, R24, R34.reuse, R12 ;  /* 0x00000022180c723c */ /* 0x080fe2000000180c */
[----:B------:R-:W-:Y:S04]  /*7380*/  IMAD.U32 R33, RZ, RZ, UR41 ;  /* 0x00000029ff217e24 */ /* 0x000fe8000f8e00ff */
[----:B------:R-:W-:Y:S01]  /*7390*/  LEA R32, P2, R37, R172, 0x2 ;  /* 0x000000ac25207211 */ /* 0x000fe200078410ff */
[----:B------:R-:W-:Y:S01]  /*73a0*/  HMMA.16816.F32 R16, R28, R34, R16 ;  /* 0x000000221c10723c */ /* 0x000fe20000001810 */
[----:B------:R-:W-:Y:S04]  /*73b0*/  IMAD.U32 R25, RZ, RZ, UR41 ;  /* 0x00000029ff197e24 */ /* 0x000fe8000f8e00ff */
[----:B------:R-:W-:Y:S01]  /*73c0*/  @P0 IMAD.WIDE R36, R39, R158, UR60 ;  /* 0x0000003c27240e25 */ /* 0x000fe2000f8e029e */
[-C--:B------:R-:W-:Y:S01]  /*73d0*/  LEA R24, P1, R33, R172.reuse, 0x2 ;  /* 0x000000ac21187211 */ /* 0x080fe200078210ff */
[----:B------:R-:W-:Y:S01]  /*73e0*/  @UP3 UMOV UR60, UR18 ;  /* 0x00000012003c3c82 */ /* 0x000fe20008000000 */
[-C--:B------:R-:W-:Y:S01]  /*73f0*/  LEA.HI.X.SX32 R33, R41, R173.reuse, 0x2, P2 ;  /* 0x000000ad29217211 */ /* 0x080fe200010f16ff */
[----:B------:R-:W-:Y:S01]  /*7400*/  @UP3 UMOV UR61, UR5 ;  /* 0x00000005003d3c82 */ /* 0x000fe20008000000 */
[----:B------:R-:W5:Y:S01]  /*7410*/  @P0 LDG.E R167, desc[UR58][R36.64] ;  /* 0x0000003a24a70981 */ /* 0x000f62000c1e1900 */
[-C--:B------:R-:W-:Y:S01]  /*7420*/  LEA.HI.X.SX32 R25, R25, R173.reuse, 0x2, P1 ;  /* 0x000000ad19197211 */ /* 0x080fe200008f16ff */
[----:B------:R-:W-:Y:S02]  /*7430*/  IMAD.U32 R27, RZ, RZ, UR40 ;  /* 0x00000028ff1b7e24 */ /* 0x000fe4000f8e00ff */
[----:B------:R-:W5:Y:S01]  /*7440*/  @P0 LDG.E R166, desc[UR58][R36.64+0x20] ;  /* 0x0000203a24a60981 */ /* 0x000f62000c1e1900 */
[----:B------:R-:W-:Y:S02]  /*7450*/  IMAD.U32 R31, RZ, RZ, UR38 ;  /* 0x00000026ff1f7e24 */ /* 0x000fe4000f8e00ff */
[----:B------:R-:W-:Y:S01]  /*7460*/  IMAD.U32 R39, RZ, RZ, UR39 ;  /* 0x00000027ff277e24 */ /* 0x000fe2000f8e00ff */
[----:B------:R-:W5:Y:S01]  /*7470*/  @P0 LDG.E R165, desc[UR58][R36.64+0x100] ;  /* 0x0001003a24a50981 */ /* 0x000f62000c1e1900 */
[----:B------:R-:W-:Y:S01]  /*7480*/  IMAD.U32 R41, RZ, RZ, UR40 ;  /* 0x00000028ff297e24 */ /* 0x000fe2000f8e00ff */
[-C--:B------:R-:W-:Y:S01]  /*7490*/  LEA R26, P1, R31, R172.reuse, 0x2 ;  /* 0x000000ac1f1a7211 */ /* 0x080fe200078210ff */
[----:B------:R-:W-:Y:S01]  /*74a0*/  IMAD.U32 R29, RZ, RZ, UR37 ;  /* 0x00000025ff1d7e24 */ /* 0x000fe2000f8e00ff */
[----:B------:R1:W5:Y:S01]  /*74b0*/  @P0 LDG.E R164, desc[UR58][R36.64+0x120] ;  /* 0x0001203a24a40981 */ /* 0x000362000c1e1900 */
[-C--:B------:R-:W-:Y:S01]  /*74c0*/  LEA R30, P0, R27, R172.reuse, 0x2 ;  /* 0x000000ac1b1e7211 */ /* 0x080fe200078010ff */
[----:B------:R-:W-:Y:S01]  /*74d0*/  IMAD.U32 R35, RZ, RZ, UR39 ;  /* 0x00000027ff237e24 */ /* 0x000fe2000f8e00ff */
[-C--:B------:R-:W-:Y:S01]  /*74e0*/  LEA R28, P2, R39, R172.reuse, 0x2 ;  /* 0x000000ac271c7211 */ /* 0x080fe200078410ff */
[----:B------:R-:W-:Y:S01]  /*74f0*/  REDG.E.ADD.F32.FTZ.RN.STRONG.GPU desc[UR58][R172.64], R4 ;  /* 0x00000004ac0079a6 */ /* 0x000fe2000c10f3ba */
[-C--:B------:R-:W-:Y:S01]  /*7500*/  LEA.HI.X.SX32 R31, R41, R173.reuse, 0x2, P0 ;  /* 0x000000ad291f7211 */ /* 0x080fe200000f16ff */
[----:B------:R-:W-:Y:S01]  /*7510*/  IMAD.U32 R39, RZ, RZ, UR36 ;  /* 0x00000024ff277e24 */ /* 0x000fe2000f8e00ff */
[----:B------:R-:W-:Y:S01]  /*7520*/  MOV R27, UR38 ;  /* 0x00000026001b7c02 */ /* 0x000fe20008000f00 */
[----:B------:R2:W-:Y:S03]  /*7530*/  REDG.E.ADD.F32.FTZ.RN.STRONG.GPU desc[UR58][R32.64], R5 ;  /* 0x00000005200079a6 */ /* 0x0005e6000c10f3ba */
[-C--:B------:R-:W-:Y:S01]  /*7540*/  LEA.HI.X.SX32 R27, R27, R173.reuse, 0x2, P1 ;  /* 0x000000ad1b1b7211 */ /* 0x080fe200008f16ff */
[----:B------:R3:W-:Y:S04]  /*7550*/  REDG.E.ADD.F32.FTZ.RN.STRONG.GPU desc[UR58][R24.64], R6 ;  /* 0x00000006180079a6 */ /* 0x0007e8000c10f3ba */
[----:B------:R4:W-:Y:S01]  /*7560*/  REDG.E.ADD.F32.FTZ.RN.STRONG.GPU desc[UR58][R30.64], R7 ;  /* 0x000000071e0079a6 */ /* 0x0009e2000c10f3ba */
[----:B-1----:R-:W-:Y:S02]  /*7570*/  IMAD.U32 R37, RZ, RZ, UR35 ;  /* 0x00000023ff257e24 */ /* 0x002fe4000f8e00ff */
[----:B--2---:R-:W-:Y:S02]  /*7580*/  IMAD.U32 R5, RZ, RZ, UR37 ;  /* 0x00000025ff057e24 */ /* 0x004fe4000f8e00ff */
[----:B------:R-:W-:Y:S01]  /*7590*/  IMAD.U32 R33, RZ, RZ, UR33 ;  /* 0x00000021ff217e24 */ /* 0x000fe2000f8e00ff */
[-C--:B---3--:R-:W-:Y:S02]  /*75a0*/  LEA R24, P0, R29, R172.reuse, 0x2 ;  /* 0x000000ac1d187211 */ /* 0x088fe400078010ff */
[-C--:B------:R-:W-:Y:S01]  /*75b0*/  LEA.HI.X.SX32 R29, R35, R173.reuse, 0x2, P2 ;  /* 0x000000ad231d7211 */ /* 0x080fe200010f16ff */
[----:B------:R-:W-:Y:S01]  /*75c0*/  IMAD.U32 R35, RZ, RZ, UR34 ;  /* 0x00000022ff237e24 */ /* 0x000fe2000f8e00ff */
[-C--:B------:R-:W-:Y:S01]  /*75d0*/  LEA.HI.X.SX32 R25, R5, R173.reuse, 0x2, P0 ;  /* 0x000000ad05197211 */ /* 0x080fe200000f16ff */
[----:B------:R-:W-:Y:S01]  /*75e0*/  IMAD.U32 R5, RZ, RZ, UR36 ;  /* 0x00000024ff057e24 */ /* 0x000fe2000f8e00ff */
[-C--:B------:R-:W-:Y:S01]  /*75f0*/  LEA R32, P2, R37, R172.reuse, 0x2 ;  /* 0x000000ac25207211 */ /* 0x080fe200078410ff */
[----:B------:R1:W-:Y:S01]  /*7600*/  REDG.E.ADD.F32.FTZ.RN.STRONG.GPU desc[UR58][R28.64], R8 ;  /* 0x000000081c0079a6 */ /* 0x0003e2000c10f3ba */
[----:B----4-:R-:W-:Y:S01]  /*7610*/  IMAD.U32 R7, RZ, RZ, UR35 ;  /* 0x00000023ff077e24 */ /* 0x010fe2000f8e00ff */
[-C--:B------:R-:W-:Y:S01]  /*7620*/  LEA R38, P1, R35, R172.reuse, 0x2 ;  /* 0x000000ac23267211 */ /* 0x080fe200078210ff */
[----:B------:R-:W-:Y:S01]  /*7630*/  IMAD.U32 R31, RZ, RZ, UR32 ;  /* 0x00000020ff1f7e24 */ /* 0x000fe2000f8e00ff */
[----:B------:R2:W-:Y:S01]  /*7640*/  REDG.E.ADD.F32.FTZ.RN.STRONG.GPU desc[UR58][R26.64], R9 ;  /* 0x000000091a0079a6 */ /* 0x0005e2000c10f3ba */
[-C--:B------:R-:W-:Y:S02]  /*7650*/  LEA R36, P0, R5, R172.reuse, 0x2 ;  /* 0x000000ac05247211 */ /* 0x080fe400078010ff */
[----:B------:R-:W-:Y:S01]  /*7660*/  MOV R5, UR34 ;  /* 0x0000002200057c02 */ /* 0x000fe20008000f00 */
[----:B------:R3:W-:Y:S01]  /*7670*/  REDG.E.ADD.F32.FTZ.RN.STRONG.GPU desc[UR58][R24.64], R10 ;  /* 0x0000000a180079a6 */ /* 0x0007e2000c10f3ba */
[-C--:B------:R-:W-:Y:S02]  /*7680*/  LEA.HI.X.SX32 R37, R39, R173.reuse, 0x2, P0 ;  /* 0x000000ad27257211 */ /* 0x080fe400000f16ff */
[-C--:B------:R-:W-:Y:S02]  /*7690*/  LEA R34, P0, R33, R172.reuse, 0x2 ;  /* 0x000000ac21227211 */ /* 0x080fe400078010ff */
[-C--:B------:R-:W-:Y:S01]  /*76a0*/  LEA.HI.X.SX32 R33, R7, R173.reuse, 0x2, P2 ;  /* 0x000000ad07217211 */ /* 0x080fe200010f16ff */
[----:B------:R4:W-:Y:S01]  /*76b0*/  REDG.E.ADD.F32.FTZ.RN.STRONG.GPU desc[UR58][R36.64], R11 ;  /* 0x0000000b240079a6 */ /* 0x0009e2000c10f3ba */
[-C--:B------:R-:W-:Y:S01]  /*76c0*/  LEA.HI.X.SX32 R39, R5, R173.reuse, 0x2, P1 ;  /* 0x000000ad05277211 */ /* 0x080fe200008f16ff */
[----:B------:R-:W-:Y:S02]  /*76d0*/  IMAD.U32 R5, RZ, RZ, UR32 ;  /* 0x00000020ff057e24 */ /* 0x000fe4000f8e00ff */
[----:B------:R4:W-:Y:S01]  /*76e0*/  REDG.E.ADD.F32.FTZ.RN.STRONG.GPU desc[UR58][R32.64], R16 ;  /* 0x00000010200079a6 */ /* 0x0009e2000c10f3ba */
[----:B------:R-:W-:Y:S03]  /*76f0*/  IMAD.U32 R7, RZ, RZ, UR31 ;  /* 0x0000001fff077e24 */ /* 0x000fe6000f8e00ff */
[----:B------:R4:W-:Y:S01]  /*7700*/  REDG.E.ADD.F32.FTZ.RN.STRONG.GPU desc[UR58][R38.64], R17 ;  /* 0x00000011260079a6 */ /* 0x0009e2000c10f3ba */
[----:B-1----:R-:W-:Y:S01]  /*7710*/  MOV R29, UR31 ;  /* 0x0000001f001d7c02 */ /* 0x002fe20008000f00 */
[----:B--2---:R-:W-:Y:S02]  /*7720*/  IMAD.U32 R9, RZ, RZ, UR33 ;  /* 0x00000021ff097e24 */ /* 0x004fe4000f8e00ff */
[----:B------:R-:W-:Y:S02]  /*7730*/  IMAD.U32 R27, RZ, RZ, UR30 ;  /* 0x0000001eff1b7e24 */ /* 0x000fe4000f8e00ff */
[----:B---3--:R-:W-:Y:S01]  /*7740*/  IMAD.U32 R25, RZ, RZ, UR29 ;  /* 0x0000001dff197e24 */ /* 0x008fe2000f8e00ff */
[-C--:B------:R-:W-:Y:S01]  /*7750*/  LEA.HI.X.SX32 R35, R9, R173.reuse, 0x2, P0 ;  /* 0x000000ad09237211 */ /* 0x080fe200000f16ff */
[----:B------:R-:W-:Y:S01]  /*7760*/  IMAD.U32 R9, RZ, RZ, UR28 ;  /* 0x0000001cff097e24 */ /* 0x000fe2000f8e00ff */
[-C--:B------:R-:W-:Y:S01]  /*7770*/  LEA R30, P0, R5, R172.reuse, 0x2 ;  /* 0x000000ac051e7211 */ /* 0x080fe200078010ff */
[----:B------:R-:W-:Y:S02]  /*7780*/  IMAD.U32 R5, RZ, RZ, UR28 ;  /* 0x0000001cff057e24 */ /* 0x000fe4000f8e00ff */
[----:B------:R1:W-:Y:S01]  /*7790*/  REDG.E.ADD.F32.FTZ.RN.STRONG.GPU desc[UR58][R34.64], R18 ;  /* 0x00000012220079a6 */ /* 0x0003e2000c10f3ba */
[-C--:B----4-:R-:W-:Y:S01]  /*77a0*/  LEA R36, P3, R7, R172.reuse, 0x2 ;  /* 0x000000ac07247211 */ /* 0x090fe200078610ff */
[----:B------:R-:W-:Y:S01]  /*77b0*/  IMAD.U32 R11, RZ, RZ, UR30 ;  /* 0x0000001eff0b7e24 */ /* 0x000fe2000f8e00ff */
[-C--:B------:R-:W-:Y:S01]  /*77c0*/  LEA.HI.X.SX32 R31, R31, R173.reuse, 0x2, P0 ;  /* 0x000000ad1f1f7211 */ /* 0x080fe200000f16ff */
[----:B------:R-:W-:Y:S01]  /*77d0*/  IMAD.U32 R33, RZ, RZ, UR29 ;  /* 0x0000001dff217e24 */ /* 0x000fe2000f8e00ff */
[-C--:B------:R-:W-:Y:S02]  /*77e0*/  LEA.HI.X.SX32 R37, R29, R173.reuse, 0x2, P3 ;  /* 0x000000ad1d257211 */ /* 0x080fe400018f16ff */
[-C--:B------:R-:W-:Y:S01]  /*77f0*/  LEA R32, P1, R25, R172.reuse, 0x2 ;  /* 0x000000ac19207211 */ /* 0x080fe200078210ff */
[----:B------:R-:W-:Y:S01]  /*7800*/  REDG.E.ADD.F32.FTZ.RN.STRONG.GPU desc[UR58][R30.64], R19 ;  /* 0x000000131e0079a6 */ /* 0x000fe2000c10f3ba */
[-C--:B------:R-:W-:Y:S02]  /*7810*/  LEA R38, P0, R9, R172.reuse, 0x2 ;  /* 0x000000ac09267211 */ /* 0x080fe400078010ff */
[-C--:B------:R-:W-:Y:S01]  /*7820*/  LEA.HI.X.SX32 R33, R33, R173.reuse, 0x2, P1 ;  /* 0x000000ad21217211 */ /* 0x080fe200008f16ff */
[----:B------:R-:W-:Y:S01]  /*7830*/  REDG.E.ADD.F32.FTZ.RN.STRONG.GPU desc[UR58][R36.64], R12 ;  /* 0x0000000c240079a6 */ /* 0x000fe2000c10f3ba */
[-C--:B------:R-:W-:Y:S02]  /*7840*/  LEA.HI.X.SX32 R39, R5, R173.reuse, 0x2, P0 ;  /* 0x000000ad05277211 */ /* 0x080fe400000f16ff */
[----:B------:R-:W-:Y:S01]  /*7850*/  PLOP3.LUT P1, PT, PT, PT, UP0, 0x80, 0x0 ;  /* 0x000000000000781c */ /* 0x000fe20003f2f008 */
[----:B------:R-:W-:Y:S01]  /*7860*/  LDSM.16.MT88.4 R4, [R134+0xa000] ;  /* 0x00a000008604783b */ /* 0x000fe20000004200 */
[----:B------:R-:W-:Y:S01]  /*7870*/  PLOP3.LUT P0, PT, PT, PT, UP2, 0x80, 0x0 ;  /* 0x000000000000781c */ /* 0x000fe20003f0f028 */
[----:B------:R-:W-:Y:S02]  /*7880*/  @UP3 UIADD3 UR26, UP0, UR26, -0x200, URZ ;  /* 0xfffffe001a1a3890 */ /* 0x000fe4000ff1e03f */
[----:B------:R-:W-:Y:S02]  /*7890*/  LDSM.16.MT88.4 R16, [R134+0xa800] ;  /* 0x00a800008610783b */ /* 0x000fe40000004200 */
[----:B------:R-:W-:Y:S02]  /*78a0*/  @UP3 UIADD3.X UR27, UR27, -0x1, URZ, UP0, !UPT ;  /* 0xffffffff1b1b3890 */ /* 0x000fe400087fe43f */
[----:B------:R-:W-:Y:S01]  /*78b0*/  LDSM.16.MT88.4 R28, [R134+0xe800] ;  /* 0x00e80000861c783b */ /* 0x000fe20000004200 */
[----:B-1----:R-:W-:Y:S03]  /*78c0*/  LEA R34, P2, R27, R172, 0x2 ;  /* 0x000000ac1b227211 */ /* 0x002fe600078410ff */
[----:B------:R-:W-:Y:S01]  /*78d0*/  LDSM.16.MT88.4 R24, [R130+0x400] ;  /* 0x000400008218783b */ /* 0x000fe20000004200 */
[----:B------:R-:W-:Y:S03]  /*78e0*/  LEA.HI.X.SX32 R35, R11, R173, 0x2, P2 ;  /* 0x000000ad0b237211 */ /* 0x000fe600010f16ff */
[----:B------:R-:W1:Y:S04]  /*78f0*/  LDSM.16.MT88.4 R8, [R130] ;  /* 0x000000008208783b */ /* 0x000e680000004200 */
[----:B------:R-:W-:Y:S04]  /*7900*/  REDG.E.ADD.F32.FTZ.RN.STRONG.GPU desc[UR58][R34.64], R13 ;  /* 0x0000000d220079a6 */ /* 0x000fe8000c10f3ba */
[----:B------:R-:W-:Y:S04]  /*7910*/  REDG.E.ADD.F32.FTZ.RN.STRONG.GPU desc[UR58][R32.64], R14 ;  /* 0x0000000e200079a6 */ /* 0x000fe8000c10f3ba */
[----:B------:R-:W-:Y:S04]  /*7920*/  REDG.E.ADD.F32.FTZ.RN.STRONG.GPU desc[UR58][R38.64], R15 ;  /* 0x0000000f260079a6 */ /* 0x000fe8000c10f3ba */
[----:B------:R-:W-:Y:S01]  /*7930*/  LDSM.16.MT88.4 R12, [R130+0x800] ;  /* 0x00080000820c783b */ /* 0x000fe20000004200 */
[-C--:B-1----:R-:W-:Y:S06]  /*7940*/  HMMA.16816.F32 R84, R4, R8.reuse, R84 ;  /* 0x000000080454723c */ /* 0x082fec0000001854 */
[C---:B------:R-:W-:Y:S06]  /*7950*/  HMMA.16816.F32 R88, R20.reuse, R8, R88 ;  /* 0x000000081458723c */ /* 0x040fec0000001858 */
[-C--:B------:R-:W-:Y:S01]  /*7960*/  HMMA.16816.F32 R92, R20, R10.reuse, R92 ;  /* 0x0000000a145c723c */ /* 0x080fe2000000185c */
[----:B------:R-:W1:Y:S05]  /*7970*/  LDSM.16.MT88.4 R20, [R134+0xb000] ;  /* 0x00b000008614783b */ /* 0x000e6a0000004200 */
[----:B------:R-:W-:Y:S01]  /*7980*/  HMMA.16816.F32 R96, R4, R10, R96 ;  /* 0x0000000a0460723c */ /* 0x000fe20000001860 */
[----:B------:R-:W2:Y:S04]  /*7990*/  LDSM.16.MT88.4 R4, [R134+0xf000] ;  /* 0x00f000008604783b */ /* 0x000ea80000004200 */
[----:B------:R-:W-:Y:S01]  /*79a0*/  LDSM.16.MT88.4 R8, [R134+0xb800] ;  /* 0x00b800008608783b */ /* 0x000fe20000004200 */
[-C--:B------:R-:W-:Y:S06]  /*79b0*/  HMMA.16816.F32 R84, R16, R24.reuse, R84 ;  /* 0x000000181054723c */ /* 0x080fec0000001854 */
        /* <DEDUP_REMOVED lines=47> */
.L_x_512:
[----:B------:R-:W-:Y:S01]  /*7cb0*/  @!UPT UIADD3 URZ, URZ, URZ, URZ ;  /* 0x0000003f3f3ff290 */ /* 0x000fe2000fffe03f */
[----:B------:R-:W2:Y:S01]  /*7cc0*/  S2R R4, SR_TID.X ;  /* 0x0000000000047919 */ /* 0x000ea20000002100 */
[----:B------:R-:W-:Y:S01]  /*7cd0*/  ULDC UR4, c[0x0][0x390] ;  /* 0x0000e40000047ab9 */ /* 0x000fe20000000800 */
[----:B-1----:R-:W1:Y:S01]  /*7ce0*/  LDC.64 R6, c[0x0][0x438] ;  /* 0x00010e00ff067b82 */ /* 0x002e620000000a00 */
        /* <DEDUP_REMOVED lines=44> */
[----:B-1----:R-:W-:Y:S01]  /*7fb0*/  IMAD R14, R6, UR12, RZ ;  /* 0x0000000c060e7c24 */ /* 0x002fe2000f8e02ff */
[----:B------:R-:W-:Y:S01]  /*7fc0*/  F2FP.F16.F32.PACK_AB R98, R99, R98 ;  /* 0x000000626362723e */ /* 0x000fe200000000ff */
[----:B------:R-:W-:Y:S01]  /*7fd0*/  ULDC.64 UR18, c[0x0][0x3f0] ;  /* 0x0000fc0000127ab9 */ /* 0x000fe20000000a00 */
[----:B------:R-:W-:Y:S01]  /*7fe0*/  LOP3.LUT R5, R4, 0xc0, RZ, 0xc0, !PT ;  /* 0x000000c004057812 */ /* 0x000fe200078ec0ff */
[----:B------:R-:W-:Y:S01]  /*7ff0*/  IMAD R7, R7, UR7, R14 ;  /* 0x0000000707077c24 */ /* 0x000fe2000f8e020e */
[----:B------:R-:W-:Y:S01]  /*8000*/  LOP3.LUT R4, R10, 0x7fffffe, RZ, 0xc0, !PT ;  /* 0x07fffffe0a047812 */ /* 0x000fe200078ec0ff */
[----:B------:R-:W-:Y:S01]  /*8010*/  STS [R156], R85 ;  /* 0x000000559c007388 */ /* 0x000fe20000000800 */
[----:B------:R-:W-:Y:S01]  /*8020*/  F2FP.F16.F32.PACK_AB R89, R89, R88 ;  /* 0x000000585959723e */ /* 0x000fe200000000ff */
[----:B------:R-:W1:Y:S01]  /*8030*/  LDC.64 R12, c[0x0][0x468] ;  /* 0x00011a00ff0c7b82 */ /* 0x000e620000000a00 */
[----:B------:R-:W-:Y:S01]  /*8040*/  F2FP.F16.F32.PACK_AB R91, R91, R90 ;  /* 0x0000005a5b5b723e */ /* 0x000fe200000000ff */
[----:B------:R-:W-:Y:S01]  /*8050*/  STS [R156+0x200], R87 ;  /* 0x000200579c007388 */ /* 0x000fe20000000800 */
[----:B------:R-:W-:Y:S01]  /*8060*/  F2FP.F16.F32.PACK_AB R92, R93, R92 ;  /* 0x0000005c5d5c723e */ /* 0x000fe200000000ff */
[----:B------:R-:W-:Y:S01]  /*8070*/  ULDC.64 UR4, c[0x0][0x3f8] ;  /* 0x0000fe0000047ab9 */ /* 0x000fe20000000a00 */
[----:B------:R-:W-:Y:S01]  /*8080*/  F2FP.F16.F32.PACK_AB R94, R95, R94 ;  /* 0x0000005e5f5e723e */ /* 0x000fe200000000ff */
[----:B------:R-:W-:Y:S01]  /*8090*/  STS [R155], R96 ;  /* 0x000000609b007388 */ /* 0x000fe20000000800 */
[----:B------:R-:W-:-:S02]  /*80a0*/  F2FP.F16.F32.PACK_AB R69, R69, R68 ;  /* 0x000000444545723e */ /* 0x000fc400000000ff */
        /* <DEDUP_REMOVED lines=9> */
[----:B------:R-:W-:Y:S01]  /*8140*/  IADD3 R4, R145, -R4, RZ ;  /* 0x8000000491047210 */ /* 0x000fe20007ffe0ff */
[----:B------:R-:W-:Y:S01]  /*8150*/  IMAD R30, R8, UR20, RZ ;  /* 0x00000014081e7c24 */ /* 0x000fe2000f8e02ff */
[----:B------:R-:W-:Y:S01]  /*8160*/  F2FP.F16.F32.PACK_AB R73, R73, R72 ;  /* 0x000000484949723e */ /* 0x000fe200000000ff */
[----:B------:R-:W-:Y:S01]  /*8170*/  STS [R155+0x1000], R92 ;  /* 0x0010005c9b007388 */ /* 0x000fe20000000800 */
[----:B------:R-:W-:Y:S01]  /*8180*/  F2FP.F16.F32.PACK_AB R75, R75, R74 ;  /* 0x0000004a4b4b723e */ /* 0x000fe200000000ff */
[----:B-1----:R-:W-:Y:S01]  /*8190*/  IMAD R28, R12, UR13, RZ ;  /* 0x0000000d0c1c7c24 */ /* 0x002fe2000f8e02ff */
[----:B------:R-:W-:Y:S01]  /*81a0*/  F2FP.F16.F32.PACK_AB R76, R77, R76 ;  /* 0x0000004c4d4c723e */ /* 0x000fe200000000ff */
[----:B------:R-:W-:Y:S01]  /*81b0*/  STS [R155+0x1200], R94 ;  /* 0x0012005e9b007388 */ /* 0x000fe20000000800 */
[----:B------:R-:W-:Y:S01]  /*81c0*/  F2FP.F16.F32.PACK_AB R78, R79, R78 ;  /* 0x0000004e4f4e723e */ /* 0x000fe200000000ff */
[----:B------:R-:W-:Y:S01]  /*81d0*/  IMAD R28, R13, UR8, R28 ;  /* 0x000000080d1c7c24 */ /* 0x000fe2000f8e021c */
[----:B------:R-:W-:Y:S01]  /*81e0*/  LOP3.LUT R5, R10, R5, RZ, 0x3c, !PT ;  /* 0x000000050a057212 */ /* 0x000fe200078e3cff */
[----:B------:R-:W-:Y:S01]  /*81f0*/  STS [R156+0x2000], R69 ;  /* 0x002000459c007388 */ /* 0x000fe20000000800 */
[----:B------:R-:W-:Y:S01]  /*8200*/  LEA R4, R143, R4, 0x3 ;  /* 0x000000048f047211 */ /* 0x000fe200078e18ff */
[----:B------:R-:W1:Y:S01]  /*8210*/  LDC.64 R10, c[0x0][0x440] ;  /* 0x00011000ff0a7b82 */ /* 0x000e620000000a00 */
[----:B------:R-:W-:Y:S01]  /*8220*/  SHF.R.S32.HI R37, RZ, 0x1f, R148 ;  /* 0x0000001fff257819 */ /* 0x000fe20000011494 */
[----:B------:R-:W-:Y:S01]  /*8230*/  STS [R156+0x2200], R71 ;  /* 0x002200479c007388 */ /* 0x000fe20000000800 */
[----:B------:R-:W-:Y:S01]  /*8240*/  LEA R31, R4, R5, 0x5 ;  /* 0x00000005041f7211 */ /* 0x000fe200078e28ff */
[----:B------:R-:W-:Y:S01]  /*8250*/  IMAD R30, R9, UR21, R30 ;  /* 0x00000015091e7c24 */ /* 0x000fe2000f8e021e */
[----:B------:R-:W-:Y:S01]  /*8260*/  MOV R36, R148 ;  /* 0x0000009400247202 */ /* 0x000fe20000000f00 */
[----:B------:R-:W-:Y:S01]  /*8270*/  STS [R155+0x2000], R80 ;  /* 0x002000509b007388 */ /* 0x000fe20000000800 */
[----:B------:R-:W-:Y:S01]  /*8280*/  SHF.R.S32.HI R15, RZ, 0x1f, R145 ;  /* 0x0000001fff0f7819 */ /* 0x000fe20000011491 */
[----:B------:R-:W2:Y:S01]  /*8290*/  LDC.64 R4, c[0x0][0x458] ;  /* 0x00011600ff047b82 */ /* 0x000ea20000000a00 */
[----:B------:R-:W-:Y:S01]  /*82a0*/  LEA R31, R31, UR6, 0x1 ;  /* 0x000000061f1f7c11 */ /* 0x000fe2000f8e08ff */
[----:B------:R-:W-:Y:S01]  /*82b0*/  STS [R155+0x2200], R82 ;  /* 0x002200529b007388 */ /* 0x000fe20000000800 */
[----:B------:R-:W-:-:S03]  /*82c0*/  IMAD.WIDE.U32 R18, R6, UR7, R36 ;  /* 0x0000000706127c25 */ /* 0x000fc6000f8e0024 */
[----:B------:R-:W-:Y:S01]  /*82d0*/  STS [R156+0x3000], R73 ;  /* 0x003000499c007388 */ /* 0x000fe20000000800 */
[----:B------:R-:W-:Y:S01]  /*82e0*/  IMAD R32, R15, R8, RZ ;  /* 0x000000080f207224 */ /* 0x000fe200078e02ff */
[----:B------:R-:W-:Y:S02]  /*82f0*/  IADD3 R19, R19, R7, RZ ;  /* 0x0000000713137210 */ /* 0x000fe40007ffe0ff */
[----:B------:R-:W-:Y:S01]  /*8300*/  STS [R156+0x3200], R75 ;  /* 0x0032004b9c007388 */ /* 0x000fe20000000800 */
[----:B------:R-:W3:Y:S01]  /*8310*/  LDC.64 R6, c[0x0][0x470] ;  /* 0x00011c00ff067b82 */ /* 0x000ee20000000a00 */
[----:B------:R-:W-:Y:S02]  /*8320*/  IMAD R32, R145, R9, R32 ;  /* 0x0000000991207224 */ /* 0x000fe400078e0220 */
[----:B------:R-:W-:Y:S01]  /*8330*/  STS [R155+0x3000], R76 ;  /* 0x0030004c9b007388 */ /* 0x000fe20000000800 */
[----:B------:R-:W-:Y:S02]  /*8340*/  IMAD.WIDE.U32 R38, R12, UR8, R18 ;  /* 0x000000080c267c25 */ /* 0x000fe4000f8e0012 */
[----:B------:R-:W-:Y:S01]  /*8350*/  IADD3 R33, R17, R32, RZ ;  /* 0x0000002011217210 */ /* 0x000fe20007ffe0ff */
[----:B------:R-:W-:Y:S01]  /*8360*/  STS [R155+0x3200], R78 ;  /* 0x0032004e9b007388 */ /* 0x000fe20000000800 */
[C---:B-1----:R-:W-:Y:S01]  /*8370*/  IMAD R12, R10.reuse, UR12, RZ ;  /* 0x0000000c0a0c7c24 */ /* 0x042fe2000f8e02ff */
[----:B------:R-:W-:Y:S01]  /*8380*/  MOV R32, R16 ;  /* 0x0000001000207202 */ /* 0x000fe20000000f00 */
[----:B------:R-:W-:Y:S01]  /*8390*/  IMAD.WIDE.U32 R36, R10, UR7, R36 ;  /* 0x000000070a247c25 */ /* 0x000fe2000f8e0024 */
[----:B------:R-:W-:Y:S03]  /*83a0*/  BAR.SYNC.DEFER_BLOCKING 0x0 ;  /* 0x0000000000007b1d */ /* 0x000fe60000010000 */
[----:B------:R-:W-:-:S02]  /*83b0*/  IMAD R11, R11, UR7, R12 ;  /* 0x000000070b0b7c24 */ /* 0x000fc4000f8e020c */
[-C--:B--2---:R-:W-:Y:S02]  /*83c0*/  IMAD R10, R15, R4.reuse, RZ ;  /* 0x000000040f0a7224 */ /* 0x084fe400078e02ff */
[----:B------:R-:W-:Y:S01]  /*83d0*/  IMAD.WIDE.U32 R34, R145, R4, RZ ;  /* 0x0000000491227225 */ /* 0x000fe200078e00ff */
[----:B------:R-:W-:Y:S02]  /*83e0*/  IADD3 R37, R37, R11, RZ ;  /* 0x0000000b25257210 */ /* 0x000fe40007ffe0ff */
[----:B------:R-:W-:Y:S01]  /*83f0*/  IADD3 R11, R39, R28, RZ ;  /* 0x0000001c270b7210 */ /* 0x000fe20007ffe0ff */
[----:B------:R-:W-:Y:S02]  /*8400*/  IMAD R10, R145, R5, R10 ;  /* 0x00000005910a7224 */ /* 0x000fe400078e020a */
[----:B------:R-:W-:-:S03]  /*8410*/  IMAD.WIDE.U32 R32, R8, UR21, R32 ;  /* 0x0000001508207c25 */ /* 0x000fc6000f8e0020 */
[----:B------:R-:W-:Y:S01]  /*8420*/  IADD3 R35, R35, R10, RZ ;  /* 0x0000000a23237210 */ /* 0x000fe20007ffe0ff */
[----:B---3--:R-:W-:Y:S01]  /*8430*/  IMAD R28, R6, UR13, RZ ;  /* 0x0000000d061c7c24 */ /* 0x008fe2000f8e02ff */
[----:B------:R-:W-:Y:S01]  /*8440*/  IADD3 R29, P0, R38, R32, RZ ;  /* 0x00000020261d7210 */ /* 0x000fe20007f1e0ff */
[----:B------:R-:W-:-:S03]  /*8450*/  IMAD.WIDE.U32 R36, R6, UR8, R36 ;  /* 0x0000000806247c25 */ /* 0x000fc6000f8e0024 */
[----:B------:R-:W-:Y:S01]  /*8460*/  IADD3.X R30, R11, R33, R30, P0, !PT ;  /* 0x000000210b1e7210 */ /* 0x000fe200007fe41e */
[----:B------:R-:W-:Y:S01]  /*8470*/  IMAD R7, R7, UR8, R28 ;  /* 0x0000000807077c24 */ /* 0x000fe2000f8e021c */
[----:B------:R-:W1:Y:S01]  /*8480*/  LDS.128 R24, [R31+0x6000] ;  /* 0x006000001f187984 */ /* 0x000e620000000c00 */
[C---:B------:R-:W-:Y:S01]  /*8490*/  IMAD R6, R4.reuse, UR20, RZ ;  /* 0x0000001404067c24 */ /* 0x040fe2000f8e02ff */
[----:B------:R-:W-:Y:S01]  /*84a0*/  LEA R28, P1, R29, UR18, 0x1 ;  /* 0x000000121d1c7c11 */ /* 0x000fe2000f8208ff */
[----:B------:R-:W-:Y:S01]  /*84b0*/  IMAD.WIDE.U32 R34, R4, UR21, R34 ;  /* 0x0000001504227c25 */ /* 0x000fe2000f8e0022 */
[----:B------:R-:W2:Y:S01]  /*84c0*/  LDS.128 R20, [R31+0x7000] ;  /* 0x007000001f147984 */ /* 0x000ea20000000c00 */
[----:B------:R-:W-:Y:S02]  /*84d0*/  IADD3 R7, R37, R7, RZ ;  /* 0x0000000725077210 */ /* 0x000fe40007ffe0ff */
[----:B------:R-:W-:Y:S01]  /*84e0*/  IMAD R6, R5, UR21, R6 ;  /* 0x0000001505067c24 */ /* 0x000fe2000f8e0206 */
[----:B------:R-:W3:Y:S01]  /*84f0*/  LDS.128 R16, [R31+0x8000] ;  /* 0x008000001f107984 */ /* 0x000ee20000000c00 */
[----:B------:R-:W-:-:S02]  /*8500*/  IADD3 R10, P0, R36, R34, RZ ;  /* 0x00000022240a7210 */ /* 0x000fc40007f1e0ff */
[----:B------:R-:W-:Y:S01]  /*8510*/  LEA.HI.X R29, R29, UR19, R30, 0x1, P1 ;  /* 0x000000131d1d7c11 */ /* 0x000fe200088f0c1e */
[----:B------:R4:W3:Y:S01]  /*8520*/  LDS.128 R12, [R31+0x9000] ;  /* 0x009000001f0c7984 */ /* 0x0008e20000000c00 */
[----:B------:R-:W-:Y:S02]  /*8530*/  IADD3.X R7, R7, R35, R6, P0, !PT ;  /* 0x0000002307077210 */ /* 0x000fe400007fe406 */
[----:B------:R-:W-:Y:S02]  /*8540*/  LEA R6, P0, R10, UR4, 0x1 ;  /* 0x000000040a067c11 */ /* 0x000fe4000f8008ff */
[----:B------:R-:W-:Y:S02]  /*8550*/  LEA R30, P1, R8, R28, 0x7 ;  /* 0x0000001c081e7211 */ /* 0x000fe400078238ff */
[----:B------:R-:W-:Y:S02]  /*8560*/  LEA.HI.X R7, R10, UR5, R7, 0x1, P0 ;  /* 0x000000050a077c11 */ /* 0x000fe400080f0c07 */
[----:B------:R-:W-:-:S04]  /*8570*/  LEA R10, P0, R4, R6, 0x7 ;  /* 0x00000006040a7211 */ /* 0x000fc800078038ff */
[----:B------:R-:W-:Y:S02]  /*8580*/  LEA.HI.X R11, R4, R7, R5, 0x7, P0 ;  /* 0x00000007040b7211 */ /* 0x000fe400000f3c05 */
[----:B----4-:R-:W-:Y:S01]  /*8590*/  LEA.HI.X R31, R8, R29, R9, 0x7, P1 ;  /* 0x0000001d081f7211 */ /* 0x010fe200008f3c09 */
[----:B-1----:R1:W-:Y:S04]  /*85a0*/  STG.E.128 desc[UR58][R28.64], R24 ;  /* 0x000000181c007986 */ /* 0x0023e8000c101d3a */
[----:B--2---:R1:W-:Y:S04]  /*85b0*/  STG.E.128 desc[UR58][R30.64], R20 ;  /* 0x000000141e007986 */ /* 0x0043e8000c101d3a */
[----:B---3--:R1:W-:Y:S04]  /*85c0*/  STG.E.128 desc[UR58][R6.64], R16 ;  /* 0x0000001006007986 */ /* 0x0083e8000c101d3a */
[----:B------:R1:W-:Y:S02]  /*85d0*/  STG.E.128 desc[UR58][R10.64], R12 ;  /* 0x0000000c0a007986 */ /* 0x0003e4000c101d3a */
.L_x_509:
        /* <DEDUP_REMOVED lines=11> */
.L_x_516:
[----:B------:R-:W-:Y:S05]  /*8690*/  EXIT ;  /* 0x000000000000794d */ /* 0x000fea0003800000 */
.L_x_518:
        /* <DEDUP_REMOVED lines=14> */
.L_x_706:


//--------------------- .text._ZN5flash44flash_bwd_dq_dk_dv_loop_seqk_parallel_kernelI23Flash_bwd_kernel_traitsILi32ELi128ELi128ELi8ELi4ELi4ELi4ELb0ELb0EN7cutlass6half_tE19Flash_kernel_traitsILi32ELi128ELi128ELi8ES3_EELb0ELb1ELb0ELb0ELb1ELb1ELb1EEEvNS_16Flash_bwd_paramsE --------------------------
	.section	.text._ZN5flash44flash_bwd_dq_dk_dv_loop_seqk_parallel_kernelI23Flash_bwd_kernel_traitsILi32ELi128ELi128ELi8ELi4ELi4ELi4ELb0ELb0EN7cutlass6half_tE19Flash_kernel_traitsILi32ELi128ELi128ELi8ES3_EELb0ELb1ELb0ELb0ELb1ELb1ELb1EEEvNS_16Flash_bwd_paramsE,"ax",@progbits
	.align	128
        .global         _ZN5flash44flash_bwd_dq_dk_dv_loop_seqk_parallel_kernelI23Flash_bwd_kernel_traitsILi32ELi128ELi128ELi8ELi4ELi4ELi4ELb0ELb0EN7cutlass6half_tE19Flash_kernel_traitsILi32ELi128ELi128ELi8ES3_EELb0ELb1ELb0ELb0ELb1ELb1ELb1EEEvNS_16Flash_bwd_paramsE
        .type           _ZN5flash44flash_bwd_dq_dk_dv_loop_seqk_parallel_kernelI23Flash_bwd_kernel_traitsILi32ELi128ELi128ELi8ELi4ELi4ELi4ELb0ELb0EN7cutlass6half_tE19Flash_kernel_traitsILi32ELi128ELi128ELi8ES3_EELb0ELb1ELb0ELb0ELb1ELb1ELb1EEEvNS_16Flash_bwd_paramsE,@function
        .size           _ZN5flash44flash_bwd_dq_dk_dv_loop_seqk_parallel_kernelI23Flash_bwd_kernel_traitsILi32ELi128ELi128ELi8ELi4ELi4ELi4ELb0ELb0EN7cutlass6half_tE19Flash_kernel_traitsILi32ELi128ELi128ELi8ES3_EELb0ELb1ELb0ELb0ELb1ELb1ELb1EEEvNS_16Flash_bwd_paramsE,(.L_x_707 - _ZN5flash44flash_bwd_dq_dk_dv_loop_seqk_parallel_kernelI23Flash_bwd_kernel_traitsILi32ELi128ELi128ELi8ELi4ELi4ELi4ELb0ELb0EN7cutlass6half_tE19Flash_kernel_traitsILi32ELi128ELi128ELi8ES3_EELb0ELb1ELb0ELb0ELb1ELb1ELb1EEEvNS_16Flash_bwd_paramsE)
        .other          _ZN5flash44flash_bwd_dq_dk_dv_loop_seqk_parallel_kernelI23Flash_bwd_kernel_traitsILi32ELi128ELi128ELi8ELi4ELi4ELi4ELb0ELb0EN7cutlass6half_tE19Flash_kernel_traitsILi32ELi128ELi128ELi8ES3_EELb0ELb1ELb0ELb0ELb1ELb1ELb1EEEvNS_16Flash_bwd_paramsE,@"STO_CUDA_ENTRY STV_DEFAULT"
_ZN5flash44flash_bwd_dq_dk_dv_loop_seqk_parallel_kernelI23Flash_bwd_kernel_traitsILi32ELi128ELi128ELi8ELi4ELi4ELi4ELb0ELb0EN7cutlass6half_tE19Flash_kernel_traitsILi32ELi128ELi128ELi8ES3_EELb0ELb1ELb0ELb0ELb1ELb1ELb1EEEvNS_16Flash_bwd_paramsE:
.text._ZN5flash44flash_bwd_dq_dk_dv_loop_seqk_parallel_kernelI23Flash_bwd_kernel_traitsILi32ELi128ELi128ELi8ELi4ELi4ELi4ELb0ELb0EN7cutlass6half_tE19Flash_kernel_traitsILi32ELi128ELi128ELi8ES3_EELb0ELb1ELb0ELb0ELb1ELb1ELb1EEEvNS_16Flash_bwd_paramsE:
        /* <DEDUP_REMOVED lines=195> */
.L_x_527:
        /* <DEDUP_REMOVED lines=104> */
.L_x_520:
[----:B------:R-:W-:Y:S01]  /*12b0*/  UIMAD UR31, UR12, UR8, UR13 ;  /* 0x000000080c1f72a4 */ /* 0x000fe2000f8e020d */
[----:B------:R-:W-:-:S03]  /*12c0*/  ULDC UR42, c[0x0][0x2d4] ;  /* 0x0000b500002a7ab9 */ /* 0x000fc60000000800 */
[----:B------:R-:W-:-:S12]  /*12d0*/  UIMAD UR31, UR31, UR42, URZ ;  /* 0x0000002a1f1f72a4 */ /* 0x000fd8000f8e023f */
.L_x_521:
[----:B------:R-:W2:Y:S01]  /*12e0*/  LDL R33, [R1+0x24] ;  /* 0x0000240001217983 */ /* 0x000ea20000100800 */
[----:B------:R-:W1:Y:S03]  /*12f0*/  LDC.64 R8, c[0x0][0x418] ;  /* 0x00010600ff087b82 */ /* 0x000e660000000a00 */
[----:B------:R-:W3:Y:S01]  /*1300*/  LDL R32, [R1+0x38] ;  /* 0x0000380001207983 */ /* 0x000ee20000100800 */
[----:B------:R-:W-:Y:S01]  /*1310*/  UIMAD UR21, UR8, UR37, URZ ;  /* 0x00000025081572a4 */ /* 0x000fe2000f8e023f */
[----:B------:R-:W-:Y:S01]  /*1320*/  IMAD.U32 R10, RZ, RZ, UR9 ;  /* 0x00000009ff0a7e24 */ /* 0x000fe2000f8e00ff */
[----:B------:R-:W-:Y:S01]  /*1330*/  USHF.R.S32.HI UR9, URZ, 0x1f, UR37 ;  /* 0x0000001f3f097899 */ /* 0x000fe20008011425 */
[----:B------:R-:W4:Y:S01]  /*1340*/  S2R R7, SR_TID.X ;  /* 0x0000000000077919 */ /* 0x000f220000002100 */
[----:B------:R-:W-:Y:S01]  /*1350*/  USHF.L.U32 UR7, UR21, 0x7, URZ ;  /* 0x0000000715077899 */ /* 0x000fe2000800063f */
[----:B------:R-:W-:Y:S01]  /*1360*/  IMAD.U32 R11, RZ, RZ, UR6 ;  /* 0x00000006ff0b7e24 */ /* 0x000fe2000f8e00ff */
[----:B------:R-:W5:Y:S01]  /*1370*/  LDC.64 R18, c[0x0][0x420] ;  /* 0x00010800ff127b82 */ /* 0x000f620000000a00 */
[----:B------:R-:W-:Y:S01]  /*1380*/  UIMAD.WIDE UR42, UR12, UR42, UR34 ;  /* 0x0000002a0c2a72a5 */ /* 0x000fe2000f8e0222 */
[----:B------:R-:W-:Y:S01]  /*1390*/  CS2R R94, SRZ ;  /* 0x00000000005e7805 */ /* 0x000fe2000001ff00 */
[----:B------:R-:W-:Y:S01]  /*13a0*/  USHF.R.S32.HI UR6, URZ, 0x1f, UR7 ;  /* 0x0000001f3f067899 */ /* 0x000fe20008011407 */
[----:B------:R-:W-:Y:S01]  /*13b0*/  CS2R R92, SRZ ;  /* 0x00000000005c7805 */ /* 0x000fe2000001ff00 */
[----:B------:R-:W-:Y:S01]  /*13c0*/  UIMAD.WIDE.U32 UR40, UR37, UR8, URZ ;  /* 0x00000008252872a5 */ /* 0x000fe2000f8e003f */
[----:B------:R-:W-:Y:S01]  /*13d0*/  CS2R R98, SRZ ;  /* 0x0000000000627805 */ /* 0x000fe2000001ff00 */
[----:B------:R-:W-:Y:S01]  /*13e0*/  UIADD3 UR33, UP0, UR42, UR33, URZ ;  /* 0x000000212a217290 */ /* 0x000fe2000ff1e03f */
[----:B------:R-:W5:Y:S01]  /*13f0*/  LDC.64 R26, c[0x0][0x240] ;  /* 0x00009000ff1a7b82 */ /* 0x000f620000000a00 */
[----:B------:R-:W-:Y:S01]  /*1400*/  UIADD3 UR31, UR34, UR31, URZ ;  /* 0x0000001f221f7290 */ /* 0x000fe2000fffe03f */
[----:B------:R-:W-:Y:S01]  /*1410*/  CS2R R96, SRZ ;  /* 0x0000000000607805 */ /* 0x000fe2000001ff00 */
[----:B------:R-:W-:Y:S01]  /*1420*/  UIADD3.X UR19, UR43, UR19, URZ, UP0, !UPT ;  /* 0x000000132b137290 */ /* 0x000fe200087fe43f */
[----:B------:R-:W-:Y:S01]  /*1430*/  IMAD.U32 R20, RZ, RZ, UR40 ;  /* 0x00000028ff147e24 */ /* 0x000fe2000f8e00ff */
[----:B------:R-:W-:Y:S01]  /*1440*/  CS2R R90, SRZ ;  /* 0x00000000005a7805 */ /* 0x000fe2000001ff00 */
[----:B------:R-:W-:Y:S01]  /*1450*/  IMAD.U32 R21, RZ, RZ, UR41 ;  /* 0x00000029ff157e24 */ /* 0x000fe2000f8e00ff */
[----:B------:R-:W-:Y:S01]  /*1460*/  CS2R R88, SRZ ;  /* 0x0000000000587805 */ /* 0x000fe2000001ff00 */
[----:B------:R-:W5:Y:S01]  /*1470*/  LDC.64 R16, c[0x0][0x248] ;  /* 0x00009200ff107b82 */ /* 0x000f620000000a00 */
[----:B------:R-:W-:-:S02]  /*1480*/  CS2R R86, SRZ ;  /* 0x0000000000567805 */ /* 0x000fc4000001ff00 */
[----:B------:R-:W-:Y:S02]  /*1490*/  CS2R R84, SRZ ;  /* 0x0000000000547805 */ /* 0x000fe4000001ff00 */
[----:B------:R-:W-:Y:S02]  /*14a0*/  CS2R R78, SRZ ;  /* 0x00000000004e7805 */ /* 0x000fe4000001ff00 */
[----:B------:R-:W-:Y:S02]  /*14b0*/  CS2R R76, SRZ ;  /* 0x00000000004c7805 */ /* 0x000fe4000001ff00 */
[----:B------:R-:W-:Y:S02]  /*14c0*/  CS2R R82, SRZ ;  /* 0x0000000000527805 */ /* 0x000fe4000001ff00 */
[----:B------:R-:W-:Y:S02]  /*14d0*/  CS2R R80, SRZ ;  /* 0x0000000000507805 */ /* 0x000fe4000001ff00 */
[----:B------:R-:W-:Y:S01]  /*14e0*/  CS2R R74, SRZ ;  /* 0x00000000004a7805 */ /* 0x000fe2000001ff00 */
[----:B------:R-:W5:Y:S01]  /*14f0*/  LDC.64 R24, c[0x0][0x238] ;  /* 0x00008e00ff187b82 */ /* 0x000f620000000a00 */
[----:B------:R-:W-:-:S02]  /*1500*/  CS2R R72, SRZ ;  /* 0x0000000000487805 */ /* 0x000fc4000001ff00 */
[----:B------:R-:W-:Y:S02]  /*1510*/  CS2R R70, SRZ ;  /* 0x0000000000467805 */ /* 0x000fe4000001ff00 */
[----:B------:R-:W-:Y:S02]  /*1520*/  CS2R R68, SRZ ;  /* 0x0000000000447805 */ /* 0x000fe4000001ff00 */
[----:B----4-:R-:W-:Y:S01]  /*1530*/  SHF.R.S32.HI R6, RZ, 0x1f, R7 ;  /* 0x0000001fff067819 */ /* 0x010fe20000011407 */
[----:B------:R-:W4:Y:S03]  /*1540*/  LDC.64 R22, c[0x0][0x228] ;  /* 0x00008a00ff167b82 */ /* 0x000f260000000a00 */
[CC--:B------:R-:W-:Y:S02]  /*1550*/  LEA.HI R4, R6.reuse, R7.reuse, RZ, 0x5 ;  /* 0x0000000706047211 */ /* 0x0c0fe400078f28ff */
[----:B------:R-:W-:-:S02]  /*1560*/  LEA.HI R6, R6, R7, RZ, 0x2 ;  /* 0x0000000706067211 */ /* 0x000fc400078f10ff */
[----:B------:R-:W-:Y:S02]  /*1570*/  LOP3.LUT R3, R4, 0xffffffe0, RZ, 0xc0, !PT ;  /* 0xffffffe004037812 */ /* 0x000fe400078ec0ff */
[----:B------:R-:W-:Y:S02]  /*1580*/  SHF.R.S32.HI R4, RZ, 0x5, R4 ;  /* 0x00000005ff047819 */ /* 0x000fe40000011404 */
[----:B------:R-:W-:Y:S01]  /*1590*/  LOP3.LUT R5, R6, 0xfffffffc, RZ, 0xc0, !PT ;  /* 0xfffffffc06057812 */ /* 0x000fe200078ec0ff */
[----:B------:R-:W-:-:S04]  /*15a0*/  IMAD.IADD R3, R7, 0x1, -R3 ;  /* 0x0000000107037824 */ /* 0x000fc800078e0a03 */
[----:B------:R-:W-:Y:S02]  /*15b0*/  IMAD R3, R4, UR21, R3 ;  /* 0x0000001504037c24 */ /* 0x000fe4000f8e0203 */
[----:B------:R-:W-:Y:S02]  /*15c0*/  IMAD.IADD R5, R7, 0x1, -R5 ;  /* 0x0000000107057824 */ /* 0x000fe400078e0a05 */
[----:B-1----:R-:W-:Y:S01]  /*15d0*/  IMAD R7, R8, UR18, RZ ;  /* 0x0000001208077c24 */ /* 0x002fe2000f8e02ff */
[----:B------:R-:W-:Y:S01]  /*15e0*/  @P1 BAR.SYNC.DEFER_BLOCKING 0x0 ;  /* 0x0000000000001b1d */ /* 0x000fe20000010000 */
[----:B------:R-:W-:Y:S01]  /*15f0*/  IMAD.SHL.U32 R4, R5, 0x8, RZ ;  /* 0x0000000805047824 */ /* 0x000fe200078e00ff */
[----:B------:R-:W-:Y:S01]  /*1600*/  IADD3 R10, P2, P0, R3, UR7, R10 ;  /* 0x00000007030a7c10 */ /* 0x000fe2000f85e00a */
[----:B------:R-:W-:Y:S01]  /*1610*/  IMAD R7, R9, UR12, R7 ;  /* 0x0000000c09077c24 */ /* 0x000fe2000f8e0207 */
[----:B------:R-:W-:Y:S02]  /*1620*/  SHF.R.S32.HI R3, RZ, 0x1f, R3 ;  /* 0x0000001fff037819 */ /* 0x000fe40000011403 */
[----:B------:R-:W-:-:S02]  /*1630*/  SHF.R.S32.HI R5, RZ, 0x1f, R4 ;  /* 0x0000001fff057819 */ /* 0x000fc40000011404 */
[----:B------:R-:W-:Y:S01]  /*1640*/  IADD3.X R11, R3, UR6, R11, P2, P0 ;  /* 0x00000006030b7c10 */ /* 0x000fe200097e040b */
[----:B------:R-:W-:Y:S01]  /*1650*/  ULDC.64 UR6, c[0x0][0x428] ;  /* 0x00010a0000067ab9 */ /* 0x000fe20000000a00 */
[----:B------:R-:W-:Y:S01]  /*1660*/  IADD3 R10, P0, R10, R12, RZ ;  /* 0x0000000c0a0a7210 */ /* 0x000fe20007f1e0ff */
[----:B------:R-:W-:Y:S01]  /*1670*/  IMAD.WIDE.U32 R8, R8, UR12, R4 ;  /* 0x0000000c08087c25 */ /* 0x000fe2000f8e0004 */
[----:B------:R-:W-:Y:S01]  /*1680*/  SHF.R.S32.HI R3, RZ, 0x2, R6 ;  /* 0x00000002ff037819 */ /* 0x000fe20000011406 */
[----:B------:R-:W-:Y:S02]  /*1690*/  UIMAD UR38, UR17, UR6, URZ ;  /* 0x00000006112672a4 */ /* 0x000fe4000f8e023f */
[----:B------:R-:W-:Y:S01]  /*16a0*/  IMAD.X R11, R11, 0x1, R13, P0 ;  /* 0x000000010b0b7824 */ /* 0x000fe200000e060d */
[----:B------:R-:W-:Y:S01]  /*16b0*/  SHF.R.S32.HI R29, RZ, 0x1f, R3 ;  /* 0x0000001fff1d7819 */ /* 0x000fe20000011403 */
[----:B------:R-:W1:Y:S01]  /*16c0*/  LDC.64 R12, c[0x0][0x230] ;  /* 0x00008c00ff0c7b82 */ /* 0x000e620000000a00 */
[----:B------:R-:W-:Y:S01]  /*16d0*/  IADD3 R6, P0, R3, UR34, RZ ;  /* 0x0000002203067c10 */ /* 0x000fe2000ff1e0ff */
[----:B------:R-:W-:Y:S01]  /*16e0*/  IMAD.WIDE.U32 R10, R20, UR33, R10 ;  /* 0x00000021140a7c25 */ /* 0x000fe2000f8e000a */
[----:B------:R-:W-:Y:S01]  /*16f0*/  IADD3 R9, R9, R7, RZ ;  /* 0x0000000709097210 */ /* 0x000fe20007ffe0ff */
[----:B------:R-:W-:Y:S01]  /*1700*/  UIMAD UR38, UR13, UR7, UR38 ;  /* 0x000000070d2672a4 */ /* 0x000fe2000f8e0226 */
[C---:B------:R-:W-:Y:S01]  /*1710*/  IADD3.X R7, R29.reuse, UR35, RZ, P0, !PT ;  /* 0x000000231d077c10 */ /* 0x040fe200087fe4ff */
[----:B------:R-:W-:Y:S01]  /*1720*/  UIMAD UR35, UR9, UR8, URZ ;  /* 0x00000008092372a4 */ /* 0x000fe2000f8e023f */
[----:B-----5:R-:W-:Y:S01]  /*1730*/  IMAD R20, R29, R16, RZ ;  /* 0x000000101d147224 */ /* 0x020fe200078e02ff */
[----:B------:R-:W-:Y:S01]  /*1740*/  UIADD3 UR34, UR34, UR32, URZ ;  /* 0x0000002022227290 */ /* 0x000fe2000fffe03f */
[----:B------:R-:W-:Y:S01]  /*1750*/  IMAD.WIDE.U32 R8, R6, R18, R8 ;  /* 0x0000001206087225 */ /* 0x000fe200078e0008 */
[----:B------:R-:W-:Y:S01]  /*1760*/  UIMAD UR35, UR39, UR37, UR35 ;  /* 0x00000025272372a4 */ /* 0x000fe2000f8e0223 */
[----:B------:R-:W-:-:S02]  /*1770*/  ULDC.64 UR8, c[0x0][0x3e0] ;  /* 0x0000f80000087ab9 */ /* 0x000fc40000000a00 */
[C---:B------:R-:W-:Y:S01]  /*1780*/  IMAD R14, R7.reuse, R18, RZ ;  /* 0x00000012070e7224 */ /* 0x040fe200078e02ff */
[----:B------:R-:W-:Y:S01]  /*1790*/  UIADD3 UR35, UR41, UR35, URZ ;  /* 0x0000002329237290 */ /* 0x000fe2000fffe03f */
[----:B------:R-:W-:Y:S02]  /*17a0*/  IMAD R7, R7, R26, RZ ;  /* 0x0000001a07077224 */ /* 0x000fe400078e02ff */
[----:B------:R-:W-:Y:S01]  /*17b0*/  IMAD R14, R6, R19, R14 ;  /* 0x00000013060e7224 */ /* 0x000fe200078e020e */
[----:B------:R-:W-:Y:S01]  /*17c0*/  UIMAD UR35, UR35, UR33, URZ ;  /* 0x00000021232372a4 */ /* 0x000fe2000f8e023f */
[----:B------:R-:W-:-:S03]  /*17d0*/  IMAD.WIDE.U32 R30, R3, R16, RZ ;  /* 0x00000010031e7225 */ /* 0x000fc600078e00ff */
[----:B------:R-:W-:Y:S01]  /*17e0*/  UIMAD UR19, UR19, UR40, UR35 ;  /* 0x00000028131372a4 */ /* 0x000fe2000f8e0223 */
[----:B------:R-:W-:Y:S02]  /*17f0*/  IMAD.IADD R9, R9, 0x1, R14 ;  /* 0x0000000109097824 */ /* 0x000fe400078e020e */
[----:B------:R-:W-:Y:S01]  /*1800*/  IMAD.U32 R14, RZ, RZ, UR6 ;  /* 0x00000006ff0e7e24 */ /* 0x000fe2000f8e00ff */
[----:B------:R-:W-:Y:S01]  /*1810*/  ULDC.64 UR6, c[0x0][0x400] ;  /* 0x0001000000067ab9 */ /* 0x000fe20000000a00 */
[----:B-1----:R-:W-:Y:S01]  /*1820*/  IMAD R21, R12, UR18, RZ ;  /* 0x000000120c157c24 */ /* 0x002fe2000f8e02ff */
[----:B------:R-:W-:Y:S01]  /*1830*/  IADD3 R15, R11, UR19, RZ ;  /* 0x000000130b0f7c10 */ /* 0x000fe2000fffe0ff */
[----:B------:R-:W-:Y:S01]  /*1840*/  IMAD.WIDE.U32 R8, R14, UR13, R8 ;  /* 0x0000000d0e087c25 */ /* 0x000fe2000f8e0008 */
[----:B------:R-:W-:Y:S01]  /*1850*/  LEA R130, P0, R10, UR6, 0x2 ;  /* 0x000000060a827c11 */ /* 0x000fe2000f8010ff */
[----:B------:R-:W-:Y:S02]  /*1860*/  UIADD3 UR19, UP0, UR30, UR36, URZ ;  /* 0x000000241e137290 */ /* 0x000fe4000ff1e03f */
[----:B------:R-:W-:Y:S01]  /*1870*/  IMAD R14, R6, R27, R7 ;  /* 0x0000001b060e7224 */ /* 0x000fe200078e0207 */
[----:B------:R-:W-:Y:S01]  /*1880*/  LEA.HI.X R131, R10, UR7, R15, 0x2, P0 ;  /* 0x000000070a837c11 */ /* 0x000fe200080f140f */
[----:B------:R-:W-:Y:S01]  /*1890*/  IMAD.WIDE.U32 R6, R6, R26, R4 ;  /* 0x0000001a06067225 */ /* 0x000fe200078e0004 */
[----:B------:R-:W-:Y:S01]  /*18a0*/  LEA R232, P2, R8, UR8, 0x1 ;  /* 0x0000000808e87c11 */ /* 0x000fe2000f8408ff */
[----:B------:R-:W-:Y:S01]  /*18b0*/  ULDC.64 UR6, c[0x0][0x260] ;  /* 0x0000980000067ab9 */ /* 0x000fe20000000a00 */
[----:B------:R-:W-:Y:S01]  /*18c0*/  UIADD3.X UR4, UR25, UR4, URZ, UP0, !UPT ;  /* 0x0000000419047290 */ /* 0x000fe200087fe43f */
[----:B------:R-:W-:Y:S01]  /*18d0*/  IMAD.IADD R11, R7, 0x1, R14 ;  /* 0x00000001070b7824 */ /* 0x000fe200078e020e */
[----:B------:R-:W-:Y:S01]  /*18e0*/  UIADD3 UR25, UR28, -0x1, URZ ;  /* 0xffffffff1c197890 */ /* 0x000fe2000fffe03f */
[----:B------:R-:W1:Y:S01]  /*18f0*/  LDC.64 R14, c[0x0][0x250] ;  /* 0x00009400ff0e7b82 */ /* 0x000e620000000a00 */
[----:B------:R-:W-:-:S02]  /*1900*/  VIADD R7, R9, UR38 ;  /* 0x0000002609077c36 */ /* 0x000fc40008000000 */
[----:B------:R-:W-:Y:S02]  /*1910*/  IMAD R20, R3, R17, R20 ;  /* 0x0000001103147224 */ /* 0x000fe400078e0214 */
[----:B------:R-:W-:Y:S01]  /*1920*/  IMAD R21, R13, UR12, R21 ;  /* 0x0000000c0d157c24 */ /* 0x000fe2000f8e0215 */
[----:B------:R-:W-:Y:S01]  /*1930*/  LEA.HI.X R233, R8, UR9, R7, 0x1, P2 ;  /* 0x0000000908e97c11 */ /* 0x000fe200090f0c07 */
[----:B------:R-:W-:Y:S01]  /*1940*/  IMAD.WIDE.U32 R12, R12, UR12, R4 ;  /* 0x0000000c0c0c7c25 */ /* 0x000fe2000f8e0004 */
[----:B------:R-:W-:Y:S01]  /*1950*/  IADD3 R7, R31, R20, RZ ;  /* 0x000000141f077210 */ /* 0x000fe20007ffe0ff */
[----:B------:R-:W-:Y:S02]  /*1960*/  ULDC.64 UR8, c[0x0][0x258] ;  /* 0x0000960000087ab9 */ /* 0x000fe40000000a00 */
[----:B------:R-:W-:Y:S01]  /*1970*/  IMAD.MOV.U32 R10, RZ, RZ, R6 ;  /* 0x000000ffff0a7224 */ /* 0x000fe200078e0006 */
[----:B------:R-:W-:Y:S01]  /*1980*/  UIMAD UR33, UR17, UR8, URZ ;  /* 0x00000008112172a4 */ /* 0x000fe2000f8e023f */
[----:B------:R-:W-:-:S02]  /*1990*/  IMAD.IADD R9, R13, 0x1, R21 ;  /* 0x000000010d097824 */ /* 0x000fc400078e0215 */
[----:B------:R-:W-:Y:S01]  /*19a0*/  IMAD.MOV.U32 R8, RZ, RZ, R12 ;  /* 0x000000ffff087224 */ /* 0x000fe200078e000c */
[----:B------:R-:W-:Y:S01]  /*19b0*/  LEA R12, P0, R18, R232, 0x7 ;  /* 0x000000e8120c7211 */ /* 0x000fe200078038ff */
[----:B------:R-:W-:Y:S01]  /*19c0*/  IMAD.MOV.U32 R6, RZ, RZ, R30 ;  /* 0x000000ffff067224 */ /* 0x000fe200078e001e */
[----:B------:R-:W-:Y:S01]  /*19d0*/  UIMAD UR33, UR13, UR9, UR33 ;  /* 0x000000090d2172a4 */ /* 0x000fe2000f8e0221 */
[----:B------:R-:W-:Y:S02]  /*19e0*/  IMAD R13, R28, UR6, RZ ;  /* 0x000000061c0d7c24 */ /* 0x000fe4000f8e02ff */
[----:B------:R-:W-:-:S04]  /*19f0*/  IMAD.WIDE.U32 R8, R0, UR6, R8 ;  /* 0x0000000600087c25 */ /* 0x000fc8000f8e0008 */
[----:B------:R-:W-:-:S04]  /*1a00*/  IMAD.WIDE.U32 R6, R16, UR19, R6 ;  /* 0x0000001310067c25 */ /* 0x000fc8000f8e0006 */
[----:B------:R-:W-:Y:S01]  /*1a10*/  IMAD R20, R0, UR7, R13 ;  /* 0x0000000700147c24 */ /* 0x000fe2000f8e020d */
[----:B------:R-:W-:Y:S01]  /*1a20*/  LEA.HI.X R13, R18, R233, R19, 0x7, P0 ;  /* 0x000000e9120d7211 */ /* 0x000fe200000f3c13 */
[----:B------:R-:W-:Y:S01]  /*1a30*/  IMAD R18, R16, UR4, RZ ;  /* 0x0000000410127c24 */ /* 0x000fe2000f8e02ff */
[----:B------:R-:W-:Y:S01]  /*1a40*/  IADD3 R21, P0, R8, R6, RZ ;  /* 0x0000000608157210 */ /* 0x000fe20007f1e0ff */
[----:B------:R-:W-:Y:S01]  /*1a50*/  IMAD R6, R24, UR18, RZ ;  /* 0x0000001218067c24 */ /* 0x000fe2000f8e02ff */
[----:B------:R-:W-:Y:S01]  /*1a60*/  ULDC.64 UR6, c[0x0][0x268] ;  /* 0x00009a0000067ab9 */ /* 0x000fe20000000a00 */
[----:B------:R-:W-:Y:S02]  /*1a70*/  IMAD.IADD R20, R9, 0x1, R20 ;  /* 0x0000000109147824 */ /* 0x000fe400078e0214 */
[----:B------:R-:W-:Y:S02]  /*1a80*/  IMAD R18, R17, UR19, R18 ;  /* 0x0000001311127c24 */ /* 0x000fe4000f8e0212 */
[----:B----4-:R-:W-:-:S03]  /*1a90*/  IMAD.WIDE.U32 R8, R22, UR12, R10 ;  /* 0x0000000c16087c25 */ /* 0x010fc6000f8e000a */
[----:B------:R-:W-:Y:S01]  /*1aa0*/  IADD3.X R18, R20, R7, R18, P0, !PT ;  /* 0x0000000714127210 */ /* 0x000fe200007fe412 */
[----:B------:R-:W-:Y:S02]  /*1ab0*/  IMAD R10, R25, UR12, R6 ;  /* 0x0000000c190a7c24 */ /* 0x000fe4000f8e0206 */
[----:B------:R-:W-:-:S04]  /*1ac0*/  IMAD.WIDE.U32 R4, R24, UR12, R4 ;  /* 0x0000000c18047c25 */ /* 0x000fc8000f8e0004 */
[----:B-1----:R-:W-:Y:S01]  /*1ad0*/  IMAD R6, R29, R14, RZ ;  /* 0x0000000e1d067224 */ /* 0x002fe200078e02ff */
[----:B------:R-:W-:Y:S01]  /*1ae0*/  IADD3 R7, R5, R10, RZ ;  /* 0x0000000a05077210 */ /* 0x000fe20007ffe0ff */
[----:B------:R-:W-:-:S04]  /*1af0*/  IMAD.WIDE.U32 R10, R3, R14, RZ ;  /* 0x0000000e030a7225 */ /* 0x000fc800078e00ff */
[----:B------:R-:W-:Y:S02]  /*1b00*/  IMAD R5, R3, R15, R6 ;  /* 0x0000000f03057224 */ /* 0x000fe400078e0206 */
[----:B------:R-:W-:Y:S02]  /*1b10*/  IMAD.MOV.U32 R6, RZ, RZ, R4 ;  /* 0x000000ffff067224 */ /* 0x000fe400078e0004 */
[----:B------:R-:W-:Y:S02]  /*1b20*/  IMAD R3, R28, UR6, RZ ;  /* 0x000000061c037c24 */ /* 0x000fe4000f8e02ff */
[----:B------:R-:W-:Y:S02]  /*1b30*/  IMAD.IADD R5, R11, 0x1, R5 ;  /* 0x000000010b057824 */ /* 0x000fe400078e0205 */
[----:B------:R-:W-:Y:S02]  /*1b40*/  IMAD.MOV.U32 R4, RZ, RZ, R10 ;  /* 0x000000ffff047224 */ /* 0x000fe400078e000a */
[----:B------:R-:W-:Y:S01]  /*1b50*/  IMAD.WIDE.U32 R6, R0, UR6, R6 ;  /* 0x0000000600067c25 */ /* 0x000fe2000f8e0006 */
[----:B------:R-:W-:-:S03]  /*1b60*/  ULEA.HI UR6, UR25, UR25, URZ, 0x1 ;  /* 0x0000001919067291 */ /* 0x000fc6000f8f083f */
[----:B------:R-:W-:Y:S01]  /*1b70*/  IMAD R3, R0, UR7, R3 ;  /* 0x0000000700037c24 */ /* 0x000fe2000f8e0203 */
[----:B------:R-:W-:Y:S01]  /*1b80*/  ULOP3.LUT UR6, UR6, 0xfffffffe, URZ, 0xc0, !UPT ;  /* 0xfffffffe06067892 */ /* 0x000fe2000f8ec03f */
[----:B------:R-:W-:-:S03]  /*1b90*/  IMAD.WIDE.U32 R4, R14, UR19, R4 ;  /* 0x000000130e047c25 */ /* 0x000fc6000f8e0004 */
[----:B------:R-:W-:Y:S01]  /*1ba0*/  IADD3 R10, R7, R3, RZ ;  /* 0x00000003070a7210 */ /* 0x000fe20007ffe0ff */
[----:B------:R-:W-:Y:S01]  /*1bb0*/  UIADD3 UR35, UR25, -UR6, URZ ;  /* 0x8000000619237290 */ /* 0x000fe2000fffe03f */
[----:B------:R-:W-:Y:S01]  /*1bc0*/  IADD3 R3, P0, R6, R4, RZ ;  /* 0x0000000406037210 */ /* 0x000fe20007f1e0ff */
[----:B------:R-:W-:Y:S01]  /*1bd0*/  IMAD R4, R14, UR4, RZ ;  /* 0x000000040e047c24 */ /* 0x000fe2000f8e02ff */
[----:B------:R-:W-:Y:S01]  /*1be0*/  ULDC.64 UR6, c[0x0][0x218] ;  /* 0x0000860000067ab9 */ /* 0x000fe20000000a00 */
[----:B------:R-:W-:Y:S01]  /*1bf0*/  UISETP.NE.AND UP0, UPT, UR35, 0x1, UPT ;  /* 0x000000012300788c */ /* 0x000fe2000bf05270 */
[----:B------:R-:W-:Y:S01]  /*1c00*/  LEA R6, P1, R21, UR6, 0x1 ;  /* 0x0000000615067c11 */ /* 0x000fe2000f8208ff */
[----:B------:R-:W-:Y:S02]  /*1c10*/  IMAD R4, R15, UR19, R4 ;  /* 0x000000130f047c24 */ /* 0x000fe4000f8e0204 */
[----:B------:R-:W-:Y:S01]  /*1c20*/  IMAD R19, R22, UR18, RZ ;  /* 0x0000001216137c24 */ /* 0x000fe2000f8e02ff */
[----:B------:R-:W-:Y:S01]  /*1c30*/  LEA.HI.X R7, R21, UR7, R18, 0x1, P1 ;  /* 0x0000000715077c11 */ /* 0x000fe200088f0c12 */
[----:B------:R-:W-:Y:S01]  /*1c40*/  ULDC.64 UR6, c[0x0][0x220] ;  /* 0x0000880000067ab9 */ /* 0x000fe20000000a00 */
[----:B------:R-:W-:Y:S01]  /*1c50*/  IADD3.X R5, R10, R5, R4, P0, !PT ;  /* 0x000000050a057210 */ /* 0x000fe200007fe404 */
[----:B------:R-:W-:Y:S01]  /*1c60*/  IMAD R19, R23, UR12, R19 ;  /* 0x0000000c17137c24 */ /* 0x000fe2000f8e0213 */
[----:B------:R-:W-:Y:S01]  /*1c70*/  PLOP3.LUT P0, PT, PT, PT, UP0, 0x80, 0x0 ;  /* 0x000000000000781c */ /* 0x000fe20003f0f008 */
[----:B------:R-:W-:Y:S01]  /*1c80*/  IMAD.U32 R0, RZ, RZ, UR8 ;  /* 0x00000008ff007e24 */ /* 0x000fe2000f8e00ff */
[----:B------:R-:W-:Y:S01]  /*1c90*/  ULDC.64 UR8, c[0x0][0x210] ;  /* 0x0000840000087ab9 */ /* 0x000fe20000000a00 */
[----:B------:R-:W-:-:S02]  /*1ca0*/  IMAD.IADD R9, R9, 0x1, R19 ;  /* 0x0000000109097824 */ /* 0x000fc400078e0213 */
[----:B------:R-:W-:-:S04]  /*1cb0*/  IMAD.WIDE.U32 R8, R0, UR13, R8 ;  /* 0x0000000d00087c25 */ /* 0x000fc8000f8e0008 */
[----:B------:R-:W-:Y:S01]  /*1cc0*/  VIADD R9, R9, UR33 ;  /* 0x0000002109097c36 */ /* 0x000fe20008000000 */
[C---:B------:R-:W-:Y:S01]  /*1cd0*/  LEA R230, P2, R8.reuse, UR8, 0x1 ;  /* 0x0000000808e67c11 */ /* 0x040fe2000f8408ff */
[----:B------:R-:W-:Y:S02]  /*1ce0*/  ULDC.64 UR32, c[0x0][0x478] ;  /* 0x00011e0000207ab9 */ /* 0x000fe40000000a00 */
[----:B------:R-:W-:Y:S01]  /*1cf0*/  UIMAD.WIDE UR32, UR31, 0x4, UR32 ;  /* 0x000000041f2078a5 */ /* 0x000fe2000f8e0220 */
[----:B------:R-:W-:Y:S01]  /*1d00*/  LEA.HI.X R231, R8, UR9, R9, 0x1, P2 ;  /* 0x0000000908e77c11 */ /* 0x000fe200090f0c09 */
[----:B------:R-:W-:Y:S01]  /*1d10*/  ULDC.64 UR8, c[0x0][0x2b0] ;  /* 0x0000ac0000087ab9 */ /* 0x000fe20000000a00 */
[----:B------:R-:W-:Y:S01]  /*1d20*/  LEA R10, P2, R16, R6, 0x7 ;  /* 0x00000006100a7211 */ /* 0x000fe200078438ff */
[----:B------:R-:W-:-:S03]  /*1d30*/  UIMAD.WIDE UR8, UR34, 0x4, UR8 ;  /* 0x00000004220878a5 */ /* 0x000fc6000f8e0208 */
[----:B------:R-:W-:Y:S01]  /*1d40*/  LEA.HI.X R11, R16, R7, R17, 0x7, P2 ;  /* 0x00000007100b7211 */ /* 0x000fe200010f3c11 */
[C---:B--2---:R-:W-:Y:S01]  /*1d50*/  VIADD R4, R33.reuse, 0x1000 ;  /* 0x0000100021047836 */ /* 0x044fe20000000000 */
[----:B------:R-:W-:-:S04]  /*1d60*/  LEA R0, R33, UR5, 0x1 ;  /* 0x0000000521007c11 */ /* 0x000fc8000f8e08ff */
[----:B------:R-:W-:Y:S01]  /*1d70*/  SEL R18, R4, R33, !P0 ;  /* 0x0000002104127207 */ /* 0x000fe20004000000 */
[----:B------:R-:W-:Y:S01]  /*1d80*/  @!PT LDS RZ, [RZ] ;  /* 0x00000000fffff984 */ /* 0x000fe20000000800 */
[----:B------:R-:W-:Y:S01]  /*1d90*/  @!PT LDS RZ, [RZ] ;  /* 0x00000000fffff984 */ /* 0x000fe20000000800 */
[----:B------:R-:W-:Y:S01]  /*1da0*/  @!PT LDS RZ, [RZ] ;  /* 0x00000000fffff984 */ /* 0x000fe20000000800 */
[----:B------:R-:W-:Y:S01]  /*1db0*/  LDGSTS.E.BYPASS.LTC128B.128 [R0+0x4000], desc[UR26][R232.64] ;  /* 0x04000000e8007fae */ /* 0x000fe2000b901d5a */
[C---:B------:R-:W-:Y:S01]  /*1dc0*/  LEA R4, P1, R3.reuse, UR6, 0x1 ;  /* 0x0000000603047c11 */ /* 0x040fe2000f8208ff */
[----:B------:R-:W-:Y:S01]  /*1dd0*/  UIADD3 UR6, -UR24, UR29, UR30 ;  /* 0x0000001d18067290 */ /* 0x000fe2000fffe11e */
[----:B------:R-:W-:Y:S01]  /*1de0*/  LEA R18, R18, UR5, 0x1 ;  /* 0x0000000512127c11 */ /* 0x000fe2000f8e08ff */
[----:B------:R1:W-:Y:S01]  /*1df0*/  LDGSTS.E.BYPASS.LTC128B.128 [R0+0x5000], desc[UR26][R12.64] ;  /* 0x050000000c007fae */ /* 0x0003e2000b901d5a */
[----:B------:R-:W-:Y:S01]  /*1e00*/  LEA.HI.X R5, R3, UR7, R5, 0x1, P1 ;  /* 0x0000000703057c11 */ /* 0x000fe200088f0c05 */
[----:B------:R-:W-:Y:S01]  /*1e10*/  ULDC UR7, c[0x0][0x398] ;  /* 0x0000e60000077ab9 */ /* 0x000fe20000000800 */
[C---:B------:R-:W-:Y:S01]  /*1e20*/  LEA R8, P1, R14.reuse, R4, 0x7 ;  /* 0x000000040e087211 */ /* 0x040fe200078238ff */
[----:B------:R-:W-:Y:S01]  /*1e30*/  UIADD3 UR7, UR6, -UR7, URZ ;  /* 0x8000000706077290 */ /* 0x000fe2000fffe03f */
[----:B------:R-:W-:Y:S02]  /*1e40*/  LDGSTS.E.BYPASS.LTC128B.128 [R18], desc[UR26][R230.64] ;  /* 0x00000000e6127fae */ /* 0x000fe4000b901d5a */
[----:B------:R-:W-:Y:S01]  /*1e50*/  LEA.HI.X R9, R14, R5, R15, 0x7, P1 ;  /* 0x000000050e097211 */ /* 0x000fe200008f3c0f */
[----:B------:R-:W-:-:S04]  /*1e60*/  USHF.R.S32.HI UR6, URZ, 0x1f, UR7 ;  /* 0x0000001f3f067899 */ /* 0x000fc80008011407 */
[----:B------:R-:W-:-:S03]  /*1e70*/  ULEA.HI UR6, UR6, UR7, URZ, 0x7 ;  /* 0x0000000706067291 */ /* 0x000fc6000f8f383f */
[----:B------:R-:W-:Y:S01]  /*1e80*/  UMOV UR7, UR9 ;  /* 0x0000000900077c82 */ /* 0x000fe20008000000 */
[----:B------:R-:W-:-:S04]  /*1e90*/  USHF.R.S32.HI UR6, URZ, 0x7, UR6 ;  /* 0x000000073f067899 */ /* 0x000fc80008011406 */
[----:B------:R-:W-:-:S04]  /*1ea0*/  UISETP.LT.AND UP0, UPT, URZ, UR6, UPT ;  /* 0x000000063f00728c */ /* 0x000fc8000bf01270 */
[----:B------:R-:W-:Y:S01]  /*1eb0*/  USEL UR6, URZ, UR6, !UP0 ;  /* 0x000000063f067287 */ /* 0x000fe2000c000000 */
[----:B-1----:R-:W-:-:S03]  /*1ec0*/  LEA R12, P3, R26, R230, 0x7 ;  /* 0x000000e61a0c7211 */ /* 0x002fc600078638ff */
[----:B------:R-:W-:Y:S01]  /*1ed0*/  UISETP.GT.AND UP0, UPT, UR28, UR6, UPT ;  /* 0x000000061c00728c */ /* 0x000fe2000bf04270 */
[----:B------:R-:W-:-:S05]  /*1ee0*/  LEA.HI.X R13, R26, R231, R27, 0x7, P3 ;  /* 0x000000e71a0d7211 */ /* 0x000fca00018f3c1b */
[----:B------:R-:W-:Y:S01]  /*1ef0*/  PLOP3.LUT P1, PT, PT, PT, UP0, 0x80, 0x0 ;  /* 0x000000000000781c */ /* 0x000fe20003f2f008 */
[----:B------:R-:W-:Y:S04]  /*1f00*/  LDGSTS.E.BYPASS.LTC128B.128 [R18+0x1000], desc[UR26][R12.64] ;  /* 0x010000000c127fae */ /* 0x000fe8000b901d5a */
[----:B------:R-:W-:Y:S04]  /*1f10*/  LDGSTS.E.BYPASS.LTC128B.128 [R0+0x6000], desc[UR26][R6.64] ;  /* 0x0600000006007fae */ /* 0x000fe8000b901d5a */
[----:B------:R-:W-:Y:S04]  /*1f20*/  LDGSTS.E.BYPASS.LTC128B.128 [R0+0x7000], desc[UR26][R10.64] ;  /* 0x070000000a007fae */ /* 0x000fe8000b901d5a */
[----:B------:R3:W-:Y:S04]  /*1f30*/  LDGSTS.E.BYPASS.LTC128B.128 [R0+0x8000], desc[UR26][R4.64] ;  /* 0x0800000004007fae */ /* 0x0007e8000b901d5a */
[----:B------:R1:W-:Y:S04]  /*1f40*/  LDGSTS.E.BYPASS.LTC128B.128 [R0+0x9000], desc[UR26][R8.64] ;  /* 0x0900000008007fae */ /* 0x0003e8000b901d5a */
[----:B------:R-:W0:Y:S01]  /*1f50*/  LDGDEPBAR ;  /* 0x00000000000079af */ /* 0x000e220000000000 */
[----:B---3--:R-:W-:Y:S01]  /*1f60*/  IMAD.SHL.U32 R4, R32, 0x4, RZ ;  /* 0x0000000420047824 */ /* 0x008fe200078e00ff */
[----:B-1----:R-:W-:-:S04]  /*1f70*/  SHF.R.S32.HI R0, RZ, 0x1f, R32 ;  /* 0x0000001fff007819 */ /* 0x002fc80000011420 */
[----:B------:R-:W-:Y:S02]  /*1f80*/  IADD3 R4, P2, R4, UR8, RZ ;  /* 0x0000000804047c10 */ /* 0x000fe4000ff5e0ff */
[----:B------:R-:W-:-:S04]  /*1f90*/  SHF.L.U64.HI R3, R32, 0x2, R0 ;  /* 0x0000000220037819 */ /* 0x000fc80000010200 */
[----:B------:R-:W-:Y:S01]  /*1fa0*/  IADD3.X R5, R3, UR7, RZ, P2, !PT ;  /* 0x0000000703057c10 */ /* 0x000fe200097fe4ff */
[----:B------:R-:W-:Y:S06]  /*1fb0*/  @!P1 BRA `(.L_x_522) ;  /* 0x0000005800dc9947 */ /* 0x000fec0003800000 */
[----:B------:R-:W2:Y:S04]  /*1fc0*/  LDG.E R9, desc[UR26][R4.64] ;  /* 0x0000001a04097981 */ /* 0x000ea8000c1e1900 */
[----:B------:R-:W3:Y:S04]  /*1fd0*/  LDG.E R8, desc[UR26][R4.64+0x20] ;  /* 0x0000201a04087981 */ /* 0x000ee8000c1e1900 */
[----:B------:R-:W4:Y:S04]  /*1fe0*/  LDG.E R7, desc[UR26][R4.64+0x100] ;  /* 0x0001001a04077981 */ /* 0x000f28000c1e1900 */
[----:B------:R1:W5:Y:S01]  /*1ff0*/  LDG.E R6, desc[UR26][R4.64+0x120] ;  /* 0x0001201a04067981 */ /* 0x000362000c1e1900 */
[----:B------:R-:W-:Y:S01]  /*2000*/  SHF.L.U64.HI R0, R32, 0x2, R0 ;  /* 0x0000000220007819 */ /* 0x000fe20000010200 */
[----:B------:R-:W-:Y:S01]  /*2010*/  VIADD R3, R124, 0x1000 ;  /* 0x000010007c037836 */ /* 0x000fe20000000000 */
[----:B------:R-:W-:Y:S01]  /*2020*/  UIADD3 UR44, UR30, UR29, URZ ;  /* 0x0000001d1e2c7290 */ /* 0x000fe2000fffe03f */
[----:B------:R-:W-:Y:S01]  /*2030*/  STL [R1], R18 ;  /* 0x0000001201007387 */ /* 0x000fe20000100800 */
[----:B------:R-:W-:Y:S01]  /*2040*/  MOV R95, RZ ;  /* 0x000000ff005f7202 */ /* 0x000fe20000000f00 */
[----:B------:R-:W-:Y:S01]  /*2050*/  UMOV UR28, UR32 ;  /* 0x00000020001c7c82 */ /* 0x000fe20008000000 */
[----:B------:R-:W-:Y:S01]  /*2060*/  SEL R118, R3, R124, !P0 ;  /* 0x0000007c03767207 */ /* 0x000fe20004000000 */
[----:B------:R1:W-:Y:S01]  /*2070*/  STL [R1+0x1c], R0 ;  /* 0x00001c0001007387 */ /* 0x0003e20000100800 */
[----:B------:R-:W-:Y:S01]  /*2080*/  UMOV UR9, UR33 ;  /* 0x0000002100097c82 */ /* 0x000fe20008000000 */
[----:B------:R-:W-:-:S02]  /*2090*/  USHF.L.U32 UR42, UR21, 0x3, URZ ;  /* 0x00000003152a7899 */ /* 0x000fc4000800063f */
[----:B------:R-:W-:Y:S02]  /*20a0*/  USHF.L.U32 UR41, UR21, 0x4, URZ ;  /* 0x0000000415297899 */ /* 0x000fe4000800063f */
[----:B------:R-:W-:Y:S02]  /*20b0*/  UIMAD UR40, UR21, 0x18, URZ ;  /* 0x00000018152878a4 */ /* 0x000fe4000f8e023f */
[----:B------:R-:W-:Y:S02]  /*20c0*/  USHF.L.U32 UR39, UR21, 0x5, URZ ;  /* 0x0000000515277899 */ /* 0x000fe4000800063f */
[----:B------:R-:W-:Y:S02]  /*20d0*/  UIMAD UR38, UR21, 0x28, URZ ;  /* 0x00000028152678a4 */ /* 0x000fe4000f8e023f */
[----:B------:R-:W-:Y:S02]  /*20e0*/  UIMAD UR37, UR21, 0x30, URZ ;  /* 0x00000030152578a4 */ /* 0x000fe4000f8e023f */
[----:B------:R-:W-:-:S02]  /*20f0*/  UIMAD UR36, UR21, 0x38, URZ ;  /* 0x00000038152478a4 */ /* 0x000fc4000f8e023f */
[----:B------:R-:W-:Y:S01]  /*2100*/  USHF.L.U32 UR35, UR21, 0x6, URZ ;  /* 0x0000000615237899 */ /* 0x000fe2000800063f */
[----:B-1----:R-:W-:Y:S01]  /*2110*/  IMAD.SHL.U32 R5, R32, 0x4, RZ ;  /* 0x0000000420057824 */ /* 0x002fe200078e00ff */
[----:B------:R-:W-:Y:S01]  /*2120*/  UIMAD UR34, UR21, 0x48, URZ ;  /* 0x00000048152278a4 */ /* 0x000fe2000f8e023f */
[----:B------:R-:W-:Y:S01]  /*2130*/  VIADD R4, R123, 0x1000 ;  /* 0x000010007b047836 */ /* 0x000fe20000000000 */
[----:B------:R-:W-:Y:S02]  /*2140*/  UIMAD UR33, UR21, 0x50, URZ ;  /* 0x00000050152178a4 */ /* 0x000fe4000f8e023f */
[----:B------:R-:W-:Y:S02]  /*2150*/  UIMAD UR32, UR21, 0x58, URZ ;  /* 0x00000058152078a4 */ /* 0x000fe4000f8e023f */
[----:B------:R-:W-:Y:S01]  /*2160*/  SEL R4, R4, R123, !P0 ;  /* 0x0000007b04047207 */ /* 0x000fe20004000000 */
[----:B------:R-:W-:Y:S01]  /*2170*/  UIMAD UR31, UR21, 0x60, URZ ;  /* 0x00000060151f78a4 */ /* 0x000fe2000f8e023f */
[----:B------:R-:W-:Y:S01]  /*2180*/  IADD3 R0, R32, -0x80, RZ ;  /* 0xffffff8020007810 */ /* 0x000fe20007ffe0ff */
[----:B------:R-:W-:-:S02]  /*2190*/  UIMAD UR30, UR21, 0x68, URZ ;  /* 0x00000068151e78a4 */ /* 0x000fc4000f8e023f */
[----:B------:R-:W-:Y:S02]  /*21a0*/  UIMAD UR29, UR21, 0x70, URZ ;  /* 0x00000070151d78a4 */ /* 0x000fe4000f8e023f */
[----:B------:R-:W-:Y:S01]  /*21b0*/  UIMAD UR47, UR21, 0x78, URZ ;  /* 0x00000078152f78a4 */ /* 0x000fe2000f8e023f */
[----:B------:R-:W-:Y:S01]  /*21c0*/  ULDC UR43, c[0x0][0x270] ;  /* 0x00009c00002b7ab9 */ /* 0x000fe20000000800 */
[----:B------:R-:W-:Y:S01]  /*21d0*/  UIADD3 UR44, -UR24, 0x80, UR44 ;  /* 0x00000080182c7890 */ /* 0x000fe2000fffe12c */
[----:B--2---:R-:W-:Y:S04]  /*21e0*/  STL [R1+0x10], R9 ;  /* 0x0000100901007387 */ /* 0x004fe80000100800 */
[----:B---3--:R-:W-:Y:S04]  /*21f0*/  STL [R1+0xc], R8 ;  /* 0x00000c0801007387 */ /* 0x008fe80000100800 */
[----:B----4-:R-:W-:Y:S04]  /*2200*/  STL [R1+0x8], R7 ;  /* 0x0000080701007387 */ /* 0x010fe80000100800 */
[----:B-----5:R-:W-:Y:S04]  /*2210*/  STL [R1+0x4], R6 ;  /* 0x0000040601007387 */ /* 0x020fe80000100800 */
[----:B------:R1:W-:Y:S02]  /*2220*/  STL [R1+0x20], R5 ;  /* 0x0000200501007387 */ /* 0x0003e40000100800 */
[----:B-1----:R-:W-:-:S04]  /*2230*/  SHF.R.S32.HI R5, RZ, 0x1f, R0 ;  /* 0x0000001fff057819 */ /* 0x002fc80000011400 */
        /* <DEDUP_REMOVED lines=8> */
.L_x_525:
[----:B------:R-:W0:Y:S01]  /*22c0*/  LDGDEPBAR ;  /* 0x00000000000079af */ /* 0x000e220000000000 */
[----:B------:R-:W-:Y:S01]  /*22d0*/  IADD3 R112, R122, R118, RZ ;  /* 0x000000767a707210 */ /* 0x000fe20007ffe0ff */
[----:B------:R-:W-:Y:S01]  /*22e0*/  USHF.L.U32 UR21, UR25, 0x7, URZ ;  /* 0x0000000719157899 */ /* 0x000fe2000800063f */
[----:B-1----:R-:W-:Y:S05]  /*22f0*/  IMAD.U32 R0, RZ, RZ, UR14 ;  /* 0x0000000eff007e24 */ /* 0x002fea000f8e00ff */
        /* <DEDUP_REMOVED lines=87> */
[----:B-1----:R-:W-:Y:S04]  /*2870*/  MOV R10, UR21 ;  /* 0x00000015000a7c02 */ /* 0x002fe80008000f00 */
[----:B------:R-:W-:Y:S05]  /*2880*/  @!P0 IADD3 R10, R10, UR24, R134 ;  /* 0x000000180a0a8c10 */ /* 0x000fea000fffe086 */
        /* <DEDUP_REMOVED lines=23> */
[--C-:B------:R-:W-:Y:S01]  /*2a00*/  FFMA.FTZ R5, R5, UR45, -R13.reuse ;  /* 0x0000002d05057c23 */ /* 0x100fe2000801080d */
        /* <DEDUP_REMOVED lines=17> */
[----:B------:R-:W-:Y:S01]  /*2b20*/  @!P0 ISETP.GE.AND P4, PT, R4, R11, PT ;  /* 0x0000000b0400820c */ /* 0x000fe20003f86270 */
        /* <DEDUP_REMOVED lines=8> */
[----:B------:R-:W-:Y:S01]  /*2bb0*/  MOV R19, R201 ;  /* 0x000000c900137202 */ /* 0x000fe20000000f00 */
[----:B------:R-:W-:Y:S03]  /*2bc0*/  FMUL.FTZ R27, R27, UR46 ;  /* 0x0000002e1b1b7c20 */ /* 0x000fe60008410000 */
[----:B------:R-:W-:Y:S01]  /*2bd0*/  MUFU.EX2 R80, R9 ;  /* 0x0000000900507308 */ /* 0x000fe20000000800 */
[----:B------:R-:W-:Y:S01]  /*2be0*/  IMAD.MOV.U32 R5, RZ, RZ, R69 ;  /* 0x000000ffff057224 */ /* 0x000fe200078e0045 */
[----:B------:R-:W-:Y:S01]  /*2bf0*/  @!P0 FSEL R5, R69, -INF , !P1 ;  /* 0xff80000045058808 */ /* 0x000fe20004800000 */
[----:B------:R-:W-:Y:S01]  /*2c00*/  FMUL.FTZ R30, R30, UR46 ;  /* 0x0000002e1e1e7c20 */ /* 0x000fe20008410000 */
[----:B------:R-:W-:Y:S01]  /*2c10*/  @!P0 ISETP.GE.AND P1, PT, R0, R11, PT ;  /* 0x0000000b0000820c */ /* 0x000fe20003f26270 */
[----:B------:R-:W-:Y:S01]  /*2c20*/  FMUL.FTZ R28, R28, UR46 ;  /* 0x0000002e1c1c7c20 */ /* 0x000fe20008410000 */
[----:B------:R-:W-:Y:S01]  /*2c30*/  FMUL.FTZ R29, R29, UR46 ;  /* 0x0000002e1d1d7c20 */ /* 0x000fe20008410000 */
        /* <DEDUP_REMOVED lines=52> */
[----:B--2---:R-:W-:Y:S01]  /*2f80*/  FFMA.FTZ R4, R5, UR45, -R8 ;  /* 0x0000002d05047c23 */ /* 0x004fe20008010808 */
[----:B------:R-:W-:Y:S01]  /*2f90*/  IMAD.MOV.U32 R5, RZ, RZ, R184 ;  /* 0x000000ffff057224 */ /* 0x000fe200078e00b8 */
[----:B------:R-:W-:Y:S07]  /*2fa0*/  @!P0 FSEL R5, R184, -INF , !P1 ;  /* 0xff800000b8058808 */ /* 0x000fee0004800000 */
[----:B------:R2:W-:Y:S01]  /*2fb0*/  MUFU.EX2 R235, R4 ;  /* 0x0000000400eb7308 */ /* 0x0005e20000000800 */
[C---:B------:R-:W-:Y:S01]  /*2fc0*/  @!P0 ISETP.GE.AND P1, PT, R16.reuse, R11, PT ;  /* 0x0000000b1000820c */ /* 0x040fe20003f26270 */
        /* <DEDUP_REMOVED lines=12> */
[----:B------:R-:W-:Y:S01]  /*3090*/  IMAD.MOV.U32 R19, RZ, RZ, R74 ;  /* 0x000000ffff137224 */ /* 0x000fe200078e004a */
[----:B------:R-:W-:Y:S06]  /*30a0*/  @!P0 FSEL R17, R159, -INF , !P2 ;  /* 0xff8000009f118808 */ /* 0x000fec0005000000 */
        /* <DEDUP_REMOVED lines=14> */
[CC--:B------:R-:W-:Y:S01]  /*3190*/  @!P0 ISETP.GE.AND P1, PT, R17.reuse, R15.reuse, PT ;  /* 0x0000000f1100820c */ /* 0x0c0fe20003f26270 */
[C---:B------:R-:W-:Y:S04]  /*31a0*/  HMMA.16816.F32 R40, R112.reuse, R4, R40 ;  /* 0x000000047028723c */ /* 0x040fe80000001828 */
[----:B------:R-:W-:Y:S01]  /*31b0*/  @!P0 ISETP.GE.AND P2, PT, R17, R14, PT ;  /* 0x0000000e1100820c */ /* 0x000fe20003f46270 */
[--C-:B------:R-:W-:Y:S01]  /*31c0*/  FFMA.FTZ R16, R16, UR45, -R12.reuse ;  /* 0x0000002d10107c23 */ /* 0x100fe2000801080c */
        /* <DEDUP_REMOVED lines=26> */
[----:B------:R-:W1:Y:S01]  /*3370*/  MUFU.TANH R243, R37 ;  /* 0x0000002500f37308 */ /* 0x000e620000002400 */
[--C-:B------:R-:W-:Y:S01]  /*3380*/  FFMA.FTZ R5, R18, UR45, -R13.reuse ;  /* 0x0000002d12057c23 */ /* 0x100fe2000801080d */
[----:B------:R-:W-:Y:S01]  /*3390*/  @!P0 FSEL R4, R251, -INF , !P1 ;  /* 0xff800000fb048808 */ /* 0x000fe20004800000 */
[----:B------:R-:W-:Y:S01]  /*33a0*/  FMUL.FTZ R51, R51, UR46 ;  /* 0x0000002e33337c20 */ /* 0x000fe20008410000 */
[----:B------:R-:W-:Y:S01]  /*33b0*/  FMUL.FTZ R46, R46, UR46 ;  /* 0x0000002e2e2e7c20 */ /* 0x000fe20008410000 */
[----:B------:R-:W-:Y:S01]  /*33c0*/  FMUL.FTZ R47, R47, UR46 ;  /* 0x0000002e2f2f7c20 */ /* 0x000fe20008410000 */
[----:B------:R-:W-:Y:S01]  /*33d0*/  @!P0 ISETP.GE.AND P1, PT, R16, R14, PT ;  /* 0x0000000e1000820c */ /* 0x000fe20003f26270 */
[----:B------:R-:W-:Y:S03]  /*33e0*/  FFMA.FTZ R4, R4, UR45, -R13 ;  /* 0x0000002d04047c23 */ /* 0x000fe6000801080d */
[----:B------:R2:W-:Y:S01]  /*33f0*/  MUFU.EX2 R77, R5 ;  /* 0x00000005004d7308 */ /* 0x0005e20000000800 */
[----:B------:R-:W-:Y:S02]  /*3400*/  MOV R18, R153 ;  /* 0x0000009900127202 */ /* 0x000fe40000000f00 */
[----:B------:R-:W-:Y:S02]  /*3410*/  @!P0 FSEL R18, R153, -INF , !P1 ;  /* 0xff80000099128808 */ /* 0x000fe40004800000 */
[C---:B------:R-:W-:Y:S05]  /*3420*/  @!P0 ISETP.GE.AND P1, PT, R17.reuse, R11, PT ;  /* 0x0000000b1100820c */ /* 0x040fea0003f26270 */
[----:B------:R3:W-:Y:S10]  /*3430*/  MUFU.EX2 R76, R4 ;  /* 0x00000004004c7308 */ /* 0x0007f40000000800 */
[----:B------:R-:W-:Y:S01]  /*3440*/  MUFU.TANH R145, R39 ;  /* 0x0000002700917308 */ /* 0x000fe20000002400 */
[----:B--2---:R-:W-:Y:S02]  /*3450*/  MOV R5, R154 ;  /* 0x0000009a00057202 */ /* 0x004fe40000000f00 */
        /* <DEDUP_REMOVED lines=12> */
[----:B--2---:R-:W-:Y:S01]  /*3520*/  FFMA.FTZ R4, R18, UR45, -R12 ;  /* 0x0000002d12047c23 */ /* 0x004fe2000801080c */
[----:B------:R-:W-:Y:S08]  /*3530*/  MOV R18, R175 ;  /* 0x000000af00127202 */ /* 0x000ff00000000f00 */
[----:B------:R2:W-:Y:S01]  /*3540*/  MUFU.EX2 R181, R4 ;  /* 0x0000000400b57308 */ /* 0x0005e20000000800 */
[----:B---3--:R-:W-:Y:S09]  /*3550*/  MOV R5, R172 ;  /* 0x000000ac00057202 */ /* 0x008ff20000000f00 */
[----:B------:R-:W-:Y:S10]  /*3560*/  MUFU.TANH R160, R41 ;  /* 0x0000002900a07308 */ /* 0x000ff40000002400 */
[----:B------:R-:W-:Y:S01]  /*3570*/  MUFU.TANH R179, R43 ;  /* 0x0000002b00b37308 */ /* 0x000fe20000002400 */
[----:B--2---:R-:W-:Y:S01]  /*3580*/  IMAD.MOV.U32 R4, RZ, RZ, R176 ;  /* 0x000000ffff047224 */ /* 0x004fe200078e00b0 */
        /* <DEDUP_REMOVED lines=14> */
[----:B--2---:R-:W-:Y:S01]  /*3670*/  IMAD.MOV.U32 R4, RZ, RZ, R195 ;  /* 0x000000ffff047224 */ /* 0x004fe200078e00c3 */
[----:B------:R-:W-:Y:S02]  /*3680*/  @!P0 FSEL R4, R195, -INF , !P1 ;  /* 0xff800000c3048808 */ /* 0x000fe40004800000 */
[-C--:B------:R-:W-:Y:S03]  /*3690*/  @!P0 ISETP.GE.AND P1, PT, R17, R11.reuse, PT ;  /* 0x0000000b1100820c */ /* 0x080fe60003f26270 */
[----:B------:R-:W-:Y:S03]  /*36a0*/  FFMA.FTZ R4, R4, UR45, -R8 ;  /* 0x0000002d04047c23 */ /* 0x000fe60008010808 */
[----:B------:R-:W2:Y:S01]  /*36b0*/  MUFU.TANH R151, R45 ;  /* 0x0000002d00977308 */ /* 0x000ea20000002400 */
[----:B------:R-:W-:Y:S01]  /*36c0*/  @!P0 FSEL R5, R172, -INF , !P1 ;  /* 0xff800000ac058808 */ /* 0x000fe20004800000 */
[----:B---3--:R-:W-:Y:S04]  /*36d0*/  @!P0 VIADD R16, R0, 0x19 ;  /* 0x0000001900108836 */ /* 0x008fe80000000000 */
[--C-:B------:R-:W-:Y:S01]  /*36e0*/  FFMA.FTZ R5, R5, UR45, -R9.reuse ;  /* 0x0000002d05057c23 */ /* 0x100fe20008010809 */
[C---:B------:R-:W-:Y:S03]  /*36f0*/  @!P0 ISETP.GE.AND P1, PT, R16.reuse, R11, PT ;  /* 0x0000000b1000820c */ /* 0x040fe60003f26270 */
        /* <DEDUP_REMOVED lines=20> */
[----:B-1----:R-:W-:Y:S02]  /*3840*/  MOV R18, R246 ;  /* 0x000000f600127202 */ /* 0x002fe40000000f00 */
[----:B------:R-:W-:Y:S02]  /*3850*/  @!P0 FSEL R18, R246, -INF , !P1 ;  /* 0xff800000f6128808 */ /* 0x000fe40004800000 */
[----:B------:R-:W-:Y:S05]  /*3860*/  @!P0 ISETP.GE.AND P1, PT, R16, R15, PT ;  /* 0x0000000f1000820c */ /* 0x000fea0003f26270 */
[----:B------:R-:W1:Y:S01]  /*3870*/  MUFU.TANH R138, R50 ;  /* 0x00000032008a7308 */ /* 0x000e620000002400 */
[--C-:B------:R-:W-:Y:S01]  /*3880*/  FFMA.FTZ R18, R18, UR45, -R13.reuse ;  /* 0x0000002d12127c23 */ /* 0x100fe2000801080d */
[----:B------:R-:W-:Y:S01]  /*3890*/  @!P0 FSEL R19, R245, -INF , !P1 ;  /* 0xff800000f5138808 */ /* 0x000fe20004800000 */
[-C--:B----4-:R-:W-:Y:S03]  /*38a0*/  HMMA.16816.F32 R52, R104, R4.reuse, R52 ;  /* 0x000000046834723c */ /* 0x090fe60000001834 */
[----:B--2---:R-:W-:Y:S04]  /*38b0*/  @!P0 IADD3 R17, R0, 0x20, RZ ;  /* 0x0000002000118810 */ /* 0x004fe80007ffe0ff */
[----:B------:R2:W-:Y:S01]  /*38c0*/  MUFU.EX2 R73, R18 ;  /* 0x0000001200497308 */ /* 0x0005e20000000800 */
[-C--:B------:R-:W-:Y:S01]  /*38d0*/  @!P0 ISETP.GE.AND P1, PT, R16, R14.reuse, PT ;  /* 0x0000000e1000820c */ /* 0x080fe20003f26270 */
[C---:B------:R-:W-:Y:S04]  /*38e0*/  HMMA.16816.F32 R56, R112.reuse, R4, R56 ;  /* 0x000000047038723c */ /* 0x040fe80000001838 */
[-C--:B------:R-:W-:Y:S04]  /*38f0*/  @!P0 ISETP.GE.AND P2, PT, R17, R14.reuse, PT ;  /* 0x0000000e1100820c */ /* 0x080fe80003f46270 */
[----:B------:R-:W4:Y:S03]  /*3900*/  MUFU.TANH R137, R51 ;  /* 0x0000003300897308 */ /* 0x000f260000002400 */
[----:B------:R-:W-:Y:S01]  /*3910*/  MOV R16, R149 ;  /* 0x0000009500107202 */ /* 0x000fe20000000f00 */
[-C--:B------:R-:W-:Y:S03]  /*3920*/  HMMA.16816.F32 R60, R112, R6.reuse, R60 ;  /* 0x00000006703c723c */ /* 0x080fe6000000183c */
[----:B------:R-:W-:Y:S02]  /*3930*/  @!P0 FSEL R16, R149, -INF , !P1 ;  /* 0xff80000095108808 */ /* 0x000fe40004800000 */
[----:B------:R-:W-:Y:S01]  /*3940*/  @!P0 ISETP.GE.AND P1, PT, R17, R15, PT ;  /* 0x0000000f1100820c */ /* 0x000fe20003f26270 */
[----:B------:R-:W-:Y:S01]  /*3950*/  MUFU.EX2 R199, R20 ;  /* 0x0000001400c77308 */ /* 0x000fe20000000800 */
[----:B--2---:R-:W-:Y:S01]  /*3960*/  FFMA.FTZ R18, R19, UR45, -R13 ;  /* 0x0000002d13127c23 */ /* 0x004fe2000801080d */
        /* <DEDUP_REMOVED lines=9> */
[----:B------:R3:W-:Y:S01]  /*3a00*/  MUFU.EX2 R72, R18 ;  /* 0x0000001200487308 */ /* 0x0007e20000000800 */
[----:B------:R-:W-:Y:S01]  /*3a10*/  MOV R4, R243 ;  /* 0x000000f300047202 */ /* 0x000fe20000000f00 */
[----:B------:R-:W-:Y:S02]  /*3a20*/  IMAD.MOV.U32 R6, RZ, RZ, R151 ;  /* 0x000000ffff067224 */ /* 0x000fe400078e0097 */
[----:B------:R-:W-:Y:S01]  /*3a30*/  FMUL.FTZ R60, R60, UR46 ;  /* 0x0000002e3c3c7c20 */ /* 0x000fe20008410000 */
[----:B------:R-:W-:Y:S01]  /*3a40*/  FMUL.FTZ R61, R61, UR46 ;  /* 0x0000002e3d3d7c20 */ /* 0x000fe20008410000 */
[----:B------:R-:W-:Y:S01]  /*3a50*/  FMUL.FTZ R62, R62, UR46 ;  /* 0x0000002e3e3e7c20 */ /* 0x000fe20008410000 */
        /* <DEDUP_REMOVED lines=8> */
[----:B------:R-:W-:Y:S04]  /*3ae0*/  FMUL.FTZ R67, R67, UR46 ;  /* 0x0000002e43437c20 */ /* 0x000fe80008410000 */
[----:B------:R-:W2:Y:S01]  /*3af0*/  MUFU.TANH R237, R53 ;  /* 0x0000003500ed7308 */ /* 0x000ea20000002400 */
[----:B---3--:R-:W-:Y:S01]  /*3b00*/  IMAD.MOV.U32 R18, RZ, RZ, R244 ;  /* 0x000000ffff127224 */ /* 0x008fe200078e00f4 */
[----:B------:R-:W-:Y:S02]  /*3b10*/  @!P0 FSEL R18, R244, -INF , !P1 ;  /* 0xff800000f4128808 */ /* 0x000fe40004800000 */
[----:B------:R-:W-:Y:S03]  /*3b20*/  @!P0 ISETP.GE.AND P1, PT, R16, R15, PT ;  /* 0x0000000f1000820c */ /* 0x000fe60003f26270 */
[--C-:B------:R-:W-:Y:S03]  /*3b30*/  FFMA.FTZ R5, R18, UR45, -R13.reuse ;  /* 0x0000002d12057c23 */ /* 0x100fe6000801080d */
[----:B------:R-:W3:Y:S01]  /*3b40*/  MUFU.TANH R135, R54 ;  /* 0x0000003600877308 */ /* 0x000ee20000002400 */
[----:B------:R-:W-:Y:S02]  /*3b50*/  @!P0 FSEL R4, R243, -INF , !P1 ;  /* 0xff800000f3048808 */ /* 0x000fe40004800000 */
[----:B------:R-:W-:Y:S02]  /*3b60*/  @!P0 ISETP.GE.AND P1, PT, R16, R14, PT ;  /* 0x0000000e1000820c */ /* 0x000fe40003f26270 */
[----:B------:R-:W-:Y:S01]  /*3b70*/  MOV R18, R145 ;  /* 0x0000009100127202 */ /* 0x000fe20000000f00 */
[----:B------:R-:W-:Y:S01]  /*3b80*/  FFMA.FTZ R4, R4, UR45, -R13 ;  /* 0x0000002d04047c23 */ /* 0x000fe2000801080d */
[----:B------:R-:W-:Y:S03]  /*3b90*/  @!P0 FSEL R18, R145, -INF , !P1 ;  /* 0xff80000091128808 */ /* 0x000fe60004800000 */
[----:B------:R1:W-:Y:S01]  /*3ba0*/  MUFU.EX2 R71, R5 ;  /* 0x0000000500477308 */ /* 0x0003e20000000800 */
[CC--:B------:R-:W-:Y:S09]  /*3bb0*/  @!P0 ISETP.GE.AND P1, PT, R17.reuse, R11.reuse, PT ;  /* 0x0000000b1100820c */ /* 0x0c0ff20003f26270 */
[----:B------:R4:W-:Y:S10]  /*3bc0*/  MUFU.EX2 R70, R4 ;  /* 0x0000000400467308 */ /* 0x0009f40000000800 */
[----:B------:R-:W-:Y:S01]  /*3bd0*/  MUFU.TANH R148, R57 ;  /* 0x0000003900947308 */ /* 0x000fe20000002400 */
[----:B-1----:R-:W-:Y:S01]  /*3be0*/  IMAD.MOV.U32 R5, RZ, RZ, R146 ;  /* 0x000000ffff057224 */ /* 0x002fe200078e0092 */
[----:B------:R-:W-:Y:S02]  /*3bf0*/  @!P0 FSEL R5, R146, -INF , !P2 ;  /* 0xff80000092058808 */ /* 0x000fe40005000000 */
[----:B------:R-:W-:Y:S06]  /*3c00*/  @!P0 ISETP.GE.AND P2, PT, R17, R10, PT ;  /* 0x0000000a1100820c */ /* 0x000fec0003f46270 */
[----:B------:R-:W1:Y:S01]  /*3c10*/  MUFU.TANH R134, R55 ;  /* 0x0000003700867308 */ /* 0x000e620000002400 */
[----:B----4-:R-:W-:Y:S01]  /*3c20*/  FFMA.FTZ R4, R5, UR45, -R12 ;  /* 0x0000002d05047c23 */ /* 0x010fe2000801080c */
[----:B------:R-:W-:Y:S02]  /*3c30*/  MOV R5, R180 ;  /* 0x000000b400057202 */ /* 0x000fe40000000f00 */
[----:B------:R-:W-:Y:S06]  /*3c40*/  @!P0 FSEL R5, R180, -INF , !P2 ;  /* 0xff800000b4058808 */ /* 0x000fec0005000000 */
[----:B------:R4:W-:Y:S01]  /*3c50*/  MUFU.EX2 R161, R4 ;  /* 0x0000000400a17308 */ /* 0x0009e20000000800 */
[----:B------:R-:W-:Y:S09]  /*3c60*/  FFMA.FTZ R5, R5, UR45, -R8 ;  /* 0x0000002d05057c23 */ /* 0x000ff20008010808 */
[----:B------:R2:W-:Y:S10]  /*3c70*/  MUFU.EX2 R218, R5 ;  /* 0x0000000500da7308 */ /* 0x0005f40000000800 */
[----:B------:R-:W-:Y:S01]  /*3c80*/  MUFU.TANH R147, R56 ;  /* 0x0000003800937308 */ /* 0x000fe20000002400 */
[----:B----4-:R-:W-:Y:S01]  /*3c90*/  FFMA.FTZ R4, R18, UR45, -R12 ;  /* 0x0000002d12047c23 */ /* 0x010fe2000801080c */
[----:B------:R-:W-:Y:S08]  /*3ca0*/  IMAD.MOV.U32 R18, RZ, RZ, R160 ;  /* 0x000000ffff127224 */ /* 0x000ff000078e00a0 */
[----:B------:R4:W-:Y:S01]  /*3cb0*/  MUFU.EX2 R157, R4 ;  /* 0x00000004009d7308 */ /* 0x0009e20000000800 */
[----:B--2---:R-:W-:Y:S05]  /*3cc0*/  @!P0 VIADD R5, R0, 0x28 ;  /* 0x0000002800058836 */ /* 0x004fea0000000000 */
[----:B------:R-:W-:Y:S04]  /*3cd0*/  @!P0 ISETP.GE.AND P2, PT, R5, R10, PT ;  /* 0x0000000a0500820c */ /* 0x000fe80003f46270 */
[----:B------:R-:W-:Y:S10]  /*3ce0*/  MUFU.TANH R141, R60 ;  /* 0x0000003c008d7308 */ /* 0x000ff40000002400 */
[----:B------:R-:W2:Y:S01]  /*3cf0*/  MUFU.TANH R165, R58 ;  /* 0x0000003a00a57308 */ /* 0x000ea20000002400 */
[----:B----4-:R-:W-:Y:S02]  /*3d00*/  MOV R4, R162 ;  /* 0x000000a200047202 */ /* 0x010fe40000000f00 */
[----:B------:R-:W-:Y:S02]  /*3d10*/  @!P0 FSEL R4, R162, -INF , !P1 ;  /* 0xff800000a2048808 */ /* 0x000fe40004800000 */
[----:B------:R-:W-:Y:S03]  /*3d20*/  @!P0 ISETP.GE.AND P1, PT, R16, R11, PT ;  /* 0x0000000b1000820c */ /* 0x000fe60003f26270 */
[--C-:B------:R-:W-:Y:S01]  /*3d30*/  FFMA.FTZ R4, R4, UR45, -R9.reuse ;  /* 0x0000002d04047c23 */ /* 0x100fe20008010809 */
[----:B------:R-:W-:Y:S01]  /*3d40*/  @!P0 FSEL R18, R160, -INF , !P1 ;  /* 0xff800000a0128808 */ /* 0x000fe20004800000 */
[----:B------:R-:W4:Y:S01]  /*3d50*/  MUFU.TANH R164, R59 ;  /* 0x0000003b00a47308 */ /* 0x000f220000002400 */
[----:B------:R-:W-:Y:S03]  /*3d60*/  @!P0 ISETP.GE.AND P1, PT, R16, R10, PT ;  /* 0x0000000a1000820c */ /* 0x000fe60003f26270 */
[--C-:B------:R-:W-:Y:S06]  /*3d70*/  FFMA.FTZ R16, R18, UR45, -R9.reuse ;  /* 0x0000002d12107c23 */ /* 0x100fec0008010809 */
[----:B------:R3:W-:Y:S10]  /*3d80*/  MUFU.EX2 R190, R4 ;  /* 0x0000000400be7308 */ /* 0x0007f40000000800 */
[----:B------:R1:W-:Y:S10]  /*3d90*/  MUFU.EX2 R187, R16 ;  /* 0x0000001000bb7308 */ /* 0x0003f40000000800 */
[----:B------:R-:W4:Y:S01]  /*3da0*/  MUFU.TANH R139, R61 ;  /* 0x0000003d008b7308 */ /* 0x000f220000002400 */
[----:B---3--:R-:W-:Y:S02]  /*3db0*/  MOV R4, R179 ;  /* 0x000000b300047202 */ /* 0x008fe40000000f00 */
[----:B------:R-:W-:Y:S02]  /*3dc0*/  @!P0 FSEL R4, R179, -INF , !P1 ;  /* 0xff800000b3048808 */ /* 0x000fe40004800000 */
[----:B------:R-:W-:Y:S03]  /*3dd0*/  @!P0 ISETP.GE.AND P1, PT, R5, R11, PT ;  /* 0x0000000b0500820c */ /* 0x000fe60003f26270 */
[--C-:B------:R-:W-:Y:S01]  /*3de0*/  FFMA.FTZ R4, R4, UR45, -R8.reuse ;  /* 0x0000002d04047c23 */ /* 0x100fe20008010808 */
[----:B-1----:R-:W-:Y:S01]  /*3df0*/  MOV R16, R152 ;  /* 0x0000009800107202 */ /* 0x002fe20000000f00 */
[----:B------:R-:W-:Y:S01]  /*3e00*/  MUFU.TANH R226, R64 ;  /* 0x0000004000e27308 */ /* 0x000fe20000002400 */
[----:B------:R-:W-:Y:S05]  /*3e10*/  @!P0 FSEL R16, R152, -INF , !P1 ;  /* 0xff80000098108808 */ /* 0x000fea0004800000 */
[--C-:B------:R-:W-:Y:S01]  /*3e20*/  FFMA.FTZ R7, R16, UR45, -R9.reuse ;  /* 0x0000002d10077c23 */ /* 0x100fe20008010809 */
[----:B------:R-:W-:Y:S03]  /*3e30*/  MOV R16, R173 ;  /* 0x000000ad00107202 */ /* 0x000fe60000000f00 */
[----:B------:R1:W-:Y:S10]  /*3e40*/  MUFU.EX2 R217, R4 ;  /* 0x0000000400d97308 */ /* 0x0003f40000000800 */
[----:B------:R3:W-:Y:S10]  /*3e50*/  MUFU.EX2 R178, R7 ;  /* 0x0000000700b27308 */ /* 0x0007f40000000800 */
[----:B------:R-:W-:Y:S01]  /*3e60*/  MUFU.TANH R225, R65 ;  /* 0x0000004100e17308 */ /* 0x000fe20000002400 */
[----:B-1----:R-:W-:Y:S04]  /*3e70*/  @!P0 IADD3 R4, R0, 0x29, RZ ;  /* 0x0000002900048810 */ /* 0x002fe80007ffe0ff */
[----:B------:R-:W-:Y:S05]  /*3e80*/  @!P0 ISETP.GE.AND P1, PT, R4, R11, PT ;  /* 0x0000000b0400820c */ /* 0x000fea0003f26270 */
[----:B------:R-:W-:Y:S01]  /*3e90*/  MUFU.TANH R132, R66 ;  /* 0x0000004200847308 */ /* 0x000fe20000002400 */
[----:B------:R-:W-:Y:S02]  /*3ea0*/  @!P0 FSEL R6, R151, -INF , !P1 ;  /* 0xff80000097068808 */ /* 0x000fe40004800000 */
[----:B---3--:R-:W-:Y:S02]  /*3eb0*/  MOV R7, R174 ;  /* 0x000000ae00077202 */ /* 0x008fe40000000f00 */
[----:B------:R-:W-:Y:S01]  /*3ec0*/  @!P0 FSEL R7, R174, -INF , !P2 ;  /* 0xff800000ae078808 */ /* 0x000fe20005000000 */
[----:B------:R-:W-:Y:S01]  /*3ed0*/  FFMA.FTZ R6, R6, UR45, -R9 ;  /* 0x0000002d06067c23 */ /* 0x000fe20008010809 */
[----:B------:R-:W-:Y:S03]  /*3ee0*/  @!P0 ISETP.GE.AND P1, PT, R4, R10, PT ;  /* 0x0000000a0400820c */ /* 0x000fe60003f26270 */
[----:B------:R-:W-:Y:S01]  /*3ef0*/  MUFU.TANH R156, R62 ;  /* 0x0000003e009c7308 */ /* 0x000fe20000002400 */
[----:B------:R-:W-:Y:S02]  /*3f00*/  @!P0 FSEL R16, R173, -INF , !P1 ;  /* 0xff800000ad108808 */ /* 0x000fe40004800000 */
[----:B------:R-:W-:Y:S07]  /*3f10*/  @!P0 ISETP.GE.AND P1, PT, R5, R15, PT ;  /* 0x0000000f0500820c */ /* 0x000fee0003f26270 */
[----:B------:R1:W-:Y:S10]  /*3f20*/  MUFU.EX2 R177, R6 ;  /* 0x0000000600b17308 */ /* 0x0003f40000000800 */
[----:B------:R-:W3:Y:S10]  /*3f30*/  MUFU.TANH R129, R67 ;  /* 0x0000004300817308 */ /* 0x000ef40000002400 */
[----:B------:R-:W3:Y:S01]  /*3f40*/  MUFU.TANH R155, R63 ;  /* 0x0000003f009b7308 */ /* 0x000ee20000002400 */
[--C-:B-1----:R-:W-:Y:S01]  /*3f50*/  FFMA.FTZ R6, R7, UR45, -R8.reuse ;  /* 0x0000002d07067c23 */ /* 0x102fe20008010808 */
[----:B------:R-:W-:Y:S08]  /*3f60*/  MOV R7, R239 ;  /* 0x000000ef00077202 */ /* 0x000ff00000000f00 */
[----:B------:R1:W-:Y:S02]  /*3f70*/  MUFU.EX2 R206, R6 ;  /* 0x0000000600ce7308 */ /* 0x0003e40000000800 */
[----:B-1----:R-:W-:Y:S08]  /*3f80*/  FFMA.FTZ R6, R16, UR45, -R8 ;  /* 0x0000002d10067c23 */ /* 0x002ff00008010808 */
[----:B------:R1:W3:Y:S02]  /*3f90*/  MUFU.EX2 R205, R6 ;  /* 0x0000000600cd7308 */ /* 0x0002e40000000800 */
[----:B-1----:R-:W-:Y:S01]  /*3fa0*/  IMAD.MOV.U32 R6, RZ, RZ, R240 ;  /* 0x000000ffff067224 */ /* 0x002fe200078e00f0 */
[----:B------:R-:W-:Y:S02]  /*3fb0*/  @!P0 FSEL R6, R240, -INF , !P1 ;  /* 0xff800000f0068808 */ /* 0x000fe40004800000 */
[----:B------:R-:W-:Y:S03]  /*3fc0*/  @!P0 ISETP.GE.AND P1, PT, R4, R15, PT ;  /* 0x0000000f0400820c */ /* 0x000fe60003f26270 */
[----:B------:R-:W-:Y:S01]  /*3fd0*/  FFMA.FTZ R6, R6, UR45, -R13 ;  /* 0x0000002d06067c23 */ /* 0x000fe2000801080d */
[----:B------:R-:W-:Y:S02]  /*3fe0*/  @!P0 FSEL R7, R239, -INF , !P1 ;  /* 0xff800000ef078808 */ /* 0x000fe40004800000 */
[----:B------:R-:W-:Y:S01]  /*3ff0*/  @!P0 ISETP.GE.AND P1, PT, R5, R14, PT ;  /* 0x0000000e0500820c */ /* 0x000fe20003f26270 */
[----:B------:R1:W-:Y:S01]  /*4000*/  MUFU.EX2 R250, R6 ;  /* 0x0000000600fa7308 */ /* 0x0003e20000000800 */
[----:B------:R-:W-:Y:S02]  /*4010*/  MOV R5, R138 ;  /* 0x0000008a00057202 */ /* 0x000fe40000000f00 */
[----:B------:R-:W-:Y:S02]  /*4020*/  @!P0 FSEL R5, R138, -INF , !P1 ;  /* 0xff8000008a058808 */ /* 0x000fe40004800000 */
[-C--:B------:R-:W-:Y:S01]  /*4030*/  @!P0 ISETP.GE.AND P1, PT, R4, R14.reuse, PT ;  /* 0x0000000e0400820c */ /* 0x080fe20003f26270 */
[----:B------:R-:W-:Y:S03]  /*4040*/  IMAD.MOV.U32 R4, RZ, RZ, R137 ;  /* 0x000000ffff047224 */ /* 0x000fe600078e0089 */
[----:B------:R-:W-:Y:S01]  /*4050*/  @!P0 FSEL R4, R137, -INF , !P1 ;  /* 0xff80000089048808 */ /* 0x000fe20004800000 */
[--C-:B-1----:R-:W-:Y:S04]  /*4060*/  FFMA.FTZ R6, R7, UR45, -R13.reuse ;  /* 0x0000002d07067c23 */ /* 0x102fe8000801080d */
[--C-:B------:R-:W-:Y:S01]  /*4070*/  FFMA.FTZ R7, R4, UR45, -R12.reuse ;  /* 0x0000002d04077c23 */ /* 0x100fe2000801080c */
[----:B------:R-:W-:Y:S01]  /*4080*/  @!P0 VIADD R4, R0, 0x31 ;  /* 0x0000003100048836 */ /* 0x000fe20000000000 */
[----:B------:R1:W-:Y:S04]  /*4090*/  MUFU.EX2 R249, R6 ;  /* 0x0000000600f97308 */ /* 0x0003e80000000800 */
[C---:B------:R-:W-:Y:S02]  /*40a0*/  @!P0 ISETP.GE.AND P6, PT, R4.reuse, R11, PT ;  /* 0x0000000b0400820c */ /* 0x040fe40003fc6270 */
[C---:B------:R-:W-:Y:S02]  /*40b0*/  @!P0 ISETP.GE.AND P2, PT, R4.reuse, R14, PT ;  /* 0x0000000e0400820c */ /* 0x040fe40003f46270 */
[----:B------:R-:W-:Y:S02]  /*40c0*/  @!P0 ISETP.GE.AND P4, PT, R4, R10, PT ;  /* 0x0000000a0400820c */ /* 0x000fe40003f86270 */
[----:B------:R2:W-:Y:S01]  /*40d0*/  MUFU.EX2 R143, R7 ;  /* 0x00000007008f7308 */ /* 0x0005e20000000800 */
[--C-:B-1----:R-:W-:Y:S01]  /*40e0*/  FFMA.FTZ R6, R5, UR45, -R12.reuse ;  /* 0x0000002d05067c23 */ /* 0x102fe2000801080c */
[----:B------:R-:W-:Y:S08]  /*40f0*/  @!P0 IADD3 R5, R0, 0x30, RZ ;  /* 0x0000003000058810 */ /* 0x000ff00007ffe0ff */
[----:B------:R1:W3:Y:S01]  /*4100*/  MUFU.EX2 R144, R6 ;  /* 0x0000000600907308 */ /* 0x0002e20000000800 */
[C---:B------:R-:W-:Y:S02]  /*4110*/  @!P0 ISETP.GE.AND P1, PT, R5.reuse, R15, PT ;  /* 0x0000000f0500820c */ /* 0x040fe40003f26270 */
[C---:B------:R-:W-:Y:S02]  /*4120*/  @!P0 ISETP.GE.AND P3, PT, R5.reuse, R14, PT ;  /* 0x0000000e0500820c */ /* 0x040fe40003f66270 */
[----:B--2---:R-:W-:Y:S02]  /*4130*/  MOV R7, R237 ;  /* 0x000000ed00077202 */ /* 0x004fe40000000f00 */
[----:B------:R-:W-:Y:S02]  /*4140*/  @!P0 ISETP.GE.AND P5, PT, R5, R10, PT ;  /* 0x0000000a0500820c */ /* 0x000fe40003fa6270 */
[----:B-1----:R-:W-:Y:S02]  /*4150*/  MOV R6, R238 ;  /* 0x000000ee00067202 */ /* 0x002fe40000000f00 */
[----:B------:R-:W-:Y:S02]  /*4160*/  @!P0 FSEL R6, R238, -INF , !P1 ;  /* 0xff800000ee068808 */ /* 0x000fe40004800000 */
[----:B------:R-:W-:Y:S02]  /*4170*/  @!P0 ISETP.GE.AND P1, PT, R4, R15, PT ;  /* 0x0000000f0400820c */ /* 0x000fe40003f26270 */
[----:B------:R-:W-:Y:S01]  /*4180*/  @!P0 IADD3 R4, R0, 0x38, RZ ;  /* 0x0000003800048810 */ /* 0x000fe20007ffe0ff */
[--C-:B------:R-:W-:Y:S01]  /*4190*/  FFMA.FTZ R6, R6, UR45, -R13.reuse ;  /* 0x0000002d06067c23 */ /* 0x100fe2000801080d */
[----:B------:R-:W-:Y:S02]  /*41a0*/  @!P0 FSEL R7, R237, -INF , !P1 ;  /* 0xff800000ed078808 */ /* 0x000fe40004800000 */
[----:B------:R-:W-:Y:S01]  /*41b0*/  @!P0 ISETP.GE.AND P1, PT, R5, R11, PT ;  /* 0x0000000b0500820c */ /* 0x000fe20003f26270 */
[----:B------:R1:W-:Y:S01]  /*41c0*/  MUFU.EX2 R248, R6 ;  /* 0x0000000600f87308 */ /* 0x0003e20000000800 */
[----:B------:R-:W-:Y:S02]  /*41d0*/  MOV R5, R135 ;  /* 0x0000008700057202 */ /* 0x000fe40000000f00 */
[----:B------:R-:W-:Y:S02]  /*41e0*/  @!P0 FSEL R5, R135, -INF , !P3 ;  /* 0xff80000087058808 */ /* 0x000fe40005800000 */
[----:B------:R-:W-:Y:S02]  /*41f0*/  @!P0 IADD3 R0, R0, 0x39, RZ ;  /* 0x0000003900008810 */ /* 0x000fe40007ffe0ff */
[-C--:B------:R-:W-:Y:S01]  /*4200*/  @!P0 ISETP.GE.AND P3, PT, R4, R11.reuse, PT ;  /* 0x0000000b0400820c */ /* 0x080fe20003f66270 */
[----:B------:R-:W-:Y:S04]  /*4210*/  FFMA.FTZ R5, R5, UR45, -R12 ;  /* 0x0000002d05057c23 */ /* 0x000fe8000801080c */
[----:B------:R2:W-:Y:S01]  /*4220*/  MUFU.EX2 R142, R5 ;  /* 0x00000005008e7308 */ /* 0x0005e20000000800 */
[----:B-1----:R-:W-:Y:S01]  /*4230*/  FFMA.FTZ R6, R7, UR45, -R13 ;  /* 0x0000002d07067c23 */ /* 0x002fe2000801080d */
[----:B------:R-:W-:Y:S01]  /*4240*/  IMAD.MOV.U32 R7, RZ, RZ, R134 ;  /* 0x000000ffff077224 */ /* 0x000fe200078e0086 */
[----:B------:R-:W-:Y:S07]  /*4250*/  @!P0 FSEL R7, R134, -INF , !P2 ;  /* 0xff80000086078808 */ /* 0x000fee0005000000 */
[----:B------:R1:W3:Y:S01]  /*4260*/  MUFU.EX2 R247, R6 ;  /* 0x0000000600f77308 */ /* 0x0002e20000000800 */
[----:B------:R-:W-:Y:S01]  /*4270*/  @!P0 ISETP.GE.AND P2, PT, R0, R11, PT ;  /* 0x0000000b0000820c */ /* 0x000fe20003f46270 */
[----:B------:R-:W-:Y:S01]  /*4280*/  FFMA.FTZ R11, R7, UR45, -R12 ;  /* 0x0000002d070b7c23 */ /* 0x000fe2000801080c */
[----:B------:R-:W-:Y:S01]  /*4290*/  IMAD.MOV.U32 R7, RZ, RZ, R165 ;  /* 0x000000ffff077224 */ /* 0x000fe200078e00a5 */
[----:B------:R-:W-:Y:S02]  /*42a0*/  @!P0 FSEL R7, R165, -INF , !P5 ;  /* 0xff800000a5078808 */ /* 0x000fe40006800000 */
[----:B------:R-:W-:Y:S04]  /*42b0*/  @!P0 ISETP.GE.AND P5, PT, R4, R14, PT ;  /* 0x0000000e0400820c */ /* 0x000fe80003fa6270 */
[----:B------:R4:W3:Y:S01]  /*42c0*/  MUFU.EX2 R140, R11 ;  /* 0x0000000b008c7308 */ /* 0x0008e20000000800 */
[----:B--2---:R-:W-:Y:S02]  /*42d0*/  MOV R5, R148 ;  /* 0x0000009400057202 */ /* 0x004fe40000000f00 */
[----:B------:R-:W-:Y:S02]  /*42e0*/  @!P0 FSEL R5, R148, -INF , !P6 ;  /* 0xff80000094058808 */ /* 0x000fe40007000000 */
[----:B------:R-:W-:Y:S03]  /*42f0*/  @!P0 ISETP.GE.AND P6, PT, R0, R15, PT ;  /* 0x0000000f0000820c */ /* 0x000fe60003fc6270 */
[--C-:B------:R-:W-:Y:S01]  /*4300*/  FFMA.FTZ R5, R5, UR45, -R9.reuse ;  /* 0x0000002d05057c23 */ /* 0x100fe20008010809 */
[----:B-1----:R-:W-:Y:S02]  /*4310*/  MOV R6, R147 ;  /* 0x0000009300067202 */ /* 0x002fe40000000f00 */
[----:B------:R-:W-:Y:S01]  /*4320*/  @!P0 FSEL R6, R147, -INF , !P1 ;  /* 0xff80000093068808 */ /* 0x000fe20004800000 */
[----:B------:R1:W-:Y:S01]  /*4330*/  MUFU.EX2 R169, R5 ;  /* 0x0000000500a97308 */ /* 0x0003e20000000800 */
[----:B------:R-:W-:Y:S02]  /*4340*/  @!P0 ISETP.GE.AND P1, PT, R4, R15, PT ;  /* 0x0000000f0400820c */ /* 0x000fe40003f26270 */
[----:B------:R-:W-:Y:S01]  /*4350*/  MOV R15, R141 ;  /* 0x0000008d000f7202 */ /* 0x000fe20000000f00 */
[--C-:B------:R-:W-:Y:S01]  /*4360*/  FFMA.FTZ R6, R6, UR45, -R9.reuse ;  /* 0x0000002d06067c23 */ /* 0x100fe20008010809 */
[----:B------:R-:W-:Y:S02]  /*4370*/  @!P0 FSEL R15, R141, -INF , !P3 ;  /* 0xff8000008d0f8808 */ /* 0x000fe40005800000 */
[----:B------:R-:W-:Y:S03]  /*4380*/  @!P0 ISETP.GE.AND P3, PT, R4, R10, PT ;  /* 0x0000000a0400820c */ /* 0x000fe60003f66270 */
[----:B------:R2:W-:Y:S01]  /*4390*/  MUFU.EX2 R170, R6 ;  /* 0x0000000600aa7308 */ /* 0x0005e20000000800 */
[----:B------:R-:W-:Y:S02]  /*43a0*/  F2FP.F16.F32.PACK_AB R4, R80, R81 ;  /* 0x000000515004723e */ /* 0x000fe400000000ff */
[----:B----4-:R-:W-:Y:S02]  /*43b0*/  MOV R11, R164 ;  /* 0x000000a4000b7202 */ /* 0x010fe40000000f00 */
[----:B------:R-:W-:Y:S01]  /*43c0*/  @!P0 FSEL R11, R164, -INF , !P4 ;  /* 0xff800000a40b8808 */ /* 0x000fe20006000000 */
[----:B------:R4:W-:Y:S01]  /*43d0*/  STS [R214+0x12000], R4 ;  /* 0x01200004d6007388 */ /* 0x0009e20000000800 */
[----:B------:R-:W-:Y:S02]  /*43e0*/  @!P0 ISETP.GE.AND P4, PT, R0, R14, PT ;  /* 0x0000000e0000820c */ /* 0x000fe40003f86270 */
[----:B-1----:R-:W-:Y:S02]  /*43f0*/  F2FP.F16.F32.PACK_AB R5, R2, R3 ;  /* 0x000000030205723e */ /* 0x002fe400000000ff */
[----:B------:R-:W-:Y:S02]  /*4400*/  MOV R14, R139 ;  /* 0x0000008b000e7202 */ /* 0x000fe40000000f00 */
[----:B------:R-:W-:Y:S01]  /*4410*/  @!P0 FSEL R14, R139, -INF , !P2 ;  /* 0xff8000008b0e8808 */ /* 0x000fe20005000000 */
[----:B------:R1:W-:Y:S01]  /*4420*/  STS [R214+0x12400], R5 ;  /* 0x01240005d6007388 */ /* 0x0003e20000000800 */
[----:B------:R-:W-:Y:S02]  /*4430*/  @!P0 ISETP.GE.AND P2, PT, R0, R10, PT ;  /* 0x0000000a0000820c */ /* 0x000fe40003f46270 */
[----:B------:R-:W-:Y:S01]  /*4440*/  F2FP.F16.F32.PACK_AB R0, R78, R79 ;  /* 0x0000004f4e00723e */ /* 0x000fe200000000ff */
[--C-:B--2---:R-:W-:Y:S01]  /*4450*/  FFMA.FTZ R6, R7, UR45, -R8.reuse ;  /* 0x0000002d07067c23 */ /* 0x104fe20008010808 */
[--C-:B------:R-:W-:Y:S01]  /*4460*/  FFMA.FTZ R7, R15, UR45, -R9.reuse ;  /* 0x0000002d0f077c23 */ /* 0x100fe20008010809 */
[----:B------:R-:W-:Y:S02]  /*4470*/  FFMA.FTZ R9, R14, UR45, -R9 ;  /* 0x0000002d0e097c23 */ /* 0x000fe40008010809 */
[----:B------:R2:W-:Y:S01]  /*4480*/  STS [R213+0x12000], R0 ;  /* 0x01200000d5007388 */ /* 0x0005e20000000800 */
[----:B------:R3:W-:Y:S01]  /*4490*/  MUFU.EX2 R198, R6 ;  /* 0x0000000600c67308 */ /* 0x0007e20000000800 */
[----:B----4-:R-:W-:Y:S09]  /*44a0*/  F2FP.F16.F32.PACK_AB R4, R191, R192 ;  /* 0x000000c0bf04723e */ /* 0x010ff200000000ff */
[----:B------:R4:W-:Y:S01]  /*44b0*/  MUFU.EX2 R166, R7 ;  /* 0x0000000700a67308 */ /* 0x0009e20000000800 */
[----:B------:R4:W-:Y:S01]  /*44c0*/  STS [R213+0x12400], R4 ;  /* 0x01240004d5007388 */ /* 0x0009e20000000800 */
[----:B-1----:R-:W-:Y:S01]  /*44d0*/  F2FP.F16.F32.PACK_AB R5, R223, R224 ;  /* 0x000000e0df05723e */ /* 0x002fe200000000ff */
[----:B---3--:R-:W-:Y:S07]  /*44e0*/  FFMA.FTZ R6, R11, UR45, -R8 ;  /* 0x0000002d0b067c23 */ /* 0x008fee0008010808 */
[----:B------:R-:W-:Y:S01]  /*44f0*/  MUFU.EX2 R163, R9 ;  /* 0x0000000900a37308 */ /* 0x000fe20000000800 */
[----:B------:R1:W-:Y:S01]  /*4500*/  STS [R214+0x14000], R5 ;  /* 0x01400005d6007388 */ /* 0x0003e20000000800 */
[----:B--2---:R-:W-:Y:S08]  /*4510*/  F2FP.F16.F32.PACK_AB R0, R235, R236 ;  /* 0x000000eceb00723e */ /* 0x004ff000000000ff */
[----:B------:R2:W-:Y:S01]  /*4520*/  MUFU.EX2 R196, R6 ;  /* 0x0000000600c47308 */ /* 0x0005e20000000800 */
[----:B----4-:R-:W-:Y:S01]  /*4530*/  MOV R7, R129 ;  /* 0x0000008100077202 */ /* 0x010fe20000000f00 */
[----:B------:R3:W-:Y:S01]  /*4540*/  STS [R214+0x14400], R0 ;  /* 0x01440000d6007388 */ /* 0x0007e20000000800 */
[----:B------:R-:W-:Y:S02]  /*4550*/  @!P0 FSEL R7, R129, -INF , !P4 ;  /* 0xff80000081078808 */ /* 0x000fe40006000000 */
[----:B------:R-:W-:Y:S02]  /*4560*/  F2FP.F16.F32.PACK_AB R4, R76, R77 ;  /* 0x0000004d4c04723e */ /* 0x000fe400000000ff */
[----:B--2---:R-:W-:Y:S02]  /*4570*/  F2FP.F16.F32.PACK_AB R6, R219, R220 ;  /* 0x000000dcdb06723e */ /* 0x004fe400000000ff */
[----:B-1----:R-:W-:Y:S03]  /*4580*/  F2FP.F16.F32.PACK_AB R5, R229, R234 ;  /* 0x000000eae505723e */ /* 0x002fe600000000ff */
[----:B------:R1:W-:Y:S04]  /*4590*/  STS [R213+0x14000], R6 ;  /* 0x01400006d5007388 */ /* 0x0003e80000000800 */
[----:B------:R2:W-:Y:S01]  /*45a0*/  STS [R213+0x14400], R5 ;  /* 0x01440005d5007388 */ /* 0x0005e20000000800 */
[----:B---3--:R-:W-:Y:S03]  /*45b0*/  F2FP.F16.F32.PACK_AB R0, R181, R182 ;  /* 0x000000b6b500723e */ /* 0x008fe600000000ff */
[----:B------:R3:W-:Y:S04]  /*45c0*/  STS [R215+0x12000], R4 ;  /* 0x01200004d7007388 */ /* 0x0007e80000000800 */
[----:B------:R4:W-:Y:S01]  /*45d0*/  STS [R215+0x12400], R0 ;  /* 0x01240000d7007388 */ /* 0x0009e20000000800 */
[----:B-1----:R-:W-:Y:S01]  /*45e0*/  IMAD.MOV.U32 R6, RZ, RZ, R226 ;  /* 0x000000ffff067224 */ /* 0x002fe200078e00e2 */
[----:B------:R-:W-:Y:S02]  /*45f0*/  @!P0 FSEL R6, R226, -INF , !P1 ;  /* 0xff800000e2068808 */ /* 0x000fe40004800000 */
[----:B------:R-:W-:Y:S02]  /*4600*/  IADD3 R36, P1, R22, UR28, RZ ;  /* 0x0000001c16247c10 */ /* 0x000fe4000ff3e0ff */
[----:B--2---:R-:W-:Y:S01]  /*4610*/  MOV R5, R225 ;  /* 0x000000e100057202 */ /* 0x004fe20000000f00 */
[--C-:B------:R-:W-:Y:S01]  /*4620*/  FFMA.FTZ R6, R6, UR45, -R13.reuse ;  /* 0x0000002d06067c23 */ /* 0x100fe2000801080d */
[----:B------:R-:W-:Y:S02]  /*4630*/  @!P0 FSEL R5, R225, -INF , !P6 ;  /* 0xff800000e1058808 */ /* 0x000fe40007000000 */
[----:B---3--:R-:W-:Y:S01]  /*4640*/  F2FP.F16.F32.PACK_AB R4, R72, R73 ;  /* 0x000000494804723e */ /* 0x008fe200000000ff */
[----:B------:R1:W-:Y:S01]  /*4650*/  MUFU.EX2 R242, R6 ;  /* 0x0000000600f27308 */ /* 0x0003e20000000800 */
[----:B------:R-:W-:Y:S01]  /*4660*/  IADD3.X R37, R21, UR9, RZ, P1, !PT ;  /* 0x0000000915257c10 */ /* 0x000fe20008ffe4ff */
[----:B------:R-:W-:Y:S01]  /*4670*/  FFMA.FTZ R13, R5, UR45, -R13 ;  /* 0x0000002d050d7c23 */ /* 0x000fe2000801080d */
[----:B----4-:R-:W-:Y:S01]  /*4680*/  F2FP.F16.F32.PACK_AB R0, R167, R168 ;  /* 0x000000a8a700723e */ /* 0x010fe200000000ff */
[----:B------:R2:W-:Y:S01]  /*4690*/  STS [R212+0x12000], R4 ;  /* 0x01200004d4007388 */ /* 0x0005e20000000800 */
[----:B------:R-:W-:Y:S03]  /*46a0*/  F2FP.F16.F32.PACK_AB R5, R207, R216 ;  /* 0x000000d8cf05723e */ /* 0x000fe600000000ff */
[----:B------:R-:W3:Y:S02]  /*46b0*/  LDG.E R115, desc[UR26][R36.64] ;  /* 0x0000001a24737981 */ /* 0x000ee4000c1e1900 */
[----:B------:R-:W4:Y:S02]  /*46c0*/  MUFU.EX2 R241, R13 ;  /* 0x0000000d00f17308 */ /* 0x000f240000000800 */
[----:B------:R-:W3:Y:S04]  /*46d0*/  LDG.E R114, desc[UR26][R36.64+0x20] ;  /* 0x0000201a24727981 */ /* 0x000ee8000c1e1900 */
[----:B------:R4:W-:Y:S01]  /*46e0*/  STS [R212+0x12400], R0 ;  /* 0x01240000d4007388 */ /* 0x0009e20000000800 */
[----:B-1----:R-:W-:Y:S02]  /*46f0*/  MOV R6, R132 ;  /* 0x0000008400067202 */ /* 0x002fe40000000f00 */
[----:B------:R-:W-:Y:S01]  /*4700*/  @!P0 FSEL R6, R132, -INF , !P5 ;  /* 0xff80000084068808 */ /* 0x000fe20006800000 */
[----:B------:R-:W5:Y:S04]  /*4710*/  LDG.E R113, desc[UR26][R36.64+0x100] ;  /* 0x0001001a24717981 */ /* 0x000f68000c1e1900 */
[----:B------:R1:W-:Y:S01]  /*4720*/  STS [R215+0x14000], R5 ;  /* 0x01400005d7007388 */ /* 0x0003e20000000800 */
[--C-:B------:R-:W-:Y:S01]  /*4730*/  FFMA.FTZ R6, R6, UR45, -R12.reuse ;  /* 0x0000002d06067c23 */ /* 0x100fe2000801080c */
[----:B------:R-:W-:Y:S01]  /*4740*/  FFMA.FTZ R12, R7, UR45, -R12 ;  /* 0x0000002d070c7c23 */ /* 0x000fe2000801080c */
[----:B------:R-:W-:Y:S01]  /*4750*/  MOV R7, R155 ;  /* 0x0000009b00077202 */ /* 0x000fe20000000f00 */
[----:B------:R1:W5:Y:S01]  /*4760*/  LDG.E R112, desc[UR26][R36.64+0x120] ;  /* 0x0001201a24707981 */ /* 0x000362000c1e1900 */
[----:B--2---:R-:W-:Y:S01]  /*4770*/  F2FP.F16.F32.PACK_AB R4, R227, R228 ;  /* 0x000000e4e304723e */ /* 0x004fe200000000ff */
[----:B------:R2:W-:Y:S01]  /*4780*/  MUFU.EX2 R136, R6 ;  /* 0x0000000600887308 */ /* 0x0005e20000000800 */
[----:B------:R-:W-:Y:S02]  /*4790*/  @!P0 FSEL R7, R155, -INF , !P2 ;  /* 0xff8000009b078808 */ /* 0x000fe40005000000 */
[----:B------:R-:W-:Y:S01]  /*47a0*/  PLOP3.LUT P2, PT, PT, PT, UP3, 0x80, 0x0 ;  /* 0x000000000000781c */ /* 0x000fe20003f4f038 */
[----:B------:R1:W-:Y:S06]  /*47b0*/  STS [R215+0x14400], R4 ;  /* 0x01440004d7007388 */ /* 0x0003ec0000000800 */
[----:B------:R-:W1:Y:S01]  /*47c0*/  MUFU.EX2 R133, R12 ;  /* 0x0000000c00857308 */ /* 0x000e620000000800 */
[----:B----4-:R-:W-:Y:S05]  /*47d0*/  F2FP.F16.F32.PACK_AB R0, R199, R200 ;  /* 0x000000c8c700723e */ /* 0x010fea00000000ff */
[----:B------:R4:W-:Y:S01]  /*47e0*/  STS [R212+0x14000], R0 ;  /* 0x01400000d4007388 */ /* 0x0009e20000000800 */
[----:B--2---:R-:W-:Y:S01]  /*47f0*/  IMAD.MOV.U32 R6, RZ, RZ, R156 ;  /* 0x000000ffff067224 */ /* 0x004fe200078e009c */
[----:B------:R-:W-:Y:S02]  /*4800*/  @!P0 FSEL R6, R156, -INF , !P3 ;  /* 0xff8000009c068808 */ /* 0x000fe40005800000 */
[----:B-1----:R-:W-:Y:S03]  /*4810*/  F2FP.F16.F32.PACK_AB R5, R70, R71 ;  /* 0x000000474605723e */ /* 0x002fe600000000ff */
[--C-:B------:R-:W-:Y:S01]  /*4820*/  FFMA.FTZ R6, R6, UR45, -R8.reuse ;  /* 0x0000002d06067c23 */ /* 0x100fe20008010808 */
[----:B------:R-:W-:Y:S01]  /*4830*/  FFMA.FTZ R8, R7, UR45, -R8 ;  /* 0x0000002d07087c23 */ /* 0x000fe20008010808 */
[----:B------:R-:W-:Y:S02]  /*4840*/  F2FP.F16.F32.PACK_AB R7, R205, R206 ;  /* 0x000000cecd07723e */ /* 0x000fe400000000ff */
[----:B------:R1:W-:Y:S01]  /*4850*/  MUFU.EX2 R186, R6 ;  /* 0x0000000600ba7308 */ /* 0x0003e20000000800 */
[----:B------:R-:W-:Y:S09]  /*4860*/  F2FP.F16.F32.PACK_AB R4, R157, R161 ;  /* 0x000000a19d04723e */ /* 0x000ff200000000ff */
[----:B------:R-:W2:Y:S01]  /*4870*/  MUFU.EX2 R185, R8 ;  /* 0x0000000800b97308 */ /* 0x000ea20000000800 */
[----:B----4-:R-:W-:Y:S02]  /*4880*/  F2FP.F16.F32.PACK_AB R0, R221, R222 ;  /* 0x000000dedd00723e */ /* 0x010fe400000000ff */
[----:B-1----:R-:W-:Y:S03]  /*4890*/  F2FP.F16.F32.PACK_AB R6, R143, R144 ;  /* 0x000000908f06723e */ /* 0x002fe600000000ff */
[----:B------:R1:W-:Y:S04]  /*48a0*/  STS [R212+0x14400], R0 ;  /* 0x01440000d4007388 */ /* 0x0003e80000000800 */
[----:B------:R4:W-:Y:S04]  /*48b0*/  STS [R209+0x12000], R5 ;  /* 0x01200005d1007388 */ /* 0x0009e80000000800 */
[----:B------:R2:W-:Y:S04]  /*48c0*/  STS [R209+0x12400], R4 ;  /* 0x01240004d1007388 */ /* 0x0005e80000000800 */
[----:B------:R2:W-:Y:S01]  /*48d0*/  STS [R208+0x12400], R6 ;  /* 0x01240006d0007388 */ /* 0x0005e20000000800 */
[----:B-1----:R-:W-:Y:S02]  /*48e0*/  F2FP.F16.F32.PACK_AB R0, R249, R250 ;  /* 0x000000faf900723e */ /* 0x002fe400000000ff */
[----:B----4-:R-:W-:Y:S03]  /*48f0*/  F2FP.F16.F32.PACK_AB R5, R187, R190 ;  /* 0x000000bebb05723e */ /* 0x010fe600000000ff */
[----:B------:R1:W-:Y:S01]  /*4900*/  STS [R208+0x12000], R0 ;  /* 0x01200000d0007388 */ /* 0x0003e20000000800 */
[----:B--2---:R-:W-:Y:S03]  /*4910*/  F2FP.F16.F32.PACK_AB R4, R217, R218 ;  /* 0x000000dad904723e */ /* 0x004fe600000000ff */
[----:B------:R2:W-:Y:S01]  /*4920*/  STS [R209+0x14000], R5 ;  /* 0x01400005d1007388 */ /* 0x0005e20000000800 */
[----:B------:R-:W-:Y:S03]  /*4930*/  F2FP.F16.F32.PACK_AB R6, R247, R248 ;  /* 0x000000f8f706723e */ /* 0x000fe600000000ff */
[----:B------:R4:W-:Y:S04]  /*4940*/  STS [R209+0x14400], R4 ;  /* 0x01440004d1007388 */ /* 0x0009e80000000800 */
[----:B------:R4:W-:Y:S01]  /*4950*/  STS [R208+0x14400], R7 ;  /* 0x01440007d0007388 */ /* 0x0009e20000000800 */
[----:B-1----:R-:W-:Y:S02]  /*4960*/  F2FP.F16.F32.PACK_AB R0, R177, R178 ;  /* 0x000000b2b100723e */ /* 0x002fe400000000ff */
[----:B--2---:R-:W-:Y:S03]  /*4970*/  F2FP.F16.F32.PACK_AB R5, R140, R142 ;  /* 0x0000008e8c05723e */ /* 0x004fe600000000ff */
[----:B------:R1:W-:Y:S01]  /*4980*/  STS [R208+0x14000], R0 ;  /* 0x01400000d0007388 */ /* 0x0003e20000000800 */
[----:B----4-:R-:W-:Y:S03]  /*4990*/  F2FP.F16.F32.PACK_AB R4, R241, R242 ;  /* 0x000000f2f104723e */ /* 0x010fe600000000ff */
        /* <DEDUP_REMOVED lines=8> */
[----:B------:R-:W-:Y:S01]  /*4a20*/  STS [R211+0x14000], R7 ;  /* 0x01400007d3007388 */ /* 0x000fe20000000800 */
[----:B------:R-:W-:Y:S03]  /*4a30*/  F2FP.F16.F32.PACK_AB R4, R185, R186 ;  /* 0x000000bab904723e */ /* 0x000fe600000000ff */
[----:B------:R-:W-:Y:S04]  /*4a40*/  STS [R211+0x14400], R6 ;  /* 0x01440006d3007388 */ /* 0x000fe80000000800 */
[----:B------:R-:W-:Y:S04]  /*4a50*/  STS [R210+0x14000], R5 ;  /* 0x01400005d2007388 */ /* 0x000fe80000000800 */
[----:B------:R-:W-:Y:S04]  /*4a60*/  STS [R210+0x14400], R4 ;  /* 0x01440004d2007388 */ /* 0x000fe80000000800 */
[----:B------:R-:W-:Y:S01]  /*4a70*/  LDSM.16.M88.4 R16, [R116+0x8000] ;  /* 0x008000007410783b */ /* 0x000fe20000000200 */
[----:B-1----:R-:W-:Y:S07]  /*4a80*/  LEA R0, R124, UR5, 0x1 ;  /* 0x000000057c007c11 */ /* 0x002fee000f8e08ff */
[----:B------:R-:W-:Y:S08]  /*4a90*/  LDSM.16.M88.4 R32, [R116+0x8400] ;  /* 0x008400007420783b */ /* 0x000ff00000000200 */
[----:B------:R-:W1:Y:S08]  /*4aa0*/  LDSM.16.M88.4 R64, [R0+0x4000] ;  /* 0x004000000040783b */ /* 0x000e700000000200 */
[----:B------:R2:W4:Y:S08]  /*4ab0*/  LDSM.16.M88.4 R60, [R0+0x5000] ;  /* 0x00500000003c783b */ /* 0x0005300000000200 */
[----:B------:R-:W4:Y:S08]  /*4ac0*/  LDSM.16.M88.4 R48, [R116+0x8800] ;  /* 0x008800007430783b */ /* 0x000f300000000200 */
[----:B------:R-:W3:Y:S01]  /*4ad0*/  LDSM.16.M88.4 R100, [R116+0x8c00] ;  /* 0x008c00007464783b */ /* 0x000ee20000000200 */
[----:B--2---:R-:W-:Y:S07]  /*4ae0*/  IADD3 R0, R0, R122, RZ ;  /* 0x0000007a00007210 */ /* 0x004fee0007ffe0ff */
[----:B------:R-:W-:Y:S01]  /*4af0*/  LDSM.16.M88.4 R104, [R117+0x8000] ;  /* 0x008000007568783b */ /* 0x000fe20000000200 */
[-C--:B-1----:R-:W-:Y:S07]  /*4b00*/  HMMA.16816.F32 R4, R64, R16.reuse, RZ ;  /* 0x000000104004723c */ /* 0x082fee00000018ff */
[----:B------:R-:W-:Y:S01]  /*4b10*/  LDSM.16.M88.4 R108, [R0+0x5000] ;  /* 0x00500000006c783b */ /* 0x000fe20000000200 */
[C---:B----4-:R-:W-:Y:S06]  /*4b20*/  HMMA.16816.F32 R8, R60.reuse, R16, RZ ;  /* 0x000000103c08723c */ /* 0x050fec00000018ff */
        /* <DEDUP_REMOVED lines=10> */
[-C--:B---3--:R-:W-:Y:S06]  /*4bd0*/  HMMA.16816.F32 R52, R64, R100.reuse, RZ ;  /* 0x000000644034723c */ /* 0x088fec00000018ff */
[C---:B------:R-:W-:Y:S06]  /*4be0*/  HMMA.16816.F32 R56, R60.reuse, R100, RZ ;  /* 0x000000643c38723c */ /* 0x040fec00000018ff */
[-C--:B------:R-:W-:Y:S06]  /*4bf0*/  HMMA.16816.F32 R60, R60, R102.reuse, RZ ;  /* 0x000000663c3c723c */ /* 0x080fec00000018ff */
[----:B------:R-:W-:Y:S01]  /*4c00*/  HMMA.16816.F32 R64, R64, R102, RZ ;  /* 0x000000664040723c */ /* 0x000fe200000018ff */
[----:B------:R1:W2:Y:S04]  /*4c10*/  LDSM.16.M88.4 R100, [R0+0x4000] ;  /* 0x004000000064783b */ /* 0x0002a80000000200 */
[----:B-1----:R-:W-:Y:S04]  /*4c20*/  MOV R0, R83 ;  /* 0x0000005300007202 */ /* 0x002fe80000000f00 */
[----:B------:R1:W5:Y:S02]  /*4c30*/  LDL.LU R83, [R1+0x80] ;  /* 0x0000800001537983 */ /* 0x0003640000300800 */
[----:B------:R-:W-:Y:S04]  /*4c40*/  FFMA.FTZ R0, -R0, R0, 1 ;  /* 0x3f80000000007423 */ /* 0x000fe80000010100 */
[----:B------:R-:W-:Y:S01]  /*4c50*/  FMUL.FTZ R0, R0, UR46 ;  /* 0x0000002e00007c20 */ /* 0x000fe20008410000 */
[-C--:B--2---:R-:W-:Y:S06]  /*4c60*/  HMMA.16816.F32 R4, R100, R104.reuse, R4 ;  /* 0x000000686404723c */ /* 0x084fec0000001804 */
[C---:B------:R-:W-:Y:S06]  /*4c70*/  HMMA.16816.F32 R8, R108.reuse, R104, R8 ;  /* 0x000000686c08723c */ /* 0x040fec0000001808 */
[-C--:B------:R-:W-:Y:S06]  /*4c80*/  HMMA.16816.F32 R12, R108, R106.reuse, R12 ;  /* 0x0000006a6c0c723c */ /* 0x080fec000000180c */
[C---:B------:R-:W-:Y:S01]  /*4c90*/  HMMA.16816.F32 R16, R100.reuse, R106, R16 ;  /* 0x0000006a6410723c */ /* 0x040fe20000001810 */
[----:B------:R-:W2:Y:S05]  /*4ca0*/  LDSM.16.M88.4 R104, [R117+0x8400] ;  /* 0x008400007568783b */ /* 0x000eaa0000000200 */
[C---:B------:R-:W-:Y:S01]  /*4cb0*/  FADD.FTZ R6, -R114.reuse, R6 ;  /* 0x0000000672067221 */ /* 0x040fe20000010100 */
[----:B------:R-:W-:Y:S04]  /*4cc0*/  FADD.FTZ R7, -R114, R7 ;  /* 0x0000000772077221 */ /* 0x000fe80000010100 */
[----:B------:R-:W-:Y:S11]  /*4cd0*/  FMUL.FTZ R7, R2, R7 ;  /* 0x0000000702077220 */ /* 0x000ff60000410000 */
[----:B------:R-:W-:Y:S02]  /*4ce0*/  @!UPT UIADD3 URZ, URZ, URZ, URZ ;  /* 0x0000003f3f3ff290 */ /* 0x000fe4000fffe03f */
[C---:B------:R-:W-:Y:S01]  /*4cf0*/  FADD.FTZ R16, -R115.reuse, R16 ;  /* 0x0000001073107221 */ /* 0x040fe20000010100 */
[C---:B------:R-:W-:Y:S01]  /*4d00*/  FADD.FTZ R17, -R115.reuse, R17 ;  /* 0x0000001173117221 */ /* 0x040fe20000010100 */
[-C--:B--2---:R-:W-:Y:S06]  /*4d10*/  HMMA.16816.F32 R20, R100, R104.reuse, R20 ;  /* 0x000000686414723c */ /* 0x084fec0000001814 */
[C---:B------:R-:W-:Y:S06]  /*4d20*/  HMMA.16816.F32 R24, R108.reuse, R104, R24 ;  /* 0x000000686c18723c */ /* 0x040fec0000001818 */
[-C--:B------:R-:W-:Y:S06]  /*4d30*/  HMMA.16816.F32 R28, R108, R106.reuse, R28 ;  /* 0x0000006a6c1c723c */ /* 0x080fec000000181c */
[C---:B------:R-:W-:Y:S01]  /*4d40*/  HMMA.16816.F32 R32, R100.reuse, R106, R32 ;  /* 0x0000006a6420723c */ /* 0x040fe20000001820 */
[----:B------:R-:W2:Y:S11]  /*4d50*/  LDSM.16.M88.4 R104, [R117+0x8800] ;  /* 0x008800007568783b */ /* 0x000eb60000000200 */
[----:B------:R-:W-:Y:S11]  /*4d60*/  @!UPT UIADD3 URZ, URZ, URZ, URZ ;  /* 0x0000003f3f3ff290 */ /* 0x000ff6000fffe03f */
[----:B------:R-:W-:Y:S01]  /*4d70*/  @!UPT UIADD3 URZ, URZ, URZ, URZ ;  /* 0x0000003f3f3ff290 */ /* 0x000fe2000fffe03f */
[C---:B------:R-:W-:Y:S01]  /*4d80*/  FADD.FTZ R32, -R115.reuse, R32 ;  /* 0x0000002073207221 */ /* 0x040fe20000010100 */
[C---:B------:R-:W-:Y:S01]  /*4d90*/  FADD.FTZ R33, -R115.reuse, R33 ;  /* 0x0000002173217221 */ /* 0x040fe20000010100 */
[-C--:B--2---:R-:W-:Y:S06]  /*4da0*/  HMMA.16816.F32 R36, R100, R104.reuse, R36 ;  /* 0x000000686424723c */ /* 0x084fec0000001824 */
[C---:B------:R-:W-:Y:S06]  /*4db0*/  HMMA.16816.F32 R40, R108.reuse, R104, R40 ;  /* 0x000000686c28723c */ /* 0x040fec0000001828 */
[-C--:B------:R-:W-:Y:S06]  /*4dc0*/  HMMA.16816.F32 R44, R108, R106.reuse, R44 ;  /* 0x0000006a6c2c723c */ /* 0x080fec000000182c */
[C---:B------:R-:W-:Y:S01]  /*4dd0*/  HMMA.16816.F32 R48, R100.reuse, R106, R48 ;  /* 0x0000006a6430723c */ /* 0x040fe20000001830 */
[----:B------:R-:W2:Y:S05]  /*4de0*/  LDSM.16.M88.4 R104, [R117+0x8c00] ;  /* 0x008c00007568783b */ /* 0x000eaa0000000200 */
[-C--:B--2---:R-:W-:Y:S06]  /*4df0*/  HMMA.16816.F32 R52, R100, R104.reuse, R52 ;  /* 0x000000686434723c */ /* 0x084fec0000001834 */
[C---:B------:R-:W-:Y:S06]  /*4e00*/  HMMA.16816.F32 R56, R108.reuse, R104, R56 ;  /* 0x000000686c38723c */ /* 0x040fec0000001838 */
[-C--:B------:R-:W-:Y:S05]  /*4e10*/  HMMA.16816.F32 R60, R108, R106.reuse, R60 ;  /* 0x0000006a6c3c723c */ /* 0x080fea000000183c */
[C---:B------:R-:W-:Y:S01]  /*4e20*/  FADD.FTZ R105, -R115.reuse, R4 ;  /* 0x0000000473697221 */ /* 0x040fe20000010100 */
[----:B------:R-:W-:Y:S01]  /*4e30*/  FFMA.FTZ R4, -R82, R82, 1 ;  /* 0x3f80000052047423 */ /* 0x000fe20000010152 */
[----:B------:R-:W-:Y:S01]  /*4e40*/  HMMA.16816.F32 R64, R100, R106, R64 ;  /* 0x0000006a6440723c */ /* 0x000fe20000001840 */
[----:B------:R1:W5:Y:S03]  /*4e50*/  LDL.LU R82, [R1+0x7c] ;  /* 0x00007c0001527983 */ /* 0x0003660000300800 */
[----:B------:R-:W-:Y:S01]  /*4e60*/  FADD.FTZ R104, -R115, R5 ;  /* 0x0000000573687221 */ /* 0x000fe20000010100 */
[----:B------:R-:W-:Y:S01]  /*4e70*/  FMUL.FTZ R5, R81, R105 ;  /* 0x0000006951057220 */ /* 0x000fe20000410000 */
[C---:B------:R-:W-:Y:S01]  /*4e80*/  FADD.FTZ R52, -R115.reuse, R52 ;  /* 0x0000003473347221 */ /* 0x040fe20000010100 */
[----:B------:R1:W5:Y:S01]  /*4e90*/  LDL.LU R81, [R1+0x78] ;  /* 0x0000780001517983 */ /* 0x0003620000300800 */
[----:B------:R-:W-:Y:S03]  /*4ea0*/  FMUL.FTZ R104, R80, R104 ;  /* 0x0000006850687220 */ /* 0x000fe60000410000 */
        /* <DEDUP_REMOVED lines=8> */
[----:B------:R-:W-:Y:S01]  /*4f30*/  FFMA.FTZ R17, -R75, R75, 1 ;  /* 0x3f8000004b117423 */ /* 0x000fe2000001014b */
[----:B------:R1:W5:Y:S01]  /*4f40*/  LDL.LU R78, [R1+0x6c] ;  /* 0x00006c00014e7983 */ /* 0x0003620000300800 */
[----:B------:R-:W-:Y:S01]  /*4f50*/  FMUL.FTZ R102, R76, R102 ;  /* 0x000000664c667220 */ /* 0x000fe20000410000 */
[----:B------:R-:W-:Y:S01]  /*4f60*/  FMUL.FTZ R52, R248, R52 ;  /* 0x00000034f8347220 */ /* 0x000fe20000410000 */
[----:B------:R-:W-:Y:S01]  /*4f70*/  FMUL.FTZ R100, R5, R0 ;  /* 0x0000000005647220 */ /* 0x000fe20000410000 */
[----:B------:R1:W5:Y:S01]  /*4f80*/  LDL.LU R77, [R1+0x68] ;  /* 0x00006800014d7983 */ /* 0x0003620000300800 */
[----:B------:R-:W-:Y:S01]  /*4f90*/  FMUL.FTZ R17, R17, UR46 ;  /* 0x0000002e11117c20 */ /* 0x000fe20008410000 */
[----:B------:R-:W-:Y:S01]  /*4fa0*/  FMUL.FTZ R16, R16, UR46 ;  /* 0x0000002e10107c20 */ /* 0x000fe20008410000 */
[----:B------:R-:W-:Y:S01]  /*4fb0*/  FFMA.FTZ R5, -R252, R252, 1 ;  /* 0x3f800000fc057423 */ /* 0x000fe200000101fc */
[----:B------:R1:W5:Y:S01]  /*4fc0*/  LDL.LU R76, [R1+0x64] ;  /* 0x00006400014c7983 */ /* 0x0003620000300800 */
[----:B------:R-:W-:Y:S01]  /*4fd0*/  FMUL.FTZ R17, R20, R17 ;  /* 0x0000001114117220 */ /* 0x000fe20000410000 */
[----:B------:R-:W-:Y:S01]  /*4fe0*/  FMUL.FTZ R16, R21, R16 ;  /* 0x0000001015107220 */ /* 0x000fe20000410000 */
[----:B------:R-:W-:Y:S01]  /*4ff0*/  FMUL.FTZ R5, R5, UR46 ;  /* 0x0000002e05057c20 */ /* 0x000fe20008410000 */
[----:B------:R1:W5:Y:S01]  /*5000*/  LDL.LU R75, [R1+0x60] ;  /* 0x00006000014b7983 */ /* 0x0003620000300800 */
[----:B------:R-:W-:Y:S01]  /*5010*/  FADD.FTZ R53, -R115, R53 ;  /* 0x0000003573357221 */ /* 0x000fe20000010100 */
[----:B------:R-:W-:Y:S01]  /*5020*/  FMUL.FTZ R4, R4, UR46 ;  /* 0x0000002e04047c20 */ /* 0x000fe20008410000 */
[----:B------:R-:W-:Y:S01]  /*5030*/  FMUL.FTZ R5, R101, R5 ;  /* 0x0000000565057220 */ /* 0x000fe20000410000 */
[----:B------:R1:W5:Y:S01]  /*5040*/  LDL.LU R74, [R1+0x5c] ;  /* 0x00005c00014a7983 */ /* 0x0003620000300800 */
[----:B------:R-:W-:Y:S01]  /*5050*/  FMUL.FTZ R53, R247, R53 ;  /* 0x00000035f7357220 */ /* 0x000fe20000410000 */
[----:B------:R-:W-:Y:S01]  /*5060*/  FMUL.FTZ R0, R104, R4 ;  /* 0x0000000468007220 */ /* 0x000fe20000410000 */
[----:B------:R-:W-:Y:S01]  /*5070*/  FFMA.FTZ R4, -R251, R251, 1 ;  /* 0x3f800000fb047423 */ /* 0x000fe200000101fb */
[----:B------:R-:W-:Y:S01]  /*5080*/  FFMA.FTZ R21, -R240, R240, 1 ;  /* 0x3f800000f0157423 */ /* 0x000fe200000101f0 */
[----:B------:R-:W-:Y:S02]  /*5090*/  FFMA.FTZ R20, -R239, R239, 1 ;  /* 0x3f800000ef147423 */ /* 0x000fe400000101ef */
[----:B------:R-:W-:Y:S01]  /*50a0*/  FMUL.FTZ R4, R4, UR46 ;  /* 0x0000002e04047c20 */ /* 0x000fe20008410000 */
[----:B------:R-:W-:Y:S01]  /*50b0*/  F2FP.F16.F32.PACK_AB R0, R0, R100 ;  /* 0x000000640000723e */ /* 0x000fe200000000ff */
[----:B------:R-:W-:Y:S01]  /*50c0*/  FMUL.FTZ R21, R21, UR46 ;  /* 0x0000002e15157c20 */ /* 0x000fe20008410000 */
[----:B------:R-:W-:Y:S01]  /*50d0*/  F2FP.F16.F32.PACK_AB R100, R16, R17 ;  /* 0x000000111064723e */ /* 0x000fe200000000ff */
[----:B------:R-:W-:Y:S01]  /*50e0*/  FMUL.FTZ R4, R102, R4 ;  /* 0x0000000466047220 */ /* 0x000fe20000410000 */
[C---:B------:R-:W-:Y:S01]  /*50f0*/  FADD.FTZ R16, -R115.reuse, R36 ;  /* 0x0000002473107221 */ /* 0x040fe20000010100 */
[----:B------:R-:W-:Y:S01]  /*5100*/  FADD.FTZ R17, -R115, R37 ;  /* 0x0000002573117221 */ /* 0x000fe20000010100 */
[----:B------:R-:W-:Y:S01]  /*5110*/  FMUL.FTZ R20, R20, UR46 ;  /* 0x0000002e14147c20 */ /* 0x000fe20008410000 */
[----:B------:R-:W-:Y:S01]  /*5120*/  FFMA.FTZ R36, -R245, R245, 1 ;  /* 0x3f800000f5247423 */ /* 0x000fe200000101f5 */
[----:B------:R-:W-:Y:S01]  /*5130*/  FMUL.FTZ R16, R71, R16 ;  /* 0x0000001047107220 */ /* 0x000fe20000410000 */
[----:B------:R-:W-:Y:S01]  /*5140*/  FMUL.FTZ R17, R70, R17 ;  /* 0x0000001146117220 */ /* 0x000fe20000410000 */
[----:B------:R-:W-:Y:S01]  /*5150*/  F2FP.F16.F32.PACK_AB R101, R4, R5 ;  /* 0x000000050465723e */ /* 0x000fe200000000ff */
[----:B------:R-:W-:Y:S01]  /*5160*/  FMUL.FTZ R4, R73, R32 ;  /* 0x0000002049047220 */ /* 0x000fe20000410000 */
[----:B------:R-:W-:Y:S01]  /*5170*/  FMUL.FTZ R5, R72, R33 ;  /* 0x0000002148057220 */ /* 0x000fe20000410000 */
[----:B------:R1:W5:Y:S01]  /*5180*/  LDL.LU R73, [R1+0x58] ;  /* 0x0000580001497983 */ /* 0x0003620000300800 */
[----:B------:R-:W-:Y:S01]  /*5190*/  FMUL.FTZ R36, R36, UR46 ;  /* 0x0000002e24247c20 */ /* 0x000fe20008410000 */
[----:B------:R-:W-:Y:S01]  /*51a0*/  FFMA.FTZ R32, -R243, R243, 1 ;  /* 0x3f800000f3207423 */ /* 0x000fe200000101f3 */
[----:B------:R-:W-:Y:S01]  /*51b0*/  FFMA.FTZ R33, -R244, R244, 1 ;  /* 0x3f800000f4217423 */ /* 0x000fe200000101f4 */
[----:B------:R1:W5:Y:S01]  /*51c0*/  LDL.LU R72, [R1+0x54] ;  /* 0x0000540001487983 */ /* 0x0003620000300800 */
[----:B------:R-:W-:Y:S01]  /*51d0*/  FMUL.FTZ R36, R5, R36 ;  /* 0x0000002405247220 */ /* 0x000fe20000410000 */
[----:B------:R-:W-:Y:S01]  /*51e0*/  FMUL.FTZ R32, R32, UR46 ;  /* 0x0000002e20207c20 */ /* 0x000fe20008410000 */
[----:B------:R-:W-:Y:S01]  /*51f0*/  FMUL.FTZ R33, R33, UR46 ;  /* 0x0000002e21217c20 */ /* 0x000fe20008410000 */
[----:B------:R1:W5:Y:S01]  /*5200*/  LDL.LU R71, [R1+0x50] ;  /* 0x0000500001477983 */ /* 0x0003620000300800 */
[----:B------:R-:W-:Y:S01]  /*5210*/  FADD.FTZ R5, -R115, R49 ;  /* 0x0000003173057221 */ /* 0x000fe20000010100 */
[----:B------:R-:W-:Y:S01]  /*5220*/  FMUL.FTZ R32, R17, R32 ;  /* 0x0000002011207220 */ /* 0x000fe20000410000 */
[----:B------:R-:W-:Y:S01]  /*5230*/  FMUL.FTZ R33, R16, R33 ;  /* 0x0000002110217220 */ /* 0x000fe20000410000 */
[----:B------:R1:W5:Y:S01]  /*5240*/  LDL.LU R70, [R1+0x4c] ;  /* 0x00004c0001467983 */ /* 0x0003620000300800 */
[----:B------:R-:W-:Y:S01]  /*5250*/  FFMA.FTZ R17, -R238, R238, 1 ;  /* 0x3f800000ee117423 */ /* 0x000fe200000101ee */
[----:B------:R-:W-:Y:S01]  /*5260*/  FFMA.FTZ R16, -R237, R237, 1 ;  /* 0x3f800000ed107423 */ /* 0x000fe200000101ed */
[----:B------:R-:W-:Y:S01]  /*5270*/  FADD.FTZ R49, -R115, R65 ;  /* 0x0000004173317221 */ /* 0x000fe20000010100 */
[----:B------:R-:W-:Y:S01]  /*5280*/  FMUL.FTZ R5, R249, R5 ;  /* 0x00000005f9057220 */ /* 0x000fe20000410000 */
[----:B------:R-:W-:Y:S01]  /*5290*/  FMUL.FTZ R17, R17, UR46 ;  /* 0x0000002e11117c20 */ /* 0x000fe20008410000 */
[----:B------:R-:W-:Y:S01]  /*52a0*/  FMUL.FTZ R16, R16, UR46 ;  /* 0x0000002e10107c20 */ /* 0x000fe20008410000 */
[----:B------:R-:W-:Y:S01]  /*52b0*/  FMUL.FTZ R49, R241, R49 ;  /* 0x00000031f1317220 */ /* 0x000fe20000410000 */
[----:B------:R-:W-:Y:S01]  /*52c0*/  FMUL.FTZ R20, R5, R20 ;  /* 0x0000001405147220 */ /* 0x000fe20000410000 */
[----:B------:R-:W-:Y:S01]  /*52d0*/  FMUL.FTZ R17, R52, R17 ;  /* 0x0000001134117220 */ /* 0x000fe20000410000 */
[----:B------:R-:W-:Y:S01]  /*52e0*/  FMUL.FTZ R16, R53, R16 ;  /* 0x0000001035107220 */ /* 0x000fe20000410000 */
[----:B------:R-:W-:Y:S01]  /*52f0*/  FFMA.FTZ R5, -R226, R226, 1 ;  /* 0x3f800000e2057423 */ /* 0x000fe200000101e2 */
[----:B------:R-:W-:Y:S03]  /*5300*/  FFMA.FTZ R37, -R246, R246, 1 ;  /* 0x3f800000f6257423 */ /* 0x000fe600000101f6 */
[----:B------:R-:W-:Y:S01]  /*5310*/  FMUL.FTZ R5, R5, UR46 ;  /* 0x0000002e05057c20 */ /* 0x000fe20008410000 */
[----:B------:R-:W-:Y:S04]  /*5320*/  FMUL.FTZ R37, R37, UR46 ;  /* 0x0000002e25257c20 */ /* 0x000fe80008410000 */
[----:B------:R-:W-:Y:S01]  /*5330*/  FMUL.FTZ R37, R4, R37 ;  /* 0x0000002504257220 */ /* 0x000fe20000410000 */
[C---:B------:R-:W-:Y:S01]  /*5340*/  FADD.FTZ R4, -R115.reuse, R48 ;  /* 0x0000003073047221 */ /* 0x040fe20000010100 */
[----:B------:R-:W-:Y:S03]  /*5350*/  FADD.FTZ R48, -R115, R64 ;  /* 0x0000004073307221 */ /* 0x000fe60000010100 */
[----:B------:R-:W-:Y:S01]  /*5360*/  FMUL.FTZ R4, R250, R4 ;  /* 0x00000004fa047220 */ /* 0x000fe20000410000 */
[----:B------:R-:W-:Y:S01]  /*5370*/  FMUL.FTZ R48, R242, R48 ;  /* 0x00000030f2307220 */ /* 0x000fe20000410000 */
[----:B------:R-:W-:Y:S02]  /*5380*/  F2FP.F16.F32.PACK_AB R37, R36, R37 ;  /* 0x000000252425723e */ /* 0x000fe400000000ff */
[----:B------:R-:W-:Y:S01]  /*5390*/  FMUL.FTZ R21, R4, R21 ;  /* 0x0000001504157220 */ /* 0x000fe20000410000 */
[----:B------:R-:W-:Y:S01]  /*53a0*/  FFMA.FTZ R4, -R225, R225, 1 ;  /* 0x3f800000e1047423 */ /* 0x000fe200000101e1 */
[----:B------:R-:W-:Y:S01]  /*53b0*/  FMUL.FTZ R5, R48, R5 ;  /* 0x0000000530057220 */ /* 0x000fe20000410000 */
[----:B------:R-:W-:Y:S02]  /*53c0*/  F2FP.F16.F32.PACK_AB R36, R32, R33 ;  /* 0x000000212024723e */ /* 0x000fe400000000ff */
[----:B------:R-:W-:Y:S01]  /*53d0*/  FMUL.FTZ R4, R4, UR46 ;  /* 0x0000002e04047c20 */ /* 0x000fe20008410000 */
[----:B------:R-:W-:Y:S01]  /*53e0*/  F2FP.F16.F32.PACK_AB R32, R16, R17 ;  /* 0x000000111020723e */ /* 0x000fe200000000ff */
[----:B------:R-:W-:Y:S01]  /*53f0*/  FFMA.FTZ R16, -R69, R69, 1 ;  /* 0x3f80000045107423 */ /* 0x000fe20000010145 */
[----:B------:R-:W-:Y:S01]  /*5400*/  FMUL.FTZ R17, R3, R6 ;  /* 0x0000000603117220 */ /* 0x000fe20000410000 */
[----:B------:R1:W5:Y:S01]  /*5410*/  LDL.LU R69, [R1+0x48] ;  /* 0x0000480001457983 */ /* 0x0003620000300800 */
[----:B------:R-:W-:Y:S01]  /*5420*/  FMUL.FTZ R4, R49, R4 ;  /* 0x0000000431047220 */ /* 0x000fe20000410000 */
[----:B------:R-:W-:Y:S01]  /*5430*/  F2FP.F16.F32.PACK_AB R33, R20, R21 ;  /* 0x000000151421723e */ /* 0x000fe200000000ff */
[----:B------:R-:W-:Y:S03]  /*5440*/  FMUL.FTZ R16, R16, UR46 ;  /* 0x0000002e10107c20 */ /* 0x000fe60008410000 */
[----:B------:R-:W-:Y:S01]  /*5450*/  F2FP.F16.F32.PACK_AB R21, R4, R5 ;  /* 0x000000050415723e */ /* 0x000fe200000000ff */
[----:B------:R-:W-:Y:S02]  /*5460*/  FFMA.FTZ R4, -R68, R68, 1 ;  /* 0x3f80000044047423 */ /* 0x000fe40000010144 */
[----:B------:R1:W5:Y:S02]  /*5470*/  LDL.LU R68, [R1+0x44] ;  /* 0x0000440001447983 */ /* 0x0003640000300800 */
[----:B------:R-:W-:Y:S02]  /*5480*/  FMUL.FTZ R6, R4, UR46 ;  /* 0x0000002e04067c20 */ /* 0x000fe40008410000 */
[----:B------:R1:W5:Y:S04]  /*5490*/  LDL.LU R3, [R1+0x40] ;  /* 0x0000400001037983 */ /* 0x0003680000300800 */
[----:B------:R1:W5:Y:S01]  /*54a0*/  LDL.LU R2, [R1+0x3c] ;  /* 0x00003c0001027983 */ /* 0x0003620000300800 */
[----:B------:R-:W-:Y:S05]  /*54b0*/  @!P2 BRA `(.L_x_523) ;  /* 0x000000000058a947 */ /* 0x000fea0003800000 */
[----:B------:R-:W2:Y:S01]  /*54c0*/  LDL.LU R102, [R1] ;  /* 0x0000000001667983 */ /* 0x000ea20000300800 */
[----:B------:R-:W3:Y:S01]  /*54d0*/  LDC R20, c[0x0][0x240] ;  /* 0x00009000ff147b82 */ /* 0x000ee20000000800 */
[----:B------:R-:W-:Y:S04]  /*54e0*/  ULOP3.LUT UR21, UR25, 0x1, URZ, 0xc0, !UPT ;  /* 0x0000000119157892 */ /* 0x000fe8000f8ec03f */
[----:B------:R-:W-:Y:S03]  /*54f0*/  UISETP.NE.U32.AND UP0, UPT, UR21, 0x1, UPT ;  /* 0x000000011500788c */ /* 0x000fe6000bf05070 */
[----:B------:R-:W4:Y:S01]  /*5500*/  LDC R48, c[0x0][0x244] ;  /* 0x00009100ff307b82 */ /* 0x000f220000000800 */
[----:B------:R-:W-:Y:S06]  /*5510*/  USEL UR21, UR20, 0x2000, !UP0 ;  /* 0x0000200014157887 */ /* 0x000fec000c000000 */
[----:B------:R-:W-:Y:S01]  /*5520*/  IADD3 R118, R118, UR21, RZ ;  /* 0x0000001576767c10 */ /* 0x000fe2000fffe0ff */
[----:B--2---:R-:W-:Y:S02]  /*5530*/  VIADD R102, R102, UR21 ;  /* 0x0000001566667c36 */ /* 0x004fe40008000000 */
[----:B---3--:R-:W-:Y:S03]  /*5540*/  IMAD.U32 R4, R20, -0x80, RZ ;  /* 0xffffff8014047824 */ /* 0x008fe600078e00ff */
[----:B------:R2:W-:Y:S02]  /*5550*/  STL [R1], R102 ;  /* 0x0000006601007387 */ /* 0x0005e40000100800 */
        /* <DEDUP_REMOVED lines=9> */
[----:B----4-:R-:W-:Y:S05]  /*55f0*/  LEA.HI.X R5, R20, R231, R48, 0x7, P0 ;  /* 0x000000e714057211 */ /* 0x010fea00000f3c30 */
[----:B------:R2:W-:Y:S04]  /*5600*/  LDGSTS.E.BYPASS.LTC128B.128 [R102+0x1000], desc[UR26][R4.64] ;  /* 0x0100000004667fae */ /* 0x0005e8000b901d5a */
[----:B------:R-:W0:Y:S02]  /*5610*/  LDGDEPBAR ;  /* 0x00000000000079af */ /* 0x000e240000000000 */
.L_x_523:
[----:B------:R3:W-:Y:S01]  /*5620*/  STS [R214+0xa000], R0 ;  /* 0x00a00000d6007388 */ /* 0x0007e20000000800 */
[----:B------:R-:W-:Y:S01]  /*5630*/  FMUL.FTZ R7, R7, R6 ;  /* 0x0000000607077220 */ /* 0x000fe20000410000 */
[----:B------:R-:W-:Y:S01]  /*5640*/  FFMA.FTZ R6, -R159, R159, 1 ;  /* 0x3f8000009f067423 */ /* 0x000fe2000001019f */
[----:B------:R-:W-:Y:S01]  /*5650*/  FADD.FTZ R19, -R114, R19 ;  /* 0x0000001372137221 */ /* 0x000fe20000010100 */
[----:B--2---:R-:W-:Y:S01]  /*5660*/  FFMA.FTZ R5, -R158, R158, 1 ;  /* 0x3f8000009e057423 */ /* 0x004fe2000001019e */
[----:B------:R-:W-:Y:S01]  /*5670*/  FMUL.FTZ R16, R17, R16 ;  /* 0x0000001011107220 */ /* 0x000fe20000410000 */
[----:B------:R-:W-:Y:S01]  /*5680*/  FFMA.FTZ R4, -R154, R154, 1 ;  /* 0x3f8000009a047423 */ /* 0x000fe2000001019a */
[----:B------:R-:W-:Y:S01]  /*5690*/  FADD.FTZ R23, -R114, R23 ;  /* 0x0000001772177221 */ /* 0x000fe20000010100 */
[----:B------:R-:W-:Y:S01]  /*56a0*/  FMUL.FTZ R17, R6, UR46 ;  /* 0x0000002e06117c20 */ /* 0x000fe20008410000 */
[----:B------:R-:W-:Y:S01]  /*56b0*/  FMUL.FTZ R19, R191, R19 ;  /* 0x00000013bf137220 */ /* 0x000fe20000410000 */
        /* <DEDUP_REMOVED lines=12> */
[----:B------:R-:W-:Y:S01]  /*5780*/  FMUL.FTZ R22, R22, R5 ;  /* 0x0000000516167220 */ /* 0x000fe20000410000 */
[----:B------:R-:W-:Y:S01]  /*5790*/  FFMA.FTZ R5, -R149, R149, 1 ;  /* 0x3f80000095057423 */ /* 0x000fe20000010195 */
[----:B------:R-:W-:Y:S01]  /*57a0*/  FADD.FTZ R39, -R114, R39 ;  /* 0x0000002772277221 */ /* 0x000fe20000010100 */
[----:B---3--:R-:W-:Y:S01]  /*57b0*/  FFMA.FTZ R0, -R153, R153, 1 ;  /* 0x3f80000099007423 */ /* 0x008fe20000010199 */
[----:B------:R-:W-:Y:S01]  /*57c0*/  FMUL.FTZ R35, R167, R35 ;  /* 0x00000023a7237220 */ /* 0x000fe20000410000 */
[----:B------:R-:W-:Y:S01]  /*57d0*/  FMUL.FTZ R50, R144, R50 ;  /* 0x0000003290327220 */ /* 0x000fe20000410000 */
[----:B------:R-:W-:Y:S01]  /*57e0*/  FMUL.FTZ R39, R157, R39 ;  /* 0x000000279d277220 */ /* 0x000fe20000410000 */
[----:B------:R-:W-:Y:S01]  /*57f0*/  FMUL.FTZ R4, R0, UR46 ;  /* 0x0000002e00047c20 */ /* 0x000fe20008410000 */
[----:B------:R-:W-:Y:S01]  /*5800*/  FMUL.FTZ R0, R19, R6 ;  /* 0x0000000613007220 */ /* 0x000fe20000410000 */
[----:B------:R-:W-:Y:S01]  /*5810*/  FFMA.FTZ R6, -R150, R150, 1 ;  /* 0x3f80000096067423 */ /* 0x000fe20000010196 */
[----:B------:R-:W-:Y:S01]  /*5820*/  FADD.FTZ R55, -R114, R55 ;  /* 0x0000003772377221 */ /* 0x000fe20000010100 */
[----:B------:R-:W-:Y:S01]  /*5830*/  FMUL.FTZ R23, R23, R4 ;  /* 0x0000000417177220 */ /* 0x000fe20000410000 */
[----:B------:R-:W-:Y:S01]  /*5840*/  F2FP.F16.F32.PACK_AB R4, R7, R16 ;  /* 0x000000100704723e */ /* 0x000fe200000000ff */
[----:B------:R-:W-:Y:S01]  /*5850*/  FMUL.FTZ R16, R6, UR46 ;  /* 0x0000002e06107c20 */ /* 0x000fe20008410000 */
[----:B------:R-:W-:Y:S01]  /*5860*/  FFMA.FTZ R6, -R146, R146, 1 ;  /* 0x3f80000092067423 */ /* 0x000fe20000010192 */
[----:B------:R-:W2:Y:S01]  /*5870*/  LDC R48, c[0x0][0x2dc] ;  /* 0x0000b700ff307b82 */ /* 0x000ea20000000800 */
[----:B------:R-:W-:Y:S01]  /*5880*/  F2FP.F16.F32.PACK_AB R0, R0, R18 ;  /* 0x000000120000723e */ /* 0x000fe200000000ff */
[----:B------:R3:W-:Y:S01]  /*5890*/  STS [R214+0xa400], R4 ;  /* 0x00a40004d6007388 */ /* 0x0007e20000000800 */
[----:B------:R-:W-:Y:S01]  /*58a0*/  FMUL.FTZ R6, R6, UR46 ;  /* 0x0000002e06067c20 */ /* 0x000fe20008410000 */
[----:B------:R-:W-:Y:S01]  /*58b0*/  FMUL.FTZ R7, R5, UR46 ;  /* 0x0000002e05077c20 */ /* 0x000fe20008410000 */
[----:B------:R-:W-:Y:S01]  /*58c0*/  FFMA.FTZ R5, -R145, R145, 1 ;  /* 0x3f80000091057423 */ /* 0x000fe20000010191 */
[----:B------:R4:W-:Y:S01]  /*58d0*/  STS [R213+0xa400], R0 ;  /* 0x00a40000d5007388 */ /* 0x0009e20000000800 */
[----:B------:R-:W-:Y:S01]  /*58e0*/  FMUL.FTZ R38, R38, R6 ;  /* 0x0000000626267220 */ /* 0x000fe20000410000 */
[----:B------:R-:W-:Y:S01]  /*58f0*/  FFMA.FTZ R6, -R138, R138, 1 ;  /* 0x3f8000008a067423 */ /* 0x000fe2000001018a */
[----:B------:R-:W-:Y:S01]  /*5900*/  FMUL.FTZ R5, R5, UR46 ;  /* 0x0000002e05057c20 */ /* 0x000fe20008410000 */
[----:B------:R-:W-:Y:S01]  /*5910*/  STS [R213+0xa000], R100 ;  /* 0x00a00064d5007388 */ /* 0x000fe20000000800 */
[----:B------:R-:W-:Y:S01]  /*5920*/  FMUL.FTZ R20, R35, R7 ;  /* 0x0000000723147220 */ /* 0x000fe20000410000 */
[----:B------:R-:W-:Y:S01]  /*5930*/  FMUL.FTZ R6, R6, UR46 ;  /* 0x0000002e06067c20 */ /* 0x000fe20008410000 */
[----:B------:R-:W-:Y:S01]  /*5940*/  FADD.FTZ R66, -R114, R66 ;  /* 0x0000004272427221 */ /* 0x000fe20000010100 */
[----:B------:R-:W-:Y:S01]  /*5950*/  FFMA.FTZ R7, -R134, R134, 1 ;  /* 0x3f80000086077423 */ /* 0x000fe20000010186 */
[----:B------:R-:W-:Y:S01]  /*5960*/  FMUL.FTZ R19, R39, R5 ;  /* 0x0000000527137220 */ /* 0x000fe20000410000 */
[----:B------:R-:W-:Y:S01]  /*5970*/  FMUL.FTZ R50, R50, R6 ;  /* 0x0000000632327220 */ /* 0x000fe20000410000 */
[----:B------:R-:W-:Y:S01]  /*5980*/  FFMA.FTZ R6, -R132, R132, 1 ;  /* 0x3f80000084067423 */ /* 0x000fe20000010184 */
[----:B------:R-:W-:Y:S01]  /*5990*/  FADD.FTZ R51, -R114, R51 ;  /* 0x0000003372337221 */ /* 0x000fe20000010100 */
[----:B------:R-:W-:Y:S01]  /*59a0*/  FFMA.FTZ R5, -R137, R137, 1 ;  /* 0x3f80000089057423 */ /* 0x000fe20000010189 */
[----:B------:R-:W-:Y:S01]  /*59b0*/  FMUL.FTZ R55, R140, R55 ;  /* 0x000000378c377220 */ /* 0x000fe20000410000 */
[----:B------:R-:W-:Y:S01]  /*59c0*/  FMUL.FTZ R66, R136, R66 ;  /* 0x0000004288427220 */ /* 0x000fe20000410000 */
[----:B------:R-:W-:Y:S01]  /*59d0*/  FMUL.FTZ R7, R7, UR46 ;  /* 0x0000002e07077c20 */ /* 0x000fe20008410000 */
[----:B------:R-:W-:Y:S01]  /*59e0*/  FMUL.FTZ R6, R6, UR46 ;  /* 0x0000002e06067c20 */ /* 0x000fe20008410000 */
[----:B------:R-:W-:Y:S01]  /*59f0*/  FMUL.FTZ R51, R143, R51 ;  /* 0x000000338f337220 */ /* 0x000fe20000410000 */
[----:B------:R-:W-:Y:S01]  /*5a00*/  FMUL.FTZ R5, R5, UR46 ;  /* 0x0000002e05057c20 */ /* 0x000fe20008410000 */
[----:B------:R-:W-:Y:S01]  /*5a10*/  FMUL.FTZ R55, R55, R7 ;  /* 0x0000000737377220 */ /* 0x000fe20000410000 */
[----:B------:R-:W-:Y:S01]  /*5a20*/  FMUL.FTZ R66, R66, R6 ;  /* 0x0000000642427220 */ /* 0x000fe20000410000 */
[C---:B-----5:R-:W-:Y:S01]  /*5a30*/  FADD.FTZ R8, -R113.reuse, R8 ;  /* 0x0000000871087221 */ /* 0x060fe20000010100 */
[----:B------:R-:W-:Y:S01]  /*5a40*/  FADD.FTZ R9, -R113, R9 ;  /* 0x0000000971097221 */ /* 0x000fe20000010100 */
[----:B------:R-:W-:Y:S01]  /*5a50*/  FFMA.FTZ R7, -R189, R189, 1 ;  /* 0x3f800000bd077423 */ /* 0x000fe200000101bd */
[----:B------:R-:W-:Y:S01]  /*5a60*/  FFMA.FTZ R6, -R188, R188, 1 ;  /* 0x3f800000bc067423 */ /* 0x000fe200000101bc */
[----:B------:R-:W-:Y:S01]  /*5a70*/  FMUL.FTZ R51, R51, R5 ;  /* 0x0000000533337220 */ /* 0x000fe20000410000 */
[----:B------:R-:W-:Y:S01]  /*5a80*/  FADD.FTZ R67, -R114, R67 ;  /* 0x0000004372437221 */ /* 0x000fe20000010100 */
[----:B------:R-:W-:Y:S01]  /*5a90*/  FFMA.FTZ R5, -R129, R129, 1 ;  /* 0x3f80000081057423 */ /* 0x000fe20000010181 */
[----:B------:R-:W-:Y:S01]  /*5aa0*/  FADD.FTZ R13, -R113, R13 ;  /* 0x0000000d710d7221 */ /* 0x000fe20000010100 */
[----:B---3--:R-:W-:Y:S01]  /*5ab0*/  FFMA.FTZ R4, -R183, R183, 1 ;  /* 0x3f800000b7047423 */ /* 0x008fe200000101b7 */
[----:B------:R-:W-:Y:S01]  /*5ac0*/  FMUL.FTZ R8, R224, R8 ;  /* 0x00000008e0087220 */ /* 0x000fe20000410000 */
[----:B------:R-:W-:Y:S01]  /*5ad0*/  FMUL.FTZ R9, R223, R9 ;  /* 0x00000009df097220 */ /* 0x000fe20000410000 */
[----:B------:R-:W-:Y:S01]  /*5ae0*/  FMUL.FTZ R7, R7, UR46 ;  /* 0x0000002e07077c20 */ /* 0x000fe20008410000 */
[----:B------:R-:W-:Y:S01]  /*5af0*/  FMUL.FTZ R6, R6, UR46 ;  /* 0x0000002e06067c20 */ /* 0x000fe20008410000 */
[----:B------:R-:W-:Y:S01]  /*5b00*/  FMUL.FTZ R67, R133, R67 ;  /* 0x0000004385437220 */ /* 0x000fe20000410000 */
[----:B------:R-:W-:Y:S01]  /*5b10*/  FMUL.FTZ R5, R5, UR46 ;  /* 0x0000002e05057c20 */ /* 0x000fe20008410000 */
[----:B------:R-:W-:Y:S01]  /*5b20*/  FMUL.FTZ R13, R219, R13 ;  /* 0x0000000ddb0d7220 */ /* 0x000fe20000410000 */
[----:B------:R-:W-:Y:S01]  /*5b30*/  FMUL.FTZ R4, R4, UR46 ;  /* 0x0000002e04047c20 */ /* 0x000fe20008410000 */
[----:B------:R-:W-:Y:S01]  /*5b40*/  FMUL.FTZ R8, R8, R7 ;  /* 0x0000000708087220 */ /* 0x000fe20000410000 */
[----:B------:R-:W-:Y:S01]  /*5b50*/  FMUL.FTZ R9, R9, R6 ;  /* 0x0000000609097220 */ /* 0x000fe20000410000 */
[----:B------:R-:W-:Y:S01]  /*5b60*/  FMUL.FTZ R67, R67, R5 ;  /* 0x0000000543437220 */ /* 0x000fe20000410000 */
[----:B------:R-:W-:Y:S01]  /*5b70*/  FMUL.FTZ R13, R13, R4 ;  /* 0x000000040d0d7220 */ /* 0x000fe20000410000 */
[----:B------:R-:W-:Y:S01]  /*5b80*/  FADD.FTZ R34, -R114, R34 ;  /* 0x0000002272227221 */ /* 0x000fe20000010100 */
[C---:B------:R-:W-:Y:S01]  /*5b90*/  FADD.FTZ R12, -R113.reuse, R12 ;  /* 0x0000000c710c7221 */ /* 0x040fe20000010100 */
[----:B------:R-:W-:Y:S01]  /*5ba0*/  FFMA.FTZ R5, -R184, R184, 1 ;  /* 0x3f800000b8057423 */ /* 0x000fe200000101b8 */
[----:B------:R-:W-:Y:S01]  /*5bb0*/  FADD.FTZ R29, -R113, R29 ;  /* 0x0000001d711d7221 */ /* 0x000fe20000010100 */
[----:B------:R-:W-:Y:S01]  /*5bc0*/  FFMA.FTZ R4, -R171, R171, 1 ;  /* 0x3f800000ab047423 */ /* 0x000fe200000101ab */
[----:B----4-:R-:W-:Y:S01]  /*5bd0*/  F2FP.F16.F32.PACK_AB R0, R9, R8 ;  /* 0x000000080900723e */ /* 0x010fe200000000ff */
[----:B------:R-:W-:Y:S01]  /*5be0*/  FMUL.FTZ R34, R168, R34 ;  /* 0x00000022a8227220 */ /* 0x000fe20000410000 */
[----:B------:R-:W-:Y:S01]  /*5bf0*/  FMUL.FTZ R12, R220, R12 ;  /* 0x0000000cdc0c7220 */ /* 0x000fe20000410000 */
[----:B------:R-:W-:Y:S01]  /*5c00*/  FMUL.FTZ R5, R5, UR46 ;  /* 0x0000002e05057c20 */ /* 0x000fe20008410000 */
[----:B------:R-:W-:Y:S01]  /*5c10*/  FMUL.FTZ R29, R199, R29 ;  /* 0x0000001dc71d7220 */ /* 0x000fe20000410000 */
[----:B------:R3:W-:Y:S01]  /*5c20*/  STS [R214+0xc000], R0 ;  /* 0x00c00000d6007388 */ /* 0x0007e20000000800 */
[----:B------:R-:W-:Y:S01]  /*5c30*/  FMUL.FTZ R4, R4, UR46 ;  /* 0x0000002e04047c20 */ /* 0x000fe20008410000 */
[----:B------:R-:W-:Y:S01]  /*5c40*/  FADD.FTZ R24, -R113, R24 ;  /* 0x0000001871187221 */ /* 0x000fe20000010100 */
[----:B------:R-:W-:Y:S01]  /*5c50*/  FFMA.FTZ R7, -R176, R176, 1 ;  /* 0x3f800000b0077423 */ /* 0x000fe200000101b0 */
[----:B------:R-:W-:Y:S01]  /*5c60*/  FMUL.FTZ R34, R34, R16 ;  /* 0x0000001022227220 */ /* 0x000fe20000410000 */
        /* <DEDUP_REMOVED lines=26> */
[----:B------:R-:W-:Y:S01]  /*5e10*/  FMUL.FTZ R16, R45, R4 ;  /* 0x000000042d107220 */ /* 0x000fe20000410000 */
[----:B------:R-:W-:Y:S01]  /*5e20*/  FMUL.FTZ R40, R190, R40 ;  /* 0x00000028be287220 */ /* 0x000fe20000410000 */
[----:B------:R-:W-:Y:S01]  /*5e30*/  FMUL.FTZ R7, R7, UR46 ;  /* 0x0000002e07077c20 */ /* 0x000fe20008410000 */
[C---:B------:R-:W-:Y:S01]  /*5e40*/  FADD.FTZ R41, -R113.reuse, R41 ;  /* 0x0000002971297221 */ /* 0x040fe20000010100 */
[----:B------:R-:W-:Y:S01]  /*5e50*/  FADD.FTZ R44, -R113, R44 ;  /* 0x0000002c712c7221 */ /* 0x000fe20000010100 */
[----:B------:R-:W-:Y:S01]  /*5e60*/  FFMA.FTZ R6, -R160, R160, 1 ;  /* 0x3f800000a0067423 */ /* 0x000fe200000101a0 */
[----:B------:R-:W-:Y:S01]  /*5e70*/  FFMA.FTZ R5, -R152, R152, 1 ;  /* 0x3f80000098057423 */ /* 0x000fe20000010198 */
[----:B------:R-:W-:Y:S01]  /*5e80*/  FFMA.FTZ R4, -R147, R147, 1 ;  /* 0x3f80000093047423 */ /* 0x000fe20000010193 */
[----:B------:R-:W-:Y:S01]  /*5e90*/  FMUL.FTZ R40, R40, R7 ;  /* 0x0000000728287220 */ /* 0x000fe20000410000 */
[----:B------:R-:W-:Y:S01]  /*5ea0*/  FMUL.FTZ R41, R187, R41 ;  /* 0x00000029bb297220 */ /* 0x000fe20000410000 */
[----:B------:R-:W-:Y:S01]  /*5eb0*/  FMUL.FTZ R44, R178, R44 ;  /* 0x0000002cb22c7220 */ /* 0x000fe20000410000 */
[----:B------:R-:W-:Y:S01]  /*5ec0*/  FMUL.FTZ R6, R6, UR46 ;  /* 0x0000002e06067c20 */ /* 0x000fe20008410000 */
[----:B------:R-:W-:Y:S01]  /*5ed0*/  FMUL.FTZ R5, R5, UR46 ;  /* 0x0000002e05057c20 */ /* 0x000fe20008410000 */
[----:B------:R-:W-:Y:S01]  /*5ee0*/  FMUL.FTZ R7, R4, UR46 ;  /* 0x0000002e04077c20 */ /* 0x000fe20008410000 */
[----:B------:R-:W-:Y:S01]  /*5ef0*/  FADD.FTZ R61, -R113, R61 ;  /* 0x0000003d713d7221 */ /* 0x000fe20000010100 */
[----:B------:R-:W-:Y:S01]  /*5f00*/  FFMA.FTZ R4, -R139, R139, 1 ;  /* 0x3f8000008b047423 */ /* 0x000fe2000001018b */
        /* <DEDUP_REMOVED lines=15> */
[----:B---3--:R-:W-:Y:S01]  /*6000*/  FFMA.FTZ R0, -R203, R203, 1 ;  /* 0x3f800000cb007423 */ /* 0x008fe200000101cb */
[----:B------:R-:W-:Y:S01]  /*6010*/  FFMA.FTZ R4, -R204, R204, 1 ;  /* 0x3f800000cc047423 */ /* 0x000fe200000101cc */
[----:B------:R-:W-:Y:S01]  /*6020*/  FADD.FTZ R11, -R112, R11 ;  /* 0x0000000b700b7221 */ /* 0x000fe20000010100 */
[----:B------:R-:W-:Y:S01]  /*6030*/  FMUL.FTZ R13, R57, R6 ;  /* 0x00000006390d7220 */ /* 0x000fe20000410000 */
[----:B------:R-:W-:Y:S01]  /*6040*/  FMUL.FTZ R60, R60, R5 ;  /* 0x000000053c3c7220 */ /* 0x000fe20000410000 */
[----:B------:R-:W-:Y:S01]  /*6050*/  FMUL.FTZ R10, R236, R10 ;  /* 0x0000000aec0a7220 */ /* 0x000fe20000410000 */
[----:B------:R-:W-:Y:S01]  /*6060*/  FMUL.FTZ R5, R0, UR46 ;  /* 0x0000002e00057c20 */ /* 0x000fe20008410000 */
[----:B------:R-:W-:Y:S01]  /*6070*/  FMUL.FTZ R6, R4, UR46 ;  /* 0x0000002e04067c20 */ /* 0x000fe20008410000 */
[----:B------:R-:W-:Y:S01]  /*6080*/  FMUL.FTZ R11, R235, R11 ;  /* 0x0000000beb0b7220 */ /* 0x000fe20000410000 */
[C---:B------:R-:W-:Y:S01]  /*6090*/  FADD.FTZ R15, -R112.reuse, R15 ;  /* 0x0000000f700f7221 */ /* 0x040fe20000010100 */
[----:B------:R-:W-:Y:S01]  /*60a0*/  FADD.FTZ R14, -R112, R14 ;  /* 0x0000000e700e7221 */ /* 0x000fe20000010100 */
[----:B------:R-:W-:Y:S01]  /*60b0*/  FFMA.FTZ R4, -R202, R202, 1 ;  /* 0x3f800000ca047423 */ /* 0x000fe200000101ca */
[----:B------:R-:W-:Y:S01]  /*60c0*/  FFMA.FTZ R0, -R201, R201, 1 ;  /* 0x3f800000c9007423 */ /* 0x000fe200000101c9 */
[----:B------:R-:W-:Y:S01]  /*60d0*/  FMUL.FTZ R6, R10, R6 ;  /* 0x000000060a067220 */ /* 0x000fe20000410000 */
[----:B------:R-:W-:Y:S01]  /*60e0*/  FMUL.FTZ R15, R229, R15 ;  /* 0x0000000fe50f7220 */ /* 0x000fe20000410000 */
[----:B------:R-:W-:Y:S01]  /*60f0*/  FMUL.FTZ R10, R11, R5 ;  /* 0x000000050b0a7220 */ /* 0x000fe20000410000 */
[----:B------:R-:W-:Y:S01]  /*6100*/  FMUL.FTZ R14, R234, R14 ;  /* 0x0000000eea0e7220 */ /* 0x000fe20000410000 */
[----:B------:R-:W-:Y:S01]  /*6110*/  FMUL.FTZ R4, R4, UR46 ;  /* 0x0000002e04047c20 */ /* 0x000fe20008410000 */
[----:B------:R-:W-:Y:S01]  /*6120*/  FMUL.FTZ R0, R0, UR46 ;  /* 0x0000002e00007c20 */ /* 0x000fe20008410000 */
[----:B------:R-:W-:Y:S01]  /*6130*/  FADD.FTZ R42, -R112, R42 ;  /* 0x0000002a702a7221 */ /* 0x000fe20000010100 */
[----:B------:R-:W-:Y:S01]  /*6140*/  F2FP.F16.F32.PACK_AB R10, R10, R6 ;  /* 0x000000060a0a723e */ /* 0x000fe200000000ff */
[----:B------:R-:W-:Y:S01]  /*6150*/  FMUL.FTZ R14, R14, R4 ;  /* 0x000000040e0e7220 */ /* 0x000fe20000410000 */
[----:B------:R-:W-:Y:S01]  /*6160*/  FMUL.FTZ R9, R15, R0 ;  /* 0x000000000f097220 */ /* 0x000fe20000410000 */
[----:B------:R-:W-:Y:S01]  /*6170*/  FFMA.FTZ R4, -R197, R197, 1 ;  /* 0x3f800000c5047423 */ /* 0x000fe200000101c5 */
[----:B------:R-:W-:Y:S01]  /*6180*/  FFMA.FTZ R0, -R195, R195, 1 ;  /* 0x3f800000c3007423 */ /* 0x000fe200000101c3 */
[----:B------:R-:W-:Y:S01]  /*6190*/  STS [R214+0xc400], R10 ;  /* 0x00c4000ad6007388 */ /* 0x000fe20000000800 */
[----:B------:R-:W-:Y:S01]  /*61a0*/  FFMA.FTZ R6, -R180, R180, 1 ;  /* 0x3f800000b4067423 */ /* 0x000fe200000101b4 */
[C---:B------:R-:W-:Y:S01]  /*61b0*/  FADD.FTZ R27, -R112.reuse, R27 ;  /* 0x0000001b701b7221 */ /* 0x040fe20000010100 */
[----:B------:R-:W-:Y:S01]  /*61c0*/  FADD.FTZ R26, -R112, R26 ;  /* 0x0000001a701a7221 */ /* 0x000fe20000010100 */
[----:B------:R-:W-:Y:S01]  /*61d0*/  STS [R213+0xc000], R18 ;  /* 0x00c00012d5007388 */ /* 0x000fe20000000800 */
[----:B------:R-:W-:Y:S01]  /*61e0*/  F2FP.F16.F32.PACK_AB R9, R9, R14 ;  /* 0x0000000e0909723e */ /* 0x000fe200000000ff */
[----:B------:R-:W-:Y:S01]  /*61f0*/  FMUL.FTZ R5, R4, UR46 ;  /* 0x0000002e04057c20 */ /* 0x000fe20008410000 */
[----:B------:R-:W-:Y:S01]  /*6200*/  FMUL.FTZ R8, R0, UR46 ;  /* 0x0000002e00087c20 */ /* 0x000fe20008410000 */
[----:B------:R-:W-:Y:S01]  /*6210*/  FMUL.FTZ R42, R218, R42 ;  /* 0x0000002ada2a7220 */ /* 0x000fe20000410000 */
[----:B------:R-:W-:Y:S01]  /*6220*/  FMUL.FTZ R6, R6, UR46 ;  /* 0x0000002e06067c20 */ /* 0x000fe20008410000 */
[----:B------:R-:W-:Y:S01]  /*6230*/  STS [R213+0xc400], R9 ;  /* 0x00c40009d5007388 */ /* 0x000fe20000000800 */
[----:B------:R-:W-:Y:S01]  /*6240*/  FMUL.FTZ R27, R227, R27 ;  /* 0x0000001be31b7220 */ /* 0x000fe20000410000 */
[----:B------:R-:W-:Y:S01]  /*6250*/  FMUL.FTZ R26, R228, R26 ;  /* 0x0000001ae41a7220 */ /* 0x000fe20000410000 */
[C---:B------:R-:W-:Y:S01]  /*6260*/  FADD.FTZ R30, -R112.reuse, R30 ;  /* 0x0000001e701e7221 */ /* 0x040fe20000010100 */
[----:B------:R-:W-:Y:S01]  /*6270*/  STS [R215+0xa000], R101 ;  /* 0x00a00065d7007388 */ /* 0x000fe20000000800 */
[----:B------:R-:W-:Y:S01]  /*6280*/  FADD.FTZ R31, -R112, R31 ;  /* 0x0000001f701f7221 */ /* 0x000fe20000010100 */
[----:B------:R-:W-:Y:S01]  /*6290*/  FFMA.FTZ R4, -R194, R194, 1 ;  /* 0x3f800000c2047423 */ /* 0x000fe200000101c2 */
[----:B------:R-:W-:Y:S01]  /*62a0*/  FFMA.FTZ R0, -R193, R193, 1 ;  /* 0x3f800000c1007423 */ /* 0x000fe200000101c1 */
[----:B------:R-:W-:Y:S01]  /*62b0*/  F2FP.F16.F32.PACK_AB R22, R23, R22 ;  /* 0x000000161716723e */ /* 0x000fe200000000ff */
[----:B------:R-:W-:Y:S01]  /*62c0*/  FMUL.FTZ R42, R42, R6 ;  /* 0x000000062a2a7220 */ /* 0x000fe20000410000 */
[----:B------:R-:W-:Y:S01]  /*62d0*/  FMUL.FTZ R26, R26, R5 ;  /* 0x000000051a1a7220 */ /* 0x000fe20000410000 */
        /* <DEDUP_REMOVED lines=8> */
[----:B------:R-:W-:Y:S01]  /*6360*/  FADD.FTZ R58, -R112, R58 ;  /* 0x0000003a703a7221 */ /* 0x000fe20000010100 */
[----:B------:R-:W-:Y:S01]  /*6370*/  F2FP.F16.F32.PACK_AB R20, R20, R34 ;  /* 0x000000221414723e */ /* 0x000fe200000000ff */
[----:B------:R-:W-:Y:S01]  /*6380*/  FADD.FTZ R43, -R112, R43 ;  /* 0x0000002b702b7221 */ /* 0x000fe20000010100 */
[----:B------:R-:W-:Y:S01]  /*6390*/  FFMA.FTZ R5, -R179, R179, 1 ;  /* 0x3f800000b3057423 */ /* 0x000fe200000101b3 */
[----:B------:R-:W-:Y:S01]  /*63a0*/  FMUL.FTZ R30, R30, R4 ;  /* 0x000000041e1e7220 */ /* 0x000fe20000410000 */
[----:B------:R-:W-:Y:S01]  /*63b0*/  FMUL.FTZ R31, R31, R0 ;  /* 0x000000001f1f7220 */ /* 0x000fe20000410000 */
[----:B------:R-:W-:Y:S01]  /*63c0*/  STS [R212+0xa400], R20 ;  /* 0x00a40014d4007388 */ /* 0x000fe20000000800 */
[----:B------:R-:W-:Y:S01]  /*63d0*/  FMUL.FTZ R6, R6, UR46 ;  /* 0x0000002e06067c20 */ /* 0x000fe20008410000 */
[----:B------:R-:W-:Y:S01]  /*63e0*/  FMUL.FTZ R58, R198, R58 ;  /* 0x0000003ac63a7220 */ /* 0x000fe20000410000 */
[----:B------:R-:W-:Y:S01]  /*63f0*/  F2FP.F16.F32.PACK_AB R24, R25, R24 ;  /* 0x000000181918723e */ /* 0x000fe200000000ff */
[----:B------:R-:W-:Y:S01]  /*6400*/  FADD.FTZ R47, -R112, R47 ;  /* 0x0000002f702f7221 */ /* 0x000fe20000010100 */
[----:B------:R-:W-:Y:S01]  /*6410*/  F2FP.F16.F32.PACK_AB R8, R8, R26 ;  /* 0x0000001a0808723e */ /* 0x000fe200000000ff */
[----:B------:R-:W-:Y:S01]  /*6420*/  FFMA.FTZ R0, -R173, R173, 1 ;  /* 0x3f800000ad007423 */ /* 0x000fe200000101ad */
[----:B------:R-:W-:Y:S01]  /*6430*/  FMUL.FTZ R43, R217, R43 ;  /* 0x0000002bd92b7220 */ /* 0x000fe20000410000 */
[----:B------:R-:W-:Y:S01]  /*6440*/  FMUL.FTZ R5, R5, UR46 ;  /* 0x0000002e05057c20 */ /* 0x000fe20008410000 */
[----:B------:R-:W-:Y:S01]  /*6450*/  FADD.FTZ R46, -R112, R46 ;  /* 0x0000002e702e7221 */ /* 0x000fe20000010100 */
[----:B------:R-:W-:Y:S01]  /*6460*/  FFMA.FTZ R4, -R174, R174, 1 ;  /* 0x3f800000ae047423 */ /* 0x000fe200000101ae */
[----:B------:R-:W-:Y:S01]  /*6470*/  FMUL.FTZ R58, R58, R6 ;  /* 0x000000063a3a7220 */ /* 0x000fe20000410000 */
[----:B------:R-:W-:Y:S01]  /*6480*/  F2FP.F16.F32.PACK_AB R6, R31, R30 ;  /* 0x0000001e1f06723e */ /* 0x000fe200000000ff */
[----:B------:R-:W-:Y:S01]  /*6490*/  STS [R215+0xc000], R24 ;  /* 0x00c00018d7007388 */ /* 0x000fe20000000800 */
[----:B------:R-:W-:Y:S01]  /*64a0*/  F2FP.F16.F32.PACK_AB R28, R29, R28 ;  /* 0x0000001c1d1c723e */ /* 0x000fe200000000ff */
[----:B------:R-:W-:Y:S01]  /*64b0*/  FMUL.FTZ R47, R205, R47 ;  /* 0x0000002fcd2f7220 */ /* 0x000fe20000410000 */
[----:B------:R-:W-:Y:S01]  /*64c0*/  FMUL.FTZ R0, R0, UR46 ;  /* 0x0000002e00007c20 */ /* 0x000fe20008410000 */
[----:B------:R-:W-:Y:S01]  /*64d0*/  STS [R215+0xc400], R8 ;  /* 0x00c40008d7007388 */ /* 0x000fe20000000800 */
[----:B------:R-:W-:Y:S01]  /*64e0*/  FADD.FTZ R56, -R113, R56 ;  /* 0x0000003871387221 */ /* 0x000fe20000010100 */
[----:B------:R-:W-:Y:S01]  /*64f0*/  FMUL.FTZ R43, R43, R5 ;  /* 0x000000052b2b7220 */ /* 0x000fe20000410000 */
[----:B------:R-:W-:Y:S01]  /*6500*/  FMUL.FTZ R46, R206, R46 ;  /* 0x0000002ece2e7220 */ /* 0x000fe20000410000 */
[----:B------:R-:W-:Y:S01]  /*6510*/  FMUL.FTZ R4, R4, UR46 ;  /* 0x0000002e04047c20 */ /* 0x000fe20008410000 */
[----:B------:R-:W-:Y:S01]  /*6520*/  FFMA.FTZ R5, -R164, R164, 1 ;  /* 0x3f800000a4057423 */ /* 0x000fe200000101a4 */
[----:B------:R-:W-:Y:S01]  /*6530*/  FADD.FTZ R59, -R112, R59 ;  /* 0x0000003b703b7221 */ /* 0x000fe20000010100 */
[----:B------:R-:W-:Y:S01]  /*6540*/  F2FP.F16.F32.PACK_AB R19, R19, R38 ;  /* 0x000000261313723e */ /* 0x000fe200000000ff */
[----:B------:R-:W-:Y:S01]  /*6550*/  STS [R212+0xc000], R28 ;  /* 0x00c0001cd4007388 */ /* 0x000fe20000000800 */
[----:B------:R-:W-:Y:S01]  /*6560*/  FMUL.FTZ R47, R47, R0 ;  /* 0x000000002f2f7220 */ /* 0x000fe20000410000 */
[----:B------:R-:W-:Y:S01]  /*6570*/  FMUL.FTZ R56, R170, R56 ;  /* 0x00000038aa387220 */ /* 0x000fe20000410000 */
[----:B------:R-:W-:Y:S01]  /*6580*/  FMUL.FTZ R46, R46, R4 ;  /* 0x000000042e2e7220 */ /* 0x000fe20000410000 */
[----:B------:R-:W-:Y:S01]  /*6590*/  STS [R212+0xc400], R6 ;  /* 0x00c40006d4007388 */ /* 0x000fe20000000800 */
[----:B------:R-:W-:Y:S01]  /*65a0*/  FFMA.FTZ R0, -R155, R155, 1 ;  /* 0x3f8000009b007423 */ /* 0x000fe2000001019b */
[----:B------:R-:W-:Y:S01]  /*65b0*/  FMUL.FTZ R5, R5, UR46 ;  /* 0x0000002e05057c20 */ /* 0x000fe20008410000 */
[----:B------:R-:W-:Y:S01]  /*65c0*/  FMUL.FTZ R59, R196, R59 ;  /* 0x0000003bc43b7220 */ /* 0x000fe20000410000 */
[----:B------:R-:W-:Y:S01]  /*65d0*/  FFMA.FTZ R4, -R156, R156, 1 ;  /* 0x3f8000009c047423 */ /* 0x000fe2000001019c */
[----:B------:R-:W-:Y:S01]  /*65e0*/  FADD.FTZ R62, -R112, R62 ;  /* 0x0000003e703e7221 */ /* 0x000fe20000010100 */
[----:B------:R-:W-:Y:S01]  /*65f0*/  F2FP.F16.F32.PACK_AB R50, R51, R50 ;  /* 0x000000323332723e */ /* 0x000fe200000000ff */
[----:B------:R-:W-:Y:S01]  /*6600*/  STS [R209+0xa000], R36 ;  /* 0x00a00024d1007388 */ /* 0x000fe20000000800 */
[----:B------:R-:W-:Y:S01]  /*6610*/  FMUL.FTZ R56, R56, R7 ;  /* 0x0000000738387220 */ /* 0x000fe20000410000 */
[----:B------:R-:W-:Y:S01]  /*6620*/  FMUL.FTZ R7, R0, UR46 ;  /* 0x0000002e00077c20 */ /* 0x000fe20008410000 */
[----:B------:R-:W-:Y:S01]  /*6630*/  FMUL.FTZ R4, R4, UR46 ;  /* 0x0000002e04047c20 */ /* 0x000fe20008410000 */
        /* <DEDUP_REMOVED lines=13> */
[----:B------:R-:W-:Y:S01]  /*6710*/  F2FP.F16.F32.PACK_AB R66, R67, R66 ;  /* 0x000000424342723e */ /* 0x000fe200000000ff */
[----:B------:R-:W-:Y:S01]  /*6720*/  FMUL.FTZ R63, R185, R63 ;  /* 0x0000003fb93f7220 */ /* 0x000fe20000410000 */
[----:B------:R-:W-:Y:S01]  /*6730*/  F2FP.F16.F32.PACK_AB R13, R13, R56 ;  /* 0x000000380d0d723e */ /* 0x000fe200000000ff */
[----:B------:R-:W-:Y:S01]  /*6740*/  STS [R209+0xc400], R5 ;  /* 0x00c40005d1007388 */ /* 0x000fe20000000800 */
[----:B------:R-:W-:Y:S01]  /*6750*/  F2FP.F16.F32.PACK_AB R0, R0, R58 ;  /* 0x0000003a0000723e */ /* 0x000fe200000000ff */
[----:B------:R-:W-:Y:S01]  /*6760*/  FMUL.FTZ R7, R63, R7 ;  /* 0x000000073f077220 */ /* 0x000fe20000410000 */
[----:B------:R-:W-:Y:S01]  /*6770*/  F2FP.F16.F32.PACK_AB R12, R12, R60 ;  /* 0x0000003c0c0c723e */ /* 0x000fe200000000ff */
[----:B------:R-:W-:Y:S03]  /*6780*/  STS [R208+0xc000], R16 ;  /* 0x00c00010d0007388 */ /* 0x000fe60000000800 */
[----:B------:R-:W-:Y:S01]  /*6790*/  F2FP.F16.F32.PACK_AB R7, R7, R62 ;  /* 0x0000003e0707723e */ /* 0x000fe200000000ff */
        /* <DEDUP_REMOVED lines=10> */
[----:B---3--:R-:W-:Y:S05]  /*6840*/  LEA R0, R123, UR5, 0x1 ;  /* 0x000000057b007c11 */ /* 0x008fea000f8e08ff */
[----:B------:R-:W-:Y:S04]  /*6850*/  LDSM.16.MT88.4 R4, [R2+0x12000] ;  /* 0x012000000204783b */ /* 0x000fe80000004200 */
[----:B------:R-:W3:Y:S04]  /*6860*/  LDSM.16.MT88.4 R8, [R0+0x4000] ;  /* 0x004000000008783b */ /* 0x000ee80000004200 */
[----:B------:R-:W4:Y:S04]  /*6870*/  LDSM.16.MT88.4 R12, [R2+0x16000] ;  /* 0x01600000020c783b */ /* 0x000f280000004200 */
[----:B------:R-:W-:Y:S04]  /*6880*/  LDSM.16.MT88.4 R16, [R2+0x12800] ;  /* 0x012800000210783b */ /* 0x000fe80000004200 */
[----:B------:R-:W1:Y:S04]  /*6890*/  LDSM.16.MT88.4 R20, [R0+0x4400] ;  /* 0x004400000014783b */ /* 0x000e680000004200 */
[----:B------:R-:W2:Y:S01]  /*68a0*/  LDSM.16.MT88.4 R24, [R2+0x16800] ;  /* 0x016800000218783b */ /* 0x000ea20000004200 */
[-C--:B---3--:R-:W-:Y:S06]  /*68b0*/  HMMA.16816.F32 R68, R4, R8.reuse, R68 ;  /* 0x000000080444723c */ /* 0x088fec0000001844 */
[C---:B----4-:R-:W-:Y:S06]  /*68c0*/  HMMA.16816.F32 R72, R12.reuse, R8, R72 ;  /* 0x000000080c48723c */ /* 0x050fec0000001848 */
[-C--:B------:R-:W-:Y:S01]  /*68d0*/  HMMA.16816.F32 R76, R12, R10.reuse, R76 ;  /* 0x0000000a0c4c723c */ /* 0x080fe2000000184c */
[----:B------:R-:W-:Y:S05]  /*68e0*/  LDSM.16.MT88.4 R12, [R2+0x17000] ;  /* 0x01700000020c783b */ /* 0x000fea0000004200 */
[----:B------:R-:W-:Y:S01]  /*68f0*/  HMMA.16816.F32 R80, R4, R10, R80 ;  /* 0x0000000a0450723c */ /* 0x000fe20000001850 */
[----:B------:R-:W-:Y:S04]  /*6900*/  LDSM.16.MT88.4 R4, [R2+0x13000] ;  /* 0x013000000204783b */ /* 0x000fe80000004200 */
[----:B------:R-:W3:Y:S01]  /*6910*/  LDSM.16.MT88.4 R8, [R0+0x4800] ;  /* 0x004800000008783b */ /* 0x000ee20000004200 */
        /* <DEDUP_REMOVED lines=47> */
[----:B------:R-:W-:Y:S02]  /*6c10*/  LEA.HI.X.SX32 R4, R4, R131, 0x2, P0 ;  /* 0x0000008304047211 */ /* 0x000fe400000f16ff */
[----:B------:R-:W-:Y:S04]  /*6c20*/  MOV R130, R5 ;  /* 0x0000000500827202 */ /* 0x000fe80000000f00 */
[----:B------:R-:W-:Y:S01]  /*6c30*/  MOV R131, R4 ;  /* 0x0000000400837202 */ /* 0x000fe20000000f00 */
[----:B------:R-:W-:Y:S01]  /*6c40*/  @!UPT UIADD3 URZ, URZ, URZ, URZ ;  /* 0x0000003f3f3ff290 */ /* 0x000fe2000fffe03f */
[----:B------:R-:W-:Y:S11]  /*6c50*/  @!P2 BRA `(.L_x_524) ;  /* 0x000000000044a947 */ /* 0x000ff60003800000 */
[----:B------:R-:W1:Y:S01]  /*6c60*/  LDC R7, c[0x0][0x420] ;  /* 0x00010800ff077b82 */ /* 0x000e620000000800 */
[----:B------:R-:W2:Y:S07]  /*6c70*/  LDL R48, [R1+0x24] ;  /* 0x0000240001307983 */ /* 0x000eae0000100800 */
[----:B------:R-:W3:Y:S01]  /*6c80*/  LDC R8, c[0x0][0x424] ;  /* 0x00010900ff087b82 */ /* 0x000ee20000000800 */
[----:B--2---:R-:W-:Y:S01]  /*6c90*/  LEA R6, R48, UR5, 0x1 ;  /* 0x0000000530067c11 */ /* 0x004fe2000f8e08ff */
[C---:B-1----:R-:W-:Y:S05]  /*6ca0*/  IMAD.U32 R4, R7.reuse, -0x80, RZ ;  /* 0xffffff8007047824 */ /* 0x042fea00078e00ff */
        /* <DEDUP_REMOVED lines=9> */
[----:B---3--:R-:W-:Y:S05]  /*6d40*/  LEA.HI.X R5, R7, R233, R8, 0x7, P0 ;  /* 0x000000e907057211 */ /* 0x008fea00000f3c08 */
[----:B------:R1:W-:Y:S04]  /*6d50*/  LDGSTS.E.BYPASS.LTC128B.128 [R6+0x5000], desc[UR26][R4.64] ;  /* 0x0500000004067fae */ /* 0x0003e8000b901d5a */
[----:B------:R-:W0:Y:S02]  /*6d60*/  LDGDEPBAR ;  /* 0x00000000000079af */ /* 0x000e240000000000 */
.L_x_524:
        /* <DEDUP_REMOVED lines=220> */
.L_x_522:
[----:B------:R-:W-:Y:S01]  /*7b30*/  @!UPT UIADD3 URZ, URZ, URZ, URZ ;  /* 0x0000003f3f3ff290 */ /* 0x000fe2000fffe03f */
[----:B------:R-:W2:Y:S01]  /*7b40*/  LDL R22, [R1+0x30] ;  /* 0x0000300001167983 */ /* 0x000ea20000100800 */
[----:B------:R-:W-:Y:S01]  /*7b50*/  ULDC UR6, c[0x0][0x390] ;  /* 0x0000e40000067ab9 */ /* 0x000fe20000000800 */
[----:B------:R-:W1:Y:S02]  /*7b60*/  LDC.64 R10, c[0x0][0x438] ;  /* 0x00010e00ff0a7b82 */ /* 0x000e640000000a00 */
[----:B------:R-:W3:Y:S04]  /*7b70*/  LDL R19, [R1+0x34] ;  /* 0x0000340001137983 */ /* 0x000ee80000100800 */
[----:B------:R-:W4:Y:S01]  /*7b80*/  LDL R24, [R1+0x24] ;  /* 0x0000240001187983 */ /* 0x000f220000100800 */
[----:B------:R-:W5:Y:S01]  /*7b90*/  S2R R14, SR_TID.X ;  /* 0x00000000000e7919 */ /* 0x000f620000002100 */
        /* <DEDUP_REMOVED lines=28> */
[----:B-----5:R-:W-:Y:S02]  /*7d60*/  SHF.R.S32.HI R18, RZ, 0x1f, R14 ;  /* 0x0000001fff127819 */ /* 0x020fe4000001140e */
[----:B------:R-:W-:-:S02]  /*7d70*/  F2FP.F16.F32.PACK_AB R0, R0, R94 ;  /* 0x0000005e0000723e */ /* 0x000fc400000000ff */
[----:B------:R-:W-:-:S03]  /*7d80*/  LEA.HI R18, R18, R14, RZ, 0x2 ;  /* 0x0000000e12127211 */ /* 0x000fc600078f10ff */
[----:B------:R-:W5:Y:S01]  /*7d90*/  LDC.64 R20, c[0x0][0x440] ;  /* 0x00011000ff147b82 */ /* 0x000f620000000a00 */
        /* <DEDUP_REMOVED lines=8> */
[----:B-1----:R-:W-:-:S04]  /*7e20*/  IMAD R40, R12, UR16, RZ ;  /* 0x000000100c287c24 */ /* 0x002fc8000f8e02ff */
[----:B------:R-:W-:Y:S01]  /*7e30*/  IMAD R40, R13, UR11, R40 ;  /* 0x0000000b0d287c24 */ /* 0x000fe2000f8e0228 */
[----:B--2---:R-:W-:Y:S04]  /*7e40*/  STS [R22], R9 ;  /* 0x0000000916007388 */ /* 0x004fe80000000800 */
[----:B------:R-:W-:Y:S04]  /*7e50*/  STS [R22+0x200], R8 ;  /* 0x0002000816007388 */ /* 0x000fe80000000800 */
[----:B---3--:R1:W-:Y:S04]  /*7e60*/  STS [R19], R5 ;  /* 0x0000000513007388 */ /* 0x0083e80000000800 */
[----:B------:R2:W-:Y:S04]  /*7e70*/  STS [R19+0x200], R4 ;  /* 0x0002000413007388 */ /* 0x0005e80000000800 */
[----:B------:R-:W-:Y:S04]  /*7e80*/  STS [R22+0x1000], R7 ;  /* 0x0010000716007388 */ /* 0x000fe80000000800 */
[----:B------:R-:W-:Y:S04]  /*7e90*/  STS [R22+0x1200], R6 ;  /* 0x0012000616007388 */ /* 0x000fe80000000800 */
[----:B------:R3:W-:Y:S04]  /*7ea0*/  STS [R19+0x1000], R3 ;  /* 0x0010000313007388 */ /* 0x0007e80000000800 */
[----:B------:R5:W-:Y:S01]  /*7eb0*/  STS [R19+0x1200], R0 ;  /* 0x0012000013007388 */ /* 0x000be20000000800 */
[----:B-1----:R-:W-:-:S03]  /*7ec0*/  LOP3.LUT R5, R18, 0xfffffffc, RZ, 0xc0, !PT ;  /* 0xfffffffc12057812 */ /* 0x002fc600078ec0ff */
[----:B------:R-:W-:Y:S01]  /*7ed0*/  STS [R22+0x2000], R68 ;  /* 0x0020004416007388 */ /* 0x000fe20000000800 */
[----:B--2---:R-:W-:-:S03]  /*7ee0*/  IADD3 R4, -R5, R14, RZ ;  /* 0x0000000e05047210 */ /* 0x004fc60007ffe1ff */
[----:B------:R-:W-:Y:S01]  /*7ef0*/  STS [R22+0x2200], R70 ;  /* 0x0022004616007388 */ /* 0x000fe20000000800 */
[----:B------:R-:W1:Y:S03]  /*7f00*/  LDC.64 R14, c[0x0][0x458] ;  /* 0x00011600ff0e7b82 */ /* 0x000e660000000a00 */
        /* <DEDUP_REMOVED lines=9> */
[----:B-----5:R-:W-:Y:S01]  /*7fa0*/  SHF.R.S32.HI R0, RZ, 0x2, R18 ;  /* 0x00000002ff007819 */ /* 0x020fe20000011412 */
[----:B------:R-:W-:-:S04]  /*7fb0*/  IMAD.WIDE.U32 R6, R10, UR10, R4 ;  /* 0x0000000a0a067c25 */ /* 0x000fc8000f8e0004 */
[----:B------:R-:W-:Y:S01]  /*7fc0*/  IMAD R11, R11, UR10, R3 ;  /* 0x0000000a0b0b7c24 */ /* 0x000fe2000f8e0203 */
[----:B------:R-:W-:-:S04]  /*7fd0*/  SHF.R.S32.HI R3, RZ, 0x1f, R0 ;  /* 0x0000001fff037819 */ /* 0x000fc80000011400 */
[----:B------:R-:W-:Y:S01]  /*7fe0*/  IADD3 R7, R7, R11, RZ ;  /* 0x0000000b07077210 */ /* 0x000fe20007ffe0ff */
[----:B------:R-:W-:Y:S01]  /*7ff0*/  IMAD R8, R3, R16, RZ ;  /* 0x0000001003087224 */ /* 0x000fe200078e02ff */
[----:B--2---:R-:W2:Y:S01]  /*8000*/  LDC.64 R22, c[0x0][0x470] ;  /* 0x00011c00ff167b82 */ /* 0x004ea20000000a00 */
[----:B------:R-:W-:-:S04]  /*8010*/  IMAD.WIDE.U32 R12, R12, UR11, R6 ;  /* 0x0000000b0c0c7c25 */ /* 0x000fc8000f8e0006 */
[----:B-1----:R-:W-:Y:S01]  /*8020*/  IMAD R6, R3, R14, RZ ;  /* 0x0000000e03067224 */ /* 0x002fe200078e02ff */
[----:B----4-:R-:W-:Y:S02]  /*8030*/  LEA R3, R24, UR5, 0x1 ;  /* 0x0000000518037c11 */ /* 0x010fe4000f8e08ff */
[----:B------:R-:W-:Y:S01]  /*8040*/  BAR.SYNC.DEFER_BLOCKING 0x0 ;  /* 0x0000000000007b1d */ /* 0x000fe20000010000 */
[----:B------:R-:W-:-:S04]  /*8050*/  IMAD.WIDE.U32 R10, R0, R16, RZ ;  /* 0x00000010000a7225 */ /* 0x000fc800078e00ff */
[----:B------:R-:W-:-:S05]  /*8060*/  IMAD R8, R0, R17, R8 ;  /* 0x0000001100087224 */ /* 0x000fca00078e0208 */
[----:B------:R-:W-:Y:S01]  /*8070*/  IADD3 R9, R11, R8, RZ ;  /* 0x000000080b097210 */ /* 0x000fe20007ffe0ff */
[----:B------:R-:W-:Y:S02]  /*8080*/  IMAD.MOV.U32 R8, RZ, RZ, R10 ;  /* 0x000000ffff087224 */ /* 0x000fe400078e000a */
[----:B------:R-:W-:Y:S02]  /*8090*/  IMAD R19, R20, UR15, RZ ;  /* 0x0000000f14137c24 */ /* 0x000fe4000f8e02ff */
[----:B------:R-:W-:Y:S01]  /*80a0*/  IMAD.WIDE.U32 R8, R16, UR19, R8 ;  /* 0x0000001310087c25 */ /* 0x000fe2000f8e0008 */
[----:B------:R-:W1:Y:S04]  /*80b0*/  LDS.128 R36, [R3+0x6000] ;  /* 0x0060000003247984 */ /* 0x000e680000000c00 */
        /* <DEDUP_REMOVED lines=12> */
[----:B-----5:R-:W-:Y:S01]  /*8180*/  IADD3 R3, P0, R12, R8, RZ ;  /* 0x000000080c037210 */ /* 0x020fe20007f1e0ff */
[----:B--2---:R-:W-:-:S04]  /*8190*/  IMAD R8, R22, UR16, RZ ;  /* 0x0000001016087c24 */ /* 0x004fc8000f8e02ff */
        /* <DEDUP_REMOVED lines=18> */
[----:B-1----:R1:W-:Y:S04]  /*82c0*/  STG.E.128 desc[UR26][R6.64], R36 ;  /* 0x0000002406007986 */ /* 0x0023e8000c101d1a */
[----:B---3--:R1:W-:Y:S04]  /*82d0*/  STG.E.128 desc[UR26][R10.64], R32 ;  /* 0x000000200a007986 */ /* 0x0083e8000c101d1a */
[----:B----4-:R1:W-:Y:S04]  /*82e0*/  STG.E.128 desc[UR26][R4.64], R28 ;  /* 0x0000001c04007986 */ /* 0x0103e8000c101d1a */
[----:B------:R1:W-:Y:S02]  /*82f0*/  STG.E.128 desc[UR26][R8.64], R24 ;  /* 0x0000001808007986 */ /* 0x0003e4000c101d1a */
.L_x_519:
        /* <DEDUP_REMOVED lines=11> */
.L_x_526:
[----:B------:R-:W-:Y:S05]  /*83b0*/  EXIT ;  /* 0x000000000000794d */ /* 0x000fea0003800000 */
.L_x_528:
        /* <DEDUP_REMOVED lines=12> */
.L_x_707:


//--------------------- .text._ZN5flash44flash_bwd_dq_dk_dv_loop_seqk_parallel_kernelI23Flash_bwd_kernel_traitsILi32ELi128ELi128ELi8ELi4ELi4ELi4ELb0ELb0EN7cutlass6half_tE19Flash_kernel_traitsILi32ELi128ELi128ELi8ES3_EELb1ELb1ELb0ELb0ELb0ELb1ELb0EEEvNS_16Flash_bwd_paramsE --------------------------
	.section	.text._ZN5flash44flash_bwd_dq_dk_dv_loop_seqk_parallel_kernelI23Flash_bwd_kernel_traitsILi32ELi128ELi128ELi8ELi4ELi4ELi4ELb0ELb0EN7cutlass6half_tE19Flash_kernel_traitsILi32ELi128ELi128ELi8ES3_EELb1ELb1ELb0ELb0ELb0ELb1ELb0EEEvNS_16Flash_bwd_paramsE,"ax",@progbits
	.align	128
        .global         _ZN5flash44flash_bwd_dq_dk_dv_loop_seqk_parallel_kernelI23Flash_bwd_kernel_traitsILi32ELi128ELi128ELi8ELi4ELi4ELi4ELb0ELb0EN7cutlass6half_tE19Flash_kernel_traitsILi32ELi128ELi128ELi8ES3_EELb1ELb1ELb0ELb0ELb0ELb1ELb0EEEvNS_16Flash_bwd_paramsE
        .type           _ZN5flash44flash_bwd_dq_dk_dv_loop_seqk_parallel_kernelI23Flash_bwd_kernel_traitsILi32ELi128ELi128ELi8ELi4ELi4ELi4ELb0ELb0EN7cutlass6half_tE19Flash_kernel_traitsILi32ELi128ELi128ELi8ES3_EELb1ELb1ELb0ELb0ELb0ELb1ELb0EEEvNS_16Flash_bwd_paramsE,@function
        .size           _ZN5flash44flash_bwd_dq_dk_dv_loop_seqk_parallel_kernelI23Flash_bwd_kernel_traitsILi32ELi128ELi128ELi8ELi4ELi4ELi4ELb0ELb0EN7cutlass6half_tE19Flash_kernel_traitsILi32ELi128ELi128ELi8ES3_EELb1ELb1ELb0ELb0ELb0ELb1ELb0EEEvNS_16Flash_bwd_paramsE,(.L_x_708 - _ZN5flash44flash_bwd_dq_dk_dv_loop_seqk_parallel_kernelI23Flash_bwd_kernel_traitsILi32ELi128ELi128ELi8ELi4ELi4ELi4ELb0ELb0EN7cutlass6half_tE19Flash_kernel_traitsILi32ELi128ELi128ELi8ES3_EELb1ELb1ELb0ELb0ELb0ELb1ELb0EEEvNS_16Flash_bwd_paramsE)
        .other          _ZN5flash44flash_bwd_dq_dk_dv_loop_seqk_parallel_kernelI23Flash_bwd_kernel_traitsILi32ELi128ELi128ELi8ELi4ELi4ELi4ELb0ELb0EN7cutlass6half_tE19Flash_kernel_traitsILi32ELi128ELi128ELi8ES3_EELb1ELb1ELb0ELb0ELb0ELb1ELb0EEEvNS_16Flash_bwd_paramsE,@"STO_CUDA_ENTRY STV_DEFAULT"
_ZN5flash44flash_bwd_dq_dk_dv_loop_seqk_parallel_kernelI23Flash_bwd_kernel_traitsILi32ELi128ELi128ELi8ELi4ELi4ELi4ELb0ELb0EN7cutlass6half_tE19Flash_kernel_traitsILi32ELi128ELi128ELi8ES3_EELb1ELb1ELb0ELb0ELb0ELb1ELb0EEEvNS_16Flash_bwd_paramsE:
.text._ZN5flash44flash_bwd_dq_dk_dv_loop_seqk_parallel_kernelI23Flash_bwd_kernel_traitsILi32ELi128ELi128ELi8ELi4ELi4ELi4ELb0ELb0EN7cutlass6half_tE19Flash_kernel_traitsILi32ELi128ELi128ELi8ES3_EELb1ELb1ELb0ELb0ELb0ELb1ELb0EEEvNS_16Flash_bwd_paramsE:
        /* <DEDUP_REMOVED lines=16> */
[----:B------:R-:W-:Y:S02]  /*0100*/  IMAD.MOV.U32 R156, RZ, RZ, -0x10 ;  /* 0xfffffff0ff9c7424 */ /* 0x000fe400078e00ff */
        /* <DEDUP_REMOVED lines=11> */
[----:B------:R-:W-:Y:S01]  /*01c0*/  LEA.HI R139, R142, R9, RZ, 0x4 ;  /* 0x000000098e8b7211 */ /* 0x000fe200078f20ff */
[----:B------:R-:W-:Y:S01]  /*01d0*/  USHF.R.S32.HI UR6, URZ, 0x1f, UR59 ;  /* 0x0000001f3f067899 */ /* 0x000fe2000801143b */
[----:B------:R-:W-:Y:S02]  /*01e0*/  LOP3.LUT R158, R4, 0xfffffffc, RZ, 0xc0, !PT ;  /* 0xfffffffc049e7812 */ /* 0x000fe400078ec0ff */
[----:B------:R-:W-:Y:S01]  /*01f0*/  SHF.R.S32.HI R5, RZ, 0x3, R8 ;  /* 0x00000003ff057819 */ /* 0x000fe20000011408 */
[----:B------:R-:W-:Y:S01]  /*0200*/  IMAD.U32 R145, RZ, RZ, UR5 ;  /* 0x00000005ff917e24 */ /* 0x000fe2000f8e00ff */
[----:B------:R-:W-:Y:S01]  /*0210*/  SHF.R.S32.HI R13, RZ, 0x2, R4 ;  /* 0x00000002ff0d7819 */ /* 0x000fe20000011404 */
[----:B------:R-:W-:Y:S01]  /*0220*/  IMAD.IADD R158, R9, 0x1, -R158 ;  /* 0x00000001099e7824 */ /* 0x000fe200078e0a9e */
[----:B------:R-:W-:Y:S01]  /*0230*/  LOP3.LUT R6, R143, 0xffffffe0, RZ, 0xc0, !PT ;  /* 0xffffffe08f067812 */ /* 0x000fe200078ec0ff */
[----:B------:R-:W-:Y:S01]  /*0240*/  IMAD.SHL.U32 R5, R5, 0x40, RZ ;  /* 0x0000004005057824 */ /* 0x000fe200078e00ff */
[--C-:B------:R-:W-:Y:S01]  /*0250*/  SHF.R.S32.HI R144, RZ, 0x5, R143.reuse ;  /* 0x00000005ff907819 */ /* 0x100fe2000001148f */
[----:B------:R-:W-:Y:S01]  /*0260*/  USHF.R.S32.HI UR5, URZ, 0x1f, UR50 ;  /* 0x0000001f3f057899 */ /* 0x000fe20008011432 */
[----:B------:R-:W-:Y:S01]  /*0270*/  LOP3.LUT R2, R139, 0xfffffff0, RZ, 0xc0, !PT ;  /* 0xfffffff08b027812 */ /* 0x000fe200078ec0ff */
[C---:B------:R-:W-:Y:S01]  /*0280*/  IMAD.IADD R7, R9.reuse, 0x1, -R6 ;  /* 0x0000000109077824 */ /* 0x040fe200078e0a06 */
[----:B------:R-:W-:Y:S01]  /*0290*/  SHF.R.S32.HI R143, RZ, 0x1f, R143 ;  /* 0x0000001fff8f7819 */ /* 0x000fe2000001148f */
[----:B------:R-:W-:Y:S01]  /*02a0*/  IMAD.U32 R148, RZ, RZ, UR6 ;  /* 0x00000006ff947e24 */ /* 0x000fe2000f8e00ff */
[----:B------:R-:W-:Y:S01]  /*02b0*/  SHF.R.S32.HI R10, RZ, 0x1f, R4 ;  /* 0x0000001fff0a7819 */ /* 0x000fe20000011404 */
[----:B------:R-:W-:Y:S01]  /*02c0*/  IMAD.IADD R11, R9, 0x1, -R2 ;  /* 0x00000001090b7824 */ /* 0x000fe200078e0a02 */
[----:B------:R-:W-:Y:S01]  /*02d0*/  LOP3.LUT R0, R8, 0xfffffff8, RZ, 0xc0, !PT ;  /* 0xfffffff808007812 */ /* 0x000fe200078ec0ff */
[----:B------:R-:W-:Y:S01]  /*02e0*/  IMAD.SHL.U32 R2, R158, 0x8, RZ ;  /* 0x000000089e027824 */ /* 0x000fe200078e00ff */
[----:B------:R-:W-:Y:S01]  /*02f0*/  LEA.HI R4, R4, R13, RZ, 0x1 ;  /* 0x0000000d04047211 */ /* 0x000fe200078f08ff */
[----:B------:R-:W-:Y:S01]  /*0300*/  IMAD.SHL.U32 R158, R158, 0x2, RZ ;  /* 0x000000029e9e7824 */ /* 0x000fe200078e00ff */
[----:B------:R-:W-:Y:S01]  /*0310*/  LEA.HI R143, R143, R144, RZ, 0x2 ;  /* 0x000000908f8f7211 */ /* 0x000fe200078f10ff */
[----:B------:R-:W-:Y:S01]  /*0320*/  UIADD3 UR6, UR4, 0xa000, URZ ;  /* 0x0000a00004067890 */ /* 0x000fe2000fffe03f */
[----:B------:R-:W-:Y:S01]  /*0330*/  LEA.HI R142, R142, R9, RZ, 0x7 ;  /* 0x000000098e8e7211 */ /* 0x000fe200078f38ff */
[----:B------:R-:W-:Y:S01]  /*0340*/  IMAD.IADD R9, R9, 0x1, -R0 ;  /* 0x0000000109097824 */ /* 0x000fe200078e0a00 */
[----:B------:R-:W-:Y:S01]  /*0350*/  LOP3.LUT R4, R4, 0x7fffffe, RZ, 0xc0, !PT ;  /* 0x07fffffe04047812 */ /* 0x000fe200078ec0ff */
[----:B------:R-:W-:Y:S01]  /*0360*/  IMAD.U32 R149, RZ, RZ, UR5 ;  /* 0x00000005ff957e24 */ /* 0x000fe2000f8e00ff */
[----:B------:R-:W-:Y:S01]  /*0370*/  SHF.R.S32.HI R0, RZ, 0x4, R139 ;  /* 0x00000004ff007819 */ /* 0x000fe2000001148b */
[----:B------:R-:W-:Y:S01]  /*0380*/  UIADD3 UR5, UR4, 0x6000, URZ ;  /* 0x0000600004057890 */ /* 0x000fe2000fffe03f */
[----:B------:R-:W-:Y:S01]  /*0390*/  LOP3.LUT R5, R5, 0xc0, RZ, 0xc0, !PT ;  /* 0x000000c005057812 */ /* 0x000fe200078ec0ff */
[----:B------:R-:W-:Y:S01]  /*03a0*/  IMAD.IADD R3, R13, 0x1, -R4 ;  /* 0x000000010d037824 */ /* 0x000fe200078e0a04 */
[----:B------:R-:W-:-:S02]  /*03b0*/  LOP3.LUT R143, R143, 0xfffffffc, RZ, 0xc0, !PT ;  /* 0xfffffffc8f8f7812 */ /* 0x000fc400078ec0ff */
[----:B------:R-:W-:Y:S02]  /*03c0*/  LEA.HI R10, R10, R13, RZ, 0x3 ;  /* 0x0000000d0a0a7211 */ /* 0x000fe400078f18ff */
[----:B------:R-:W-:Y:S01]  /*03d0*/  LEA.HI R139, R139, R0, RZ, 0x1 ;  /* 0x000000008b8b7211 */ /* 0x000fe200078f08ff */
[C---:B------:R-:W-:Y:S01]  /*03e0*/  IMAD.IADD R143, R144.reuse, 0x1, -R143 ;  /* 0x00000001908f7824 */ /* 0x040fe200078e0a8f */
[----:B------:R-:W-:Y:S01]  /*03f0*/  LOP3.LUT R2, R5, 0x18, R2, 0xf8, !PT ;  /* 0x0000001805027812 */ /* 0x000fe200078ef802 */
[----:B------:R-:W-:Y:S01]  /*0400*/  IMAD R144, R144, 0x8, R3 ;  /* 0x0000000890907824 */ /* 0x000fe200078e0203 */
[----:B------:R-:W-:Y:S02]  /*0410*/  SHF.R.U32.HI R5, RZ, 0x3, R5 ;  /* 0x00000003ff057819 */ /* 0x000fe40000011605 */
[----:B------:R-:W-:Y:S02]  /*0420*/  LOP3.LUT R10, R10, 0xfffffff8, RZ, 0xc0, !PT ;  /* 0xfffffff80a0a7812 */ /* 0x000fe400078ec0ff */
[----:B------:R-:W-:-:S02]  /*0430*/  LOP3.LUT R139, R139, 0xfffffffe, RZ, 0xc0, !PT ;  /* 0xfffffffe8b8b7812 */ /* 0x000fc400078ec0ff */
[----:B------:R-:W-:Y:S01]  /*0440*/  LEA.HI R3, R9, R9, RZ, 0x1 ;  /* 0x0000000909037211 */ /* 0x000fe200078f08ff */
[----:B------:R-:W-:Y:S01]  /*0450*/  IMAD.IADD R10, R13, 0x1, -R10 ;  /* 0x000000010d0a7824 */ /* 0x000fe200078e0a0a */
[----:B------:R-:W-:Y:S01]  /*0460*/  LOP3.LUT R5, R2, R5, RZ, 0x3c, !PT ;  /* 0x0000000502057212 */ /* 0x000fe200078e3cff */
[----:B------:R-:W-:Y:S01]  /*0470*/  IMAD.IADD R139, R0, 0x1, -R139 ;  /* 0x00000001008b7824 */ /* 0x000fe200078e0a8b */
[----:B------:R-:W-:Y:S02]  /*0480*/  SHF.R.S32.HI R2, RZ, 0x1f, R11 ;  /* 0x0000001fff027819 */ /* 0x000fe4000001140b */
[----:B------:R-:W-:Y:S01]  /*0490*/  LOP3.LUT R4, R3, 0x7fffffe, RZ, 0xc0, !PT ;  /* 0x07fffffe03047812 */ /* 0x000fe200078ec0ff */
[----:B------:R-:W-:Y:S01]  /*04a0*/  IMAD.U32 R144, R144, 0x20, R5 ;  /* 0x0000002090907824 */ /* 0x000fe200078e0005 */
[----:B------:R-:W-:Y:S01]  /*04b0*/  SHF.R.S32.HI R6, RZ, 0x1f, R7 ;  /* 0x0000001fff067819 */ /* 0x000fe20000011407 */
[----:B------:R-:W-:Y:S01]  /*04c0*/  IMAD.SHL.U32 R140, R139, 0x8, RZ ;  /* 0x000000088b8c7824 */ /* 0x000fe200078e00ff */
[-C--:B------:R-:W-:Y:S01]  /*04d0*/  LEA.HI R0, R11, R11.reuse, RZ, 0x1 ;  /* 0x0000000b0b007211 */ /* 0x080fe200078f08ff */
[----:B------:R-:W-:Y:S01]  /*04e0*/  IMAD.IADD R13, R9, 0x1, -R4 ;  /* 0x00000001090d7824 */ /* 0x000fe200078e0a04 */
[----:B------:R-:W-:-:S02]  /*04f0*/  LEA.HI R5, R2, R11, RZ, 0x3 ;  /* 0x0000000b02057211 */ /* 0x000fc400078f18ff */
[----:B------:R-:W-:Y:S02]  /*0500*/  LEA.HI R6, R6, R7, RZ, 0x2 ;  /* 0x0000000706067211 */ /* 0x000fe400078f10ff */
[----:B------:R-:W-:Y:S02]  /*0510*/  LOP3.LUT R2, R10, 0x1, RZ, 0xc0, !PT ;  /* 0x000000010a027812 */ /* 0x000fe400078ec0ff */
[--C-:B------:R-:W-:Y:S02]  /*0520*/  SHF.R.S32.HI R4, RZ, 0x1, R0.reuse ;  /* 0x00000001ff047819 */ /* 0x100fe40000011400 */
[----:B------:R-:W-:Y:S02]  /*0530*/  SHF.R.S32.HI R7, RZ, 0x1f, R0 ;  /* 0x0000001fff077819 */ /* 0x000fe40000011400 */
[----:B------:R-:W-:Y:S02]  /*0540*/  LOP3.LUT R0, R0, 0x7fffffe, RZ, 0xc0, !PT ;  /* 0x07fffffe00007812 */ /* 0x000fe400078ec0ff */
[----:B------:R-:W-:-:S02]  /*0550*/  LOP3.LUT R134, R5, 0xfffffff8, RZ, 0xc0, !PT ;  /* 0xfffffff805867812 */ /* 0x000fc400078ec0ff */
        /* <DEDUP_REMOVED lines=10> */
[----:B------:R-:W-:-:S02]  /*0600*/  LOP3.LUT R7, R7, 0xfffffffc, RZ, 0xc0, !PT ;  /* 0xfffffffc07077812 */ /* 0x000fc400078ec0ff */
[----:B------:R-:W-:Y:S01]  /*0610*/  LEA.HI.SX32 R141, R6, R11, 0x1e ;  /* 0x0000000b068d7211 */ /* 0x000fe200078ff2ff */
[----:B------:R-:W-:Y:S01]  /*0620*/  IMAD.SHL.U32 R6, R10, 0x40, RZ ;  /* 0x000000400a067824 */ /* 0x000fe200078e00ff */
[----:B------:R-:W-:Y:S01]  /*0630*/  LOP3.LUT R11, R2, 0x30, R11, 0xf8, !PT ;  /* 0x00000030020b7812 */ /* 0x000fe200078ef80b */
[----:B------:R-:W-:Y:S01]  /*0640*/  IMAD.IADD R7, R4, 0x1, -R7 ;  /* 0x0000000104077824 */ /* 0x000fe200078e0a07 */
[----:B------:R-:W-:Y:S02]  /*0650*/  LOP3.LUT R3, R3, 0xc0, RZ, 0xc0, !PT ;  /* 0x000000c003037812 */ /* 0x000fe400078ec0ff */
[C---:B------:R-:W-:Y:S02]  /*0660*/  LEA.HI R4, R10.reuse, R10, RZ, 0x1 ;  /* 0x0000000a0a047211 */ /* 0x040fe400078f08ff */
[----:B------:R-:W-:Y:S02]  /*0670*/  LOP3.LUT P5, RZ, R10, 0x2, RZ, 0xc0, !PT ;  /* 0x000000020aff7812 */ /* 0x000fe400078ac0ff */
[----:B------:R-:W-:-:S02]  /*0680*/  LOP3.LUT R11, R11, 0x8, R8, 0xf8, !PT ;  /* 0x000000080b0b7812 */ /* 0x000fc400078ef808 */
[----:B------:R-:W-:Y:S02]  /*0690*/  LOP3.LUT P4, RZ, R10, 0x4, RZ, 0xc0, !PT ;  /* 0x000000040aff7812 */ /* 0x000fe4000788c0ff */
[----:B------:R-:W-:Y:S02]  /*06a0*/  LOP3.LUT R8, R3, 0x8, R8, 0xf8, !PT ;  /* 0x0000000803087812 */ /* 0x000fe400078ef808 */
[----:B------:R-:W-:Y:S02]  /*06b0*/  SHF.R.S32.HI R142, RZ, 0x7, R142 ;  /* 0x00000007ff8e7819 */ /* 0x000fe4000001148e */
[----:B------:R-:W-:Y:S02]  /*06c0*/  SHF.R.U32.HI R3, RZ, 0x3, R3 ;  /* 0x00000003ff037819 */ /* 0x000fe40000011603 */
[----:B------:R-:W-:Y:S01]  /*06d0*/  LOP3.LUT R9, R4, 0x3fffffe, RZ, 0xc0, !PT ;  /* 0x03fffffe04097812 */ /* 0x000fe200078ec0ff */
[----:B------:R-:W-:Y:S01]  /*06e0*/  IMAD R147, R142, 0x2000, R158 ;  /* 0x000020008e937824 */ /* 0x000fe200078e029e */
[----:B------:R-:W-:Y:S01]  /*06f0*/  LOP3.LUT R6, R6, 0x1c0, RZ, 0xc0, !PT ;  /* 0x000001c006067812 */ /* 0x000fe200078ec0ff */
[----:B------:R-:W-:Y:S01]  /*0700*/  IMAD R138, R142, 0x8, R139 ;  /* 0x000000088e8a7824 */ /* 0x000fe200078e028b */
[----:B------:R-:W-:Y:S01]  /*0710*/  SHF.R.S32.HI R4, RZ, 0x1, R4 ;  /* 0x00000001ff047819 */ /* 0x000fe20000011404 */
[----:B------:R-:W-:Y:S01]  /*0720*/  IMAD.IADD R9, R10, 0x1, -R9 ;  /* 0x000000010a097824 */ /* 0x000fe200078e0a09 */
[C---:B------:R-:W-:Y:S01]  /*0730*/  R2P PR, R134.reuse, 0x6 ;  /* 0x0000000686007804 */ /* 0x040fe20000000000 */
[----:B------:R-:W-:Y:S01]  /*0740*/  IMAD.SHL.U32 R134, R134, 0x40, RZ ;  /* 0x0000004086867824 */ /* 0x000fe200078e00ff */
[----:B------:R-:W-:Y:S01]  /*0750*/  LOP3.LUT R3, R8, R3, RZ, 0x3c, !PT ;  /* 0x0000000308037212 */ /* 0x000fe200078e3cff */
[C---:B------:R-:W-:Y:S01]  /*0760*/  IMAD.SHL.U32 R8, R143.reuse, 0x400, RZ ;  /* 0x000004008f087824 */ /* 0x040fe200078e00ff */
[----:B------:R-:W-:Y:S01]  /*0770*/  LEA.HI R6, R6, R6, RZ, 0x1d ;  /* 0x0000000606067211 */ /* 0x000fe200078fe8ff */
[----:B------:R-:W-:Y:S01]  /*0780*/  IMAD R158, R143, 0x200, R158 ;  /* 0x000002008f9e7824 */ /* 0x000fe200078e029e */
[C---:B------:R-:W-:Y:S01]  /*0790*/  LOP3.LUT P3, RZ, R4.reuse, 0x2, RZ, 0xc0, !PT ;  /* 0x0000000204ff7812 */ /* 0x040fe2000786c0ff */
[----:B------:R-:W-:Y:S01]  /*07a0*/  IMAD.SHL.U32 R4, R4, 0x40, RZ ;  /* 0x0000004004047824 */ /* 0x000fe200078e00ff */
[----:B------:R-:W-:Y:S01]  /*07b0*/  LOP3.LUT R134, R134, 0x1c0, RZ, 0xc0, !PT ;  /* 0x000001c086867812 */ /* 0x000fe200078ec0ff */
[----:B------:R-:W-:Y:S01]  /*07c0*/  IMAD R138, R138, 0x8, R13 ;  /* 0x000000088a8a7824 */ /* 0x000fe200078e020d */
[----:B------:R-:W-:Y:S01]  /*07d0*/  IADD3 R147, R6, R147, R8 ;  /* 0x0000009306937210 */ /* 0x000fe20007ffe008 */
[----:B------:R-:W-:Y:S01]  /*07e0*/  IMAD R158, R9, 0x20, R158 ;  /* 0x00000020099e7824 */ /* 0x000fe200078e029e */
[----:B------:R-:W-:Y:S01]  /*07f0*/  SHF.R.S32.HI R5, RZ, 0x3, R5 ;  /* 0x00000003ff057819 */ /* 0x000fe20000011405 */
[----:B------:R-:W-:Y:S01]  /*0800*/  IMAD.SHL.U32 R6, R142, 0x8, RZ ;  /* 0x000000088e067824 */ /* 0x000fe200078e00ff */
[----:B------:R-:W-:Y:S01]  /*0810*/  SHF.R.U32.HI R2, RZ, 0x3, R2 ;  /* 0x00000003ff027819 */ /* 0x000fe20000011602 */
[----:B------:R-:W-:Y:S01]  /*0820*/  IMAD.U32 R138, R138, 0x20, R3 ;  /* 0x000000208a8a7824 */ /* 0x000fe200078e0003 */
[----:B------:R-:W-:Y:S01]  /*0830*/  LOP3.LUT R4, R4, 0xc0, RZ, 0xc0, !PT ;  /* 0x000000c004047812 */ /* 0x000fe200078ec0ff */
[C---:B------:R-:W-:Y:S01]  /*0840*/  IMAD R0, R5.reuse, 0x8, R0 ;  /* 0x0000000805007824 */ /* 0x040fe200078e0200 */
[----:B------:R-:W-:Y:S01]  /*0850*/  LOP3.LUT R140, R140, 0x8, RZ, 0xc0, !PT ;  /* 0x000000088c8c7812 */ /* 0x000fe200078ec0ff */
[----:B------:R-:W-:Y:S01]  /*0860*/  IMAD R5, R5, 0x200, R8 ;  /* 0x0000020005057824 */ /* 0x000fe200078e0208 */
[----:B------:R-:W-:Y:S01]  /*0870*/  SHF.R.U32.HI R9, RZ, 0x3, R134 ;  /* 0x00000003ff097819 */ /* 0x000fe20000011686 */
[----:B------:R-:W-:Y:S01]  /*0880*/  IMAD.SHL.U32 R0, R0, 0x20, RZ ;  /* 0x0000002000007824 */ /* 0x000fe200078e00ff */
[----:B------:R-:W-:Y:S01]  /*0890*/  LOP3.LUT R2, R11, R2, RZ, 0x3c, !PT ;  /* 0x000000020b027212 */ /* 0x000fe200078e3cff */
[----:B------:R-:W-:Y:S01]  /*08a0*/  IMAD.SHL.U32 R138, R138, 0x2, RZ ;  /* 0x000000028a8a7824 */ /* 0x000fe200078e00ff */
[----:B------:R-:W-:-:S02]  /*08b0*/  LOP3.LUT R6, R6, 0x8, RZ, 0xc0, !PT ;  /* 0x0000000806067812 */ /* 0x000fc400078ec0ff */
[----:B------:R-:W-:Y:S01]  /*08c0*/  SEL R137, R136, 0xffffffe0, !P0 ;  /* 0xffffffe088897807 */ /* 0x000fe20004000000 */
[C---:B------:R-:W-:Y:S01]  /*08d0*/  IMAD R135, R139.reuse, 0x200, R2 ;  /* 0x000002008b877824 */ /* 0x040fe200078e0202 */
[----:B------:R-:W-:Y:S01]  /*08e0*/  SHF.R.U32.HI R3, RZ, 0x3, R4 ;  /* 0x00000003ff037819 */ /* 0x000fe20000011604 */
[----:B------:R-:W-:Y:S01]  /*08f0*/  IMAD.SHL.U32 R139, R139, 0x10, RZ ;  /* 0x000000108b8b7824 */ /* 0x000fe200078e00ff */
[----:B------:R-:W-:Y:S02]  /*0900*/  LOP3.LUT R134, R9, R134, R140, 0x1e, !PT ;  /* 0x0000008609867212 */ /* 0x000fe400078e1e8c */
[C---:B------:R-:W-:Y:S01]  /*0910*/  LOP3.LUT P0, RZ, R7.reuse, 0x2, RZ, 0xc0, !PT ;  /* 0x0000000207ff7812 */ /* 0x040fe2000780c0ff */
[----:B------:R-:W-:Y:S01]  /*0920*/  IMAD.SHL.U32 R7, R7, 0x40, RZ ;  /* 0x0000004007077824 */ /* 0x000fe200078e00ff */
[----:B------:R-:W-:Y:S01]  /*0930*/  LOP3.LUT R3, R3, R4, R6, 0x1e, !PT ;  /* 0x0000000403037212 */ /* 0x000fe200078e1e06 */
[----:B------:R-:W-:Y:S01]  /*0940*/  IMAD.IADD R134, R5, 0x1, R134 ;  /* 0x0000000105867824 */ /* 0x000fe200078e0286 */
[----:B------:R-:W-:Y:S01]  /*0950*/  LEA R147, R147, UR4, 0x1 ;  /* 0x0000000493937c11 */ /* 0x000fe2000f8e08ff */
[----:B------:R-:W-:Y:S01]  /*0960*/  IMAD R5, R143, 0x200, R0 ;  /* 0x000002008f057824 */ /* 0x000fe200078e0200 */
[----:B------:R-:W-:Y:S01]  /*0970*/  LOP3.LUT R7, R7, 0xc0, RZ, 0xc0, !PT ;  /* 0x000000c007077812 */ /* 0x000fe200078ec0ff */
[----:B------:R-:W-:Y:S01]  /*0980*/  IMAD.IADD R158, R3, 0x1, R158 ;  /* 0x00000001039e7824 */ /* 0x000fe200078e029e */
[----:B------:R-:W-:Y:S01]  /*0990*/  SEL R156, R156, 0x10, !P6 ;  /* 0x000000109c9c7807 */ /* 0x000fe20007000000 */
[C---:B------:R-:W-:Y:S01]  /*09a0*/  VIADD R151, R147.reuse, 0x40 ;  /* 0x0000004093977836 */ /* 0x040fe20000000000 */
[----:B------:R-:W-:Y:S01]  /*09b0*/  LEA R134, R134, UR6, 0x1 ;  /* 0x0000000686867c11 */ /* 0x000fe2000f8e08ff */
[C---:B------:R-:W-:Y:S01]  /*09c0*/  @P4 VIADD R151, R147.reuse, 0xffffffc0 ;  /* 0xffffffc093974836 */ /* 0x040fe20000000000 */
[----:B------:R-:W-:Y:S01]  /*09d0*/  SHF.R.U32.HI R2, RZ, 0x3, R7 ;  /* 0x00000003ff027819 */ /* 0x000fe20000011607 */
[C---:B------:R-:W-:Y:S01]  /*09e0*/  IMAD.IADD R153, R147.reuse, 0x1, R156 ;  /* 0x0000000193997824 */ /* 0x040fe200078e029c */
[----:B------:R-:W-:Y:S01]  /*09f0*/  LOP3.LUT R139, R6, 0x10, R139, 0xf8, !PT ;  /* 0x00000010068b7812 */ /* 0x000fe200078ef88b */
[----:B------:R-:W-:Y:S01]  /*0a00*/  VIADD R133, R134, 0x20 ;  /* 0x0000002086857836 */ /* 0x000fe20000000000 */
[----:B------:R-:W-:Y:S01]  /*0a10*/  SEL R154, R136, 0xffffffe0, !P5 ;  /* 0xffffffe0889a7807 */ /* 0x000fe20006800000 */
[----:B------:R-:W-:Y:S01]  /*0a20*/  IMAD.IADD R156, R156, 0x1, R151 ;  /* 0x000000019c9c7824 */ /* 0x000fe200078e0297 */
[----:B------:R-:W-:Y:S01]  /*0a30*/  SEL R128, R128, 0xffffffc0, !P2 ;  /* 0xffffffc080807807 */ /* 0x000fe20005000000 */
[----:B------:R-:W-:Y:S01]  /*0a40*/  @P1 VIADD R133, R134, 0xffffffe0 ;  /* 0xffffffe086851836 */ /* 0x000fe20000000000 */
[----:B------:R-:W-:Y:S01]  /*0a50*/  LEA R158, R158, UR5, 0x1 ;  /* 0x000000059e9e7c11 */ /* 0x000fe2000f8e08ff */
[----:B------:R-:W-:Y:S01]  /*0a60*/  IMAD.IADD R152, R147, 0x1, R154 ;  /* 0x0000000193987824 */ /* 0x000fe200078e029a */
[C---:B------:R-:W-:Y:S01]  /*0a70*/  LOP3.LUT R140, R2.reuse, R7, R140, 0x1e, !PT ;  /* 0x00000007028c7212 */ /* 0x040fe200078e1e8c */
[----:B------:R-:W-:Y:S01]  /*0a80*/  IMAD.IADD R159, R153, 0x1, R154 ;  /* 0x00000001999f7824 */ /* 0x000fe200078e029a */
[----:B------:R-:W-:Y:S01]  /*0a90*/  LOP3.LUT R139, R2, R139, R7, 0x1e, !PT ;  /* 0x0000008b028b7212 */ /* 0x000fe200078e1e07 */
[----:B------:R-:W-:Y:S01]  /*0aa0*/  IMAD.IADD R155, R154, 0x1, R151 ;  /* 0x000000019a9b7824 */ /* 0x000fe200078e0297 */
[----:B------:R-:W-:Y:S01]  /*0ab0*/  SEL R136, R136, 0xffffffe0, !P0 ;  /* 0xffffffe088887807 */ /* 0x000fe20004000000 */
[----:B------:R-:W-:Y:S01]  /*0ac0*/  VIADD R157, R158, 0x20 ;  /* 0x000000209e9d7836 */ /* 0x000fe20000000000 */
[----:B------:R-:W-:Y:S01]  /*0ad0*/  LEA R135, R135, UR4, 0x1 ;  /* 0x0000000487877c11 */ /* 0x000fe2000f8e08ff */
[----:B------:R-:W-:Y:S01]  /*0ae0*/  IMAD.IADD R132, R134, 0x1, R128 ;  /* 0x0000000186847824 */ /* 0x000fe200078e0280 */
[----:B------:R-:W-:Y:S01]  /*0af0*/  IADD3 R137, R137, UR5, R138 ;  /* 0x0000000589897c10 */ /* 0x000fe2000fffe08a */
[----:B------:R-:W-:-:S02]  /*0b00*/  IMAD.IADD R140, R5, 0x1, R140 ;  /* 0x00000001058c7824 */ /* 0x000fc400078e028c */
[----:B------:R-:W-:Y:S02]  /*0b10*/  IMAD.IADD R139, R0, 0x1, R139 ;  /* 0x00000001008b7824 */ /* 0x000fe400078e028b */
[----:B------:R-:W-:Y:S02]  /*0b20*/  IMAD.IADD R154, R154, 0x1, R156 ;  /* 0x000000019a9a7824 */ /* 0x000fe400078e029c */
[----:B------:R-:W-:Y:S02]  /*0b30*/  @P3 VIADD R157, R158, 0xffffffe0 ;  /* 0xffffffe09e9d3836 */ /* 0x000fe40000000000 */
[----:B------:R-:W-:Y:S02]  /*0b40*/  IMAD.IADD R128, R128, 0x1, R133 ;  /* 0x0000000180807824 */ /* 0x000fe400078e0285 */
[C---:B------:R-:W-:Y:S02]  /*0b50*/  VIADD R129, R133.reuse, 0x2000 ;  /* 0x0000200085817836 */ /* 0x040fe40000000000 */
[----:B------:R-:W-:-:S02]  /*0b60*/  VIADD R3, R133, 0x4000 ;  /* 0x0000400085037836 */ /* 0x000fc40000000000 */
[----:B------:R-:W-:-:S07]  /*0b70*/  VIADD R2, R133, 0x6000 ;  /* 0x0000600085027836 */ /* 0x000fce0000000000 */
.L_x_557:
        /* <DEDUP_REMOVED lines=15> */
[----:B------:R-:W-:Y:S01]  /*0c70*/  @UP4 UIADD3 UR10, UP1, UR17, UR6, URZ ;  /* 0x00000006110a4290 */ /* 0x000fe2000ff3e03f */
[----:B------:R-:W-:Y:S01]  /*0c80*/  IMAD.U32 R12, RZ, RZ, UR8 ;  /* 0x00000008ff0c7e24 */ /* 0x000fe2000f8e00ff */
[----:B------:R-:W-:-:S02]  /*0c90*/  UISETP.NE.U32.AND UP0, UPT, UR12, URZ, UPT ;  /* 0x0000003f0c00728c */ /* 0x000fc4000bf05070 */
[----:B------:R-:W-:Y:S01]  /*0ca0*/  UIADD3.X UR12, UR5, UR13, URZ, UP2, !UPT ;  /* 0x0000000d050c7290 */ /* 0x000fe200097fe43f */
[----:B------:R-:W-:Y:S01]  /*0cb0*/  IMAD.U32 R13, RZ, RZ, UR9 ;  /* 0x00000009ff0d7e24 */ /* 0x000fe2000f8e00ff */
[----:B------:R-:W-:Y:S01]  /*0cc0*/  @UP4 UIADD3.X UR11, UR5, UR7, URZ, UP1, !UPT ;  /* 0x00000007050b4290 */ /* 0x000fe20008ffe43f */
[----:B--2---:R-:W-:Y:S01]  /*0cd0*/  IMAD.U32 R14, RZ, RZ, UR10 ;  /* 0x0000000aff0e7e24 */ /* 0x004fe2000f8e00ff */
[----:B------:R-:W-:Y:S01]  /*0ce0*/  UISETP.NE.AND.EX UP2, UPT, UR13, URZ, UPT, UP0 ;  /* 0x0000003f0d00728c */ /* 0x000fe2000bf45300 */
[----:B------:R-:W-:Y:S02]  /*0cf0*/  ULDC.64 UR6, c[0x0][0x2f8] ;  /* 0x0000be0000067ab9 */ /* 0x000fe40000000a00 */
[----:B------:R-:W-:Y:S01]  /*0d00*/  ULDC.U8 UR13, c[0x0][0x3c2] ;  /* 0x0000f080000d7ab9 */ /* 0x000fe20000000000 */
[----:B------:R-:W-:Y:S01]  /*0d10*/  UISETP.EQ.U32.AND UP4, UPT, UR6, URZ, UPT ;  /* 0x0000003f0600728c */ /* 0x000fe2000bf82070 */
[----:B------:R-:W-:Y:S01]  /*0d20*/  IMAD.U32 R15, RZ, RZ, UR11 ;  /* 0x0000000bff0f7e24 */ /* 0x000fe2000f8e00ff */
[----:B------:R-:W-:Y:S01]  /*0d30*/  UISETP.NE.AND UP1, UPT, UR13, URZ, UPT ;  /* 0x0000003f0d00728c */ /* 0x000fe2000bf25270 */
[----:B------:R-:W2:Y:S01]  /*0d40*/  @P0 LDG.E R0, desc[UR14][R12.64] ;  /* 0x0000000e0c000981 */ /* 0x000ea2000c1e1900 */
[----:B------:R-:W-:-:S02]  /*0d50*/  PLOP3.LUT P3, PT, PT, PT, UP2, 0x80, 0x0 ;  /* 0x000000000000781c */ /* 0x000fc40003f6f028 */
[----:B------:R-:W-:Y:S01]  /*0d60*/  UISETP.EQ.OR.EX UP4, UPT, UR7, URZ, !UP1, UP4 ;  /* 0x0000003f0700728c */ /* 0x000fe2000cf82740 */
[----:B-1-3--:R-:W3:Y:S01]  /*0d70*/  @P1 LDG.E R5, desc[UR14][R14.64] ;  /* 0x0000000e0e051981 */ /* 0x00aee2000c1e1900 */
[----:B------:R-:W-:-:S04]  /*0d80*/  UIADD3 UR8, UP0, UR17, UR6, URZ ;  /* 0x0000000611087290 */ /* 0x000fc8000ff1e03f */
[----:B------:R-:W-:Y:S01]  /*0d90*/  PLOP3.LUT P2, PT, PT, PT, UP4, 0x80, 0x0 ;  /* 0x000000000000781c */ /* 0x000fe20003f4f048 */
[----:B------:R-:W-:Y:S01]  /*0da0*/  UIADD3.X UR5, UR5, UR7, URZ, UP0, !UPT ;  /* 0x0000000705057290 */ /* 0x000fe200087fe43f */
[----:B----4-:R-:W-:Y:S02]  /*0db0*/  IMAD.U32 R10, RZ, RZ, UR16 ;  /* 0x00000010ff0a7e24 */ /* 0x010fe4000f8e00ff */
[----:B------:R-:W-:Y:S02]  /*0dc0*/  IMAD.U32 R11, RZ, RZ, UR12 ;  /* 0x0000000cff0b7e24 */ /* 0x000fe4000f8e00ff */
[----:B------:R-:W-:Y:S01]  /*0dd0*/  IMAD.U32 R8, RZ, RZ, UR8 ;  /* 0x00000008ff087e24 */ /* 0x000fe2000f8e00ff */
[----:B------:R-:W-:Y:S01]  /*0de0*/  UMOV UR41, URZ ;  /* 0x0000003f00297c82 */ /* 0x000fe20008000000 */
[----:B------:R-:W-:Y:S01]  /*0df0*/  IMAD.U32 R9, RZ, RZ, UR5 ;  /* 0x00000005ff097e24 */ /* 0x000fe2000f8e00ff */
[----:B------:R-:W4:Y:S01]  /*0e00*/  @P3 LDG.E R7, desc[UR14][R10.64] ;  /* 0x0000000e0a073981 */ /* 0x000f22000c1e1900 */
[----:B------:R-:W-:-:S03]  /*0e10*/  @!UP3 ULDC.64 UR8, c[0x0][0x318] ;  /* 0x0000c6000008bab9 */ /* 0x000fc60000000a00 */
[----:B-----5:R-:W5:Y:S04]  /*0e20*/  @P3 LDG.E R4, desc[UR14][R10.64+0x4] ;  /* 0x0000040e0a043981 */ /* 0x020f68000c1e1900 */
[----:B------:R-:W5:Y:S01]  /*0e30*/  @!P2 LDG.E R6, desc[UR14][R8.64] ;  /* 0x0000000e0806a981 */ /* 0x000f62000c1e1900 */
[----:B------:R-:W-:-:S04]  /*0e40*/  @!UP3 UISETP.NE.U32.AND UP0, UPT, UR8, URZ, UPT ;  /* 0x0000003f0800b28c */ /* 0x000fc8000bf05070 */
[----:B------:R-:W-:Y:S01]  /*0e50*/  @!UP3 UISETP.NE.AND.EX UP0, UPT, UR9, URZ, UPT, UP0 ;  /* 0x0000003f0900b28c */ /* 0x000fe2000bf05300 */
[----:B------:R-:W-:Y:S01]  /*0e60*/  UMOV UR5, 0xffffffff ;  /* 0xffffffff00057882 */ /* 0x000fe20000000000 */
[----:B------:R-:W-:Y:S01]  /*0e70*/  UMOV UR42, 0xffffffff ;  /* 0xffffffff002a7882 */ /* 0x000fe20000000000 */
[----:B------:R-:W-:Y:S01]  /*0e80*/  USHF.L.U32 UR25, UR20, 0x7, URZ ;  /* 0x0000000714197899 */ /* 0x000fe2000800063f */
[----:B--2---:R-:W-:Y:S02]  /*0e90*/  @P0 R2UR UR12, R0 ;  /* 0x00000000000c02ca */ /* 0x004fe400000e0000 */
[----:B------:R-:W-:Y:S01]  /*0ea0*/  ISETP.NE.U32.AND P0, PT, RZ, UR6, PT ;  /* 0x00000006ff007c0c */ /* 0x000fe2000bf05070 */
[----:B------:R-:W-:Y:S01]  /*0eb0*/  @!UP3 ULDC UR6, c[0x0][0x2cc] ;  /* 0x0000b3000006bab9 */ /* 0x000fe20000000800 */
[----:B---3--:R-:W-:Y:S02]  /*0ec0*/  @P1 R2UR UR41, R5 ;  /* 0x00000000052912ca */ /* 0x008fe400000e0000 */
[----:B------:R-:W-:Y:S01]  /*0ed0*/  ISETP.NE.AND.EX P0, PT, RZ, UR7, PT, P0 ;  /* 0x00000007ff007c0c */ /* 0x000fe2000bf05300 */
[----:B------:R-:W-:-:S03]  /*0ee0*/  @!UP3 USEL UR7, UR6, URZ, UP0 ;  /* 0x0000003f0607b287 */ /* 0x000fc60008000000 */
[----:B------:R-:W-:-:S07]  /*0ef0*/  ULDC UR6, c[0x0][0x2c8] ;  /* 0x0000b20000067ab9 */ /* 0x000fce0000000800 */
        /* <DEDUP_REMOVED lines=11> */
.L_x_529:
[----:B------:R-:W-:Y:S02]  /*0fb0*/  @!UP3 UIADD3 UR12, UR7, UR6, -UR41 ;  /* 0x00000006070cb290 */ /* 0x000fe4000fffe829 */
[----:B------:R-:W-:Y:S02]  /*0fc0*/  @UP2 UIADD3 UR23, UR23, -UR5, URZ ;  /* 0x8000000517172290 */ /* 0x000fe4000fffe03f */
[----:B------:R-:W-:-:S05]  /*0fd0*/  UISETP.GT.AND UP0, UPT, UR12, UR25, UPT ;  /* 0x000000190c00728c */ /* 0x000fca000bf04270 */
[----:B------:R-:W-:Y:S01]  /*0fe0*/  @!UP2 ULDC UR23, c[0x0][0x2c4] ;  /* 0x0000b1000017aab9 */ /* 0x000fe20000000800 */
[----:B------:R-:W-:-:S13]  /*0ff0*/  PLOP3.LUT P0, PT, PT, PT, UP0, 0x80, 0x0 ;  /* 0x000000000000781c */ /* 0x000fda0003f0f008 */
[----:B------:R-:W-:Y:S05]  /*1000*/  @!P0 BRA `(.L_x_530) ;  /* 0x0000008c00048947 */ /* 0x000fea0003800000 */
[----:B------:R-:W1:Y:S01]  /*1010*/  LDC R0, c[0x0][0x278] ;  /* 0x00009e00ff007b82 */ /* 0x000e620000000800 */
[----:B------:R-:W-:Y:S01]  /*1020*/  ULDC.64 UR8, c[0x0][0x488] ;  /* 0x0001220000087ab9 */ /* 0x000fe20000000a00 */
[----:B------:R-:W-:Y:S01]  /*1030*/  UISETP.NE.AND UP0, UPT, UR5, -0x1, UPT ;  /* 0xffffffff0500788c */ /* 0x000fe2000bf05270 */
[----:B------:R-:W-:Y:S01]  /*1040*/  IABS R4, UR59 ;  /* 0x0000003b00047c13 */ /* 0x000fe20008000000 */
[----:B------:R-:W-:Y:S01]  /*1050*/  ULDC.64 UR6, c[0x0][0x228] ;  /* 0x00008a0000067ab9 */ /* 0x000fe20000000a00 */
[----:B------:R-:W-:Y:S02]  /*1060*/  UIADD3 UR13, UR23, 0x7f, URZ ;  /* 0x0000007f170d7890 */ /* 0x000fe4000fffe03f */
[----:B------:R-:W-:Y:S01]  /*1070*/  UIMAD.WIDE.U32 UR16, UR50, UR6, URZ ;  /* 0x00000006321072a5 */ /* 0x000fe2000f8e003f */
[----:B------:R-:W2:Y:S01]  /*1080*/  S2UR UR10, SR_CTAID.X ;  /* 0x00000000000a79c3 */ /* 0x000ea20000002500 */
[----:B------:R-:W-:Y:S01]  /*1090*/  UIMAD UR6, UR60, UR6, URZ ;  /* 0x000000063c0672a4 */ /* 0x000fe2000f8e023f */
[----:B------:R-:W-:Y:S01]  /*10a0*/  ULDC.64 UR44, c[0x0][0x240] ;  /* 0x00009000002c7ab9 */ /* 0x000fe20000000a00 */
[----:B------:R-:W-:-:S02]  /*10b0*/  ULDC UR61, c[0x0][0x2d4] ;  /* 0x0000b500003d7ab9 */ /* 0x000fc40000000800 */
[----:B------:R-:W-:Y:S02]  /*10c0*/  UIMAD UR32, UR50, UR7, UR6 ;  /* 0x00000007322072a4 */ /* 0x000fe4000f8e0206 */
[----:B------:R-:W-:Y:S01]  /*10d0*/  USHF.R.S32.HI UR40, URZ, 0x1f, UR61 ;  /* 0x0000001f3f287899 */ /* 0x000fe2000801143d */
[----:B------:R-:W-:Y:S01]  /*10e0*/  @!UP0 ULDC.64 UR6, c[0x0][0x418] ;  /* 0x0001060000068ab9 */ /* 0x000fe20000000a00 */
[----:B------:R-:W-:Y:S02]  /*10f0*/  USHF.R.S32.HI UR19, URZ, 0x1f, UR13 ;  /* 0x0000001f3f137899 */ /* 0x000fe4000801140d */
[----:B------:R-:W-:Y:S01]  /*1100*/  UIMAD UR22, UR5, UR45, URZ ;  /* 0x0000002d051672a4 */ /* 0x000fe2000f8e023f */
[----:B------:R-:W-:Y:S01]  /*1110*/  ULDC UR28, c[0x0][0x2dc] ;  /* 0x0000b700001c7ab9 */ /* 0x000fe20000000800 */
[----:B------:R-:W-:Y:S01]  /*1120*/  ULDC UR48, c[0x0][0x270] ;  /* 0x00009c0000307ab9 */ /* 0x000fe20000000800 */
[----:B-1----:R-:W-:Y:S01]  /*1130*/  IABS R6, R0 ;  /* 0x0000000000067213 */ /* 0x002fe20000000000 */
[----:B------:R-:W-:Y:S01]  /*1140*/  @!UP0 UIMAD.WIDE.U32 UR36, UR50, UR6, URZ ;  /* 0x00000006322482a5 */ /* 0x000fe2000f8e003f */
[----:B------:R-:W-:Y:S01]  /*1150*/  ISETP.NE.AND P3, PT, R0, RZ, PT ;  /* 0x000000ff0000720c */ /* 0x000fe20003f65270 */
[----:B------:R-:W-:Y:S01]  /*1160*/  UIADD3 UR32, UR17, UR32, URZ ;  /* 0x0000002011207290 */ /* 0x000fe2000fffe03f */
[----:B------:R-:W1:Y:S01]  /*1170*/  I2F.RP R8, R6 ;  /* 0x0000000600087306 */ /* 0x000e620000209400 */
[----:B------:R-:W-:Y:S01]  /*1180*/  USHF.L.U64.HI UR18, UR50, 0x7, UR60 ;  /* 0x0000000732127899 */ /* 0x000fe2000801023c */
[----:B------:R-:W-:Y:S01]  /*1190*/  ULDC.U8 UR26, c[0x0][0x3d8] ;  /* 0x0000f600001a7ab9 */ /* 0x000fe20000000000 */
        /* <DEDUP_REMOVED lines=23> */
[----:B------:R-:W-:-:S02]  /*1310*/  UIADD3 UR10, UR9, UR10, URZ ;  /* 0x0000000a090a7290 */ /* 0x000fc4000fffe03f */
[----:B------:R-:W-:Y:S02]  /*1320*/  UIADD3 UR18, UR11, -0x80, URZ ;  /* 0xffffff800b127890 */ /* 0x000fe4000fffe03f */
[----:B------:R-:W-:Y:S01]  /*1330*/  UISETP.NE.AND UP3, UPT, UR26, URZ, UPT ;  /* 0x0000003f1a00728c */ /* 0x000fe2000bf65270 */
[--C-:B-1----:R-:W-:Y:S01]  /*1340*/  IMAD.MOV R5, RZ, RZ, -R9.reuse ;  /* 0x000000ffff057224 */ /* 0x102fe200078e0a09 */
[----:B------:R-:W-:Y:S01]  /*1350*/  UIMAD.WIDE.U32 UR16, UR6, UR8, URZ ;  /* 0x00000008061072a5 */ /* 0x000fe2000f8e003f */
[----:B------:R-:W-:Y:S01]  /*1360*/  IMAD.MOV.U32 R8, RZ, RZ, RZ ;  /* 0x000000ffff087224 */ /* 0x000fe200078e00ff */
[----:B------:R-:W-:Y:S01]  /*1370*/  UIMAD.WIDE.U32 UR8, UR6, UR5, URZ ;  /* 0x00000005060872a5 */ /* 0x000fe2000f8e003f */
[----:B------:R-:W-:Y:S01]  /*1380*/  IMAD R5, R5, R6, RZ ;  /* 0x0000000605057224 */ /* 0x000fe200078e02ff */
[----:B------:R-:W-:Y:S02]  /*1390*/  UIMAD UR10, UR6, UR10, UR13 ;  /* 0x0000000a060a72a4 */ /* 0x000fe4000f8e020d */
[----:B------:R-:W-:Y:S01]  /*13a0*/  USHF.R.S32.HI UR22, URZ, 0x1f, UR18 ;  /* 0x0000001f3f167899 */ /* 0x000fe20008011412 */
[----:B------:R-:W-:Y:S01]  /*13b0*/  IMAD.HI.U32 R5, R9, R5, R8 ;  /* 0x0000000509057227 */ /* 0x000fe200078e0008 */
[----:B------:R-:W-:-:S02]  /*13c0*/  UIADD3 UR13, UP2, UR18, UR33, URZ ;  /* 0x00000021120d7290 */ /* 0x000fc4000ff5e03f */
[----:B------:R-:W-:Y:S02]  /*13d0*/  UISETP.NE.AND UP1, UPT, UR42, -0x1, UPT ;  /* 0xffffffff2a00788c */ /* 0x000fe4000bf25270 */
[----:B------:R-:W-:Y:S01]  /*13e0*/  UIMAD UR19, UR7, UR5, URZ ;  /* 0x00000005071372a4 */ /* 0x000fe2000f8e023f */
[----:B------:R-:W-:Y:S01]  /*13f0*/  IMAD.HI.U32 R18, R5, R4, RZ ;  /* 0x0000000405127227 */ /* 0x000fe200078e00ff */
[----:B------:R-:W-:Y:S02]  /*1400*/  USEL UR58, UR16, UR8, !UP0 ;  /* 0x00000008103a7287 */ /* 0x000fe4000c000000 */
[----:B------:R-:W-:Y:S01]  /*1410*/  UIADD3.X UR8, UR22, UR34, URZ, UP2, !UPT ;  /* 0x0000002216087290 */ /* 0x000fe200097fe43f */
[----:B------:R-:W-:Y:S01]  /*1420*/  IMAD.MOV R5, RZ, RZ, -R18 ;  /* 0x000000ffff057224 */ /* 0x000fe200078e0a12 */
[----:B------:R-:W-:Y:S01]  /*1430*/  UIMAD UR7, UR7, UR13, URZ ;  /* 0x0000000d070772a4 */ /* 0x000fe2000f8e023f */
[----:B------:R-:W-:Y:S02]  /*1440*/  ULDC UR47, c[0x0][0x2c4] ;  /* 0x0000b100002f7ab9 */ /* 0x000fe40000000800 */
[----:B------:R-:W-:Y:S01]  /*1450*/  IMAD R5, R6, R5, R4 ;  /* 0x0000000506057224 */ /* 0x000fe200078e0204 */
[----:B------:R-:W-:Y:S01]  /*1460*/  @!UP0 UIADD3 UR53, UR37, UR35, URZ ;  /* 0x0000002325358290 */ /* 0x000fe2000fffe03f */
[----:B------:R-:W-:Y:S01]  /*1470*/  LOP3.LUT R4, R0, UR59, RZ, 0x3c, !PT ;  /* 0x0000003b00047c12 */ /* 0x000fe2000f8e3cff */
[----:B------:R-:W-:-:S02]  /*1480*/  UIMAD UR16, UR6, UR8, UR7 ;  /* 0x00000008061072a4 */ /* 0x000fc4000f8e0207 */
[----:B------:R-:W-:Y:S01]  /*1490*/  ISETP.GT.U32.AND P1, PT, R6, R5, PT ;  /* 0x000000050600720c */ /* 0x000fe20003f24070 */
[----:B------:R-:W-:Y:S01]  /*14a0*/  UIMAD.WIDE.U32 UR34, UR6, UR13, URZ ;  /* 0x0000000d062272a5 */ /* 0x000fe2000f8e003f */
[----:B------:R-:W-:Y:S01]  /*14b0*/  ISETP.GE.AND P2, PT, R4, RZ, PT ;  /* 0x000000ff0400720c */ /* 0x000fe20003f46270 */
[----:B------:R-:W-:Y:S01]  /*14c0*/  @UP3 UIMAD UR6, UR50, UR47, URZ ;  /* 0x0000002f320632a4 */ /* 0x000fe2000f8e023f */
[----:B------:R-:W-:Y:S01]  /*14d0*/  ULDC.U8 UR27, c[0x0][0x480] ;  /* 0x00012000001b7ab9 */ /* 0x000fe20000000000 */
[----:B------:R-:W-:Y:S02]  /*14e0*/  @UP1 UIADD3 UR21, UR41, UR42, URZ ;  /* 0x0000002a29151290 */ /* 0x000fe4000fffe03f */
[----:B------:R-:W-:Y:S02]  /*14f0*/  @UP1 UIADD3 UR24, UR41, UR42, URZ ;  /* 0x0000002a29181290 */ /* 0x000fe4000fffe03f */
[----:B------:R-:W-:Y:S02]  /*1500*/  UIMAD UR52, UR59, UR28, URZ ;  /* 0x0000001c3b3472a4 */ /* 0x000fe4000f8e023f */
[----:B------:R-:W-:-:S02]  /*1510*/  UISETP.NE.AND UP4, UPT, UR27, URZ, UPT ;  /* 0x0000003f1b00728c */ /* 0x000fc4000bf85270 */
[-C--:B------:R-:W-:Y:S01]  /*1520*/  @!P1 IADD3 R5, R5, -R6.reuse, RZ ;  /* 0x8000000605059210 */ /* 0x080fe20007ffe0ff */
[----:B------:R-:W-:Y:S01]  /*1530*/  @!P1 VIADD R18, R18, 0x1 ;  /* 0x0000000112129836 */ /* 0x000fe20000000000 */
[----:B------:R-:W-:Y:S01]  /*1540*/  PLOP3.LUT P1, PT, PT, PT, UP1, 0x80, 0x0 ;  /* 0x000000000000781c */ /* 0x000fe20003f2f018 */
[----:B------:R-:W-:Y:S01]  /*1550*/  @UP3 USEL UR7, UR6, UR5, !UP0 ;  /* 0x0000000506073287 */ /* 0x000fe2000c000000 */
[----:B------:R-:W-:Y:S01]  /*1560*/  ISETP.GE.U32.AND P0, PT, R5, R6, PT ;  /* 0x000000060500720c */ /* 0x000fe20003f06070 */
[----:B------:R-:W-:Y:S01]  /*1570*/  @UP1 ULDC.64 UR28, c[0x0][0x248] ;  /* 0x00009200001c1ab9 */ /* 0x000fe20000000a00 */
[----:B------:R-:W-:Y:S01]  /*1580*/  @UP1 ULDC.64 UR26, c[0x0][0x250] ;  /* 0x00009400001a1ab9 */ /* 0x000fe20000000a00 */
[----:B------:R-:W-:Y:S02]  /*1590*/  UIADD3 UR51, UR17, UR10, URZ ;  /* 0x0000000a11337290 */ /* 0x000fe4000fffe03f */
[----:B------:R-:W-:Y:S01]  /*15a0*/  @UP0 UIADD3 UR51, UR9, UR19, URZ ;  /* 0x0000001309330290 */ /* 0x000fe2000fffe03f */
[----:B------:R-:W-:Y:S01]  /*15b0*/  @UP3 ULDC UR6, c[0x0][0x2e4] ;  /* 0x0000b90000063ab9 */ /* 0x000fe20000000800 */
[----:B------:R-:W-:-:S02]  /*15c0*/  @UP1 UIMAD.WIDE.U32 UR10, UR21, UR28, URZ ;  /* 0x0000001c150a12a5 */ /* 0x000fc4000f8e003f */
[----:B------:R-:W-:Y:S02]  /*15d0*/  @UP1 UIMAD.WIDE.U32 UR8, UR24, UR26, URZ ;  /* 0x0000001a180812a5 */ /* 0x000fe4000f8e003f */
[----:B------:R-:W-:Y:S02]  /*15e0*/  @UP3 UIMAD UR17, UR59, UR6, UR7 ;  /* 0x000000063b1132a4 */ /* 0x000fe4000f8e0207 */
[----:B------:R-:W-:Y:S01]  /*15f0*/  @P0 VIADD R18, R18, 0x1 ;  /* 0x0000000112120836 */ /* 0x000fe20000000000 */
[----:B------:R-:W-:Y:S01]  /*1600*/  @!UP3 UIMAD UR6, UR50, UR48, UR59 ;  /* 0x000000303206b2a4 */ /* 0x000fe2000f8e023b */
[----:B------:R-:W-:Y:S01]  /*1610*/  PLOP3.LUT P0, PT, PT, PT, UP3, 0x80, 0x0 ;  /* 0x000000000000781c */ /* 0x000fe20003f0f038 */
[----:B------:R-:W-:Y:S02]  /*1620*/  @UP1 UIMAD UR21, UR21, UR29, URZ ;  /* 0x0000001d151512a4 */ /* 0x000fe4000f8e023f */
[----:B------:R-:W-:Y:S01]  /*1630*/  @UP1 UIMAD UR13, UR24, UR27, URZ ;  /* 0x0000001b180d12a4 */ /* 0x000fe2000f8e023f */
[----:B------:R-:W-:Y:S01]  /*1640*/  @!P2 IADD3 R18, -R18, RZ, RZ ;  /* 0x000000ff1212a210 */ /* 0x000fe20007ffe1ff */
[----:B------:R-:W-:Y:S01]  /*1650*/  USEL UR54, UR46, URZ, UP4 ;  /* 0x0000003f2e367287 */ /* 0x000fe2000a000000 */
[----:B------:R-:W-:Y:S01]  /*1660*/  @!P3 LOP3.LUT R18, RZ, R0, RZ, 0x33, !PT ;  /* 0x00000000ff12b212 */ /* 0x000fe200078e33ff */
[----:B------:R-:W-:-:S02]  /*1670*/  @!UP3 UIMAD UR17, UR6, UR47, URZ ;  /* 0x0000002f0611b2a4 */ /* 0x000fc4000f8e023f */
[----:B------:R-:W-:Y:S02]  /*1680*/  USHF.R.S32.HI UR43, URZ, 0x1f, UR25 ;  /* 0x0000001f3f2b7899 */ /* 0x000fe40008011419 */
[----:B------:R-:W-:Y:S02]  /*1690*/  USHF.R.S32.HI UR55, URZ, 0x1f, UR52 ;  /* 0x0000001f3f377899 */ /* 0x000fe40008011434 */
[----:B------:R-:W-:Y:S02]  /*16a0*/  USEL UR56, UR30, URZ, UP4 ;  /* 0x0000003f1e387287 */ /* 0x000fe4000a000000 */
        /* <DEDUP_REMOVED lines=19> */
.L_x_531:
        /* <DEDUP_REMOVED lines=13> */
.L_x_532:
        /* <DEDUP_REMOVED lines=11> */
.L_x_533:
[----:B------:R-:W-:Y:S02]  /*1960*/  ULDC UR5, c[0x0][0x270] ;  /* 0x00009c0000057ab9 */ /* 0x000fe40000000800 */
[----:B------:R-:W-:-:S04]  /*1970*/  UIMAD UR5, UR50, UR5, UR59 ;  /* 0x00000005320572a4 */ /* 0x000fc8000f8e023b */
[----:B------:R-:W-:-:S12]  /*1980*/  UIMAD UR5, UR5, UR61, URZ ;  /* 0x0000003d050572a4 */ /* 0x000fd8000f8e023f */
.L_x_534:
        /* <DEDUP_REMOVED lines=11> */
[----:B------:R-:W-:-:S02]  /*1a40*/  UIADD3 UR6, UR6, -UR10, URZ ;  /* 0x8000000a06067290 */ /* 0x000fc4000fffe03f */
[----:B------:R-:W-:Y:S02]  /*1a50*/  UIMAD UR11, UR61, UR8, URZ ;  /* 0x000000083d0b72a4 */ /* 0x000fe4000f8e023f */
[----:B------:R-:W-:Y:S02]  /*1a60*/  USHF.R.S32.HI UR24, URZ, 0x1f, UR6 ;  /* 0x0000001f3f187899 */ /* 0x000fe40008011406 */
[----:B------:R-:W-:Y:S02]  /*1a70*/  UIMAD UR13, UR59, UR9, UR11 ;  /* 0x000000093b0d72a4 */ /* 0x000fe4000f8e020b */
[----:B------:R-:W-:Y:S02]  /*1a80*/  USHF.L.U32 UR11, UR5, 0x7, URZ ;  /* 0x00000007050b7899 */ /* 0x000fe4000800063f */
[----:B------:R-:W-:Y:S01]  /*1a90*/  ULEA.HI UR24, UR24, UR6, URZ, 0x7 ;  /* 0x0000000618187291 */ /* 0x000fe2000f8f383f */
[----:B--2---:R-:W-:Y:S01]  /*1aa0*/  IMAD R22, R4, UR22, RZ ;  /* 0x0000001604167c24 */ /* 0x004fe2000f8e02ff */
[----:B------:R-:W-:-:S02]  /*1ab0*/  UIADD3 UR9, UP2, UP0, UR34, UR11, UR52 ;  /* 0x0000000b22097290 */ /* 0x000fc4000f85e034 */
[----:B------:R-:W-:Y:S01]  /*1ac0*/  USHF.R.S32.HI UR24, URZ, 0x7, UR24 ;  /* 0x000000073f187899 */ /* 0x000fe20008011418 */
[----:B------:R-:W-:Y:S01]  /*1ad0*/  IMAD R22, R5, UR18, R22 ;  /* 0x0000001205167c24 */ /* 0x000fe2000f8e0216 */
[----:B------:R-:W-:Y:S01]  /*1ae0*/  UIADD3 UR35, UR18, UR17, URZ ;  /* 0x0000001112237290 */ /* 0x000fe2000fffe03f */
[----:B-1----:R-:W-:Y:S02]  /*1af0*/  SHF.R.S32.HI R6, RZ, 0x1f, R13 ;  /* 0x0000001fff067819 */ /* 0x002fe4000001140d */
[----:B------:R-:W-:Y:S01]  /*1b00*/  ULDC.64 UR16, c[0x0][0x258] ;  /* 0x0000960000107ab9 */ /* 0x000fe20000000a00 */
[----:B------:R-:W-:Y:S01]  /*1b10*/  ULDC.64 UR36, c[0x0][0x478] ;  /* 0x00011e0000247ab9 */ /* 0x000fe20000000a00 */
[----:B------:R-:W-:Y:S01]  /*1b20*/  ULDC.64 UR30, c[0x0][0x3e0] ;  /* 0x0000f800001e7ab9 */ /* 0x000fe20000000a00 */
[CC--:B------:R-:W-:Y:S01]  /*1b30*/  LEA.HI R0, R6.reuse, R13.reuse, RZ, 0x2 ;  /* 0x0000000d06007211 */ /* 0x0c0fe200078f10ff */
[----:B------:R-:W-:Y:S01]  /*1b40*/  ULDC.64 UR38, c[0x0][0x2b0] ;  /* 0x0000ac0000267ab9 */ /* 0x000fe20000000a00 */
[----:B------:R-:W-:Y:S01]  /*1b50*/  LEA.HI R177, R6, R13, RZ, 0x5 ;  /* 0x0000000d06b17211 */ /* 0x000fe200078f28ff */
[----:B------:R-:W-:Y:S01]  /*1b60*/  UIADD3 UR10, UR48, -0x1, URZ ;  /* 0xffffffff300a7890 */ /* 0x000fe2000fffe03f */
[----:B------:R-:W-:-:S02]  /*1b70*/  LOP3.LUT R10, R0, 0xfffffffc, RZ, 0xc0, !PT ;  /* 0xfffffffc000a7812 */ /* 0x000fc400078ec0ff */
[----:B------:R-:W-:Y:S02]  /*1b80*/  SHF.R.S32.HI R0, RZ, 0x2, R0 ;  /* 0x00000002ff007819 */ /* 0x000fe40000011400 */
[----:B------:R-:W-:Y:S01]  /*1b90*/  LOP3.LUT R170, R177, 0xffffffe0, RZ, 0xc0, !PT ;  /* 0xffffffe0b1aa7812 */ /* 0x000fe200078ec0ff */
[C---:B------:R-:W-:Y:S01]  /*1ba0*/  IMAD.IADD R10, R13.reuse, 0x1, -R10 ;  /* 0x000000010d0a7824 */ /* 0x040fe200078e0a0a */
[----:B------:R-:W-:Y:S02]  /*1bb0*/  SHF.R.S32.HI R17, RZ, 0x1f, R0 ;  /* 0x0000001fff117819 */ /* 0x000fe40000011400 */
[----:B------:R-:W-:Y:S01]  /*1bc0*/  IADD3 R8, P0, R0, UR18, RZ ;  /* 0x0000001200087c10 */ /* 0x000fe2000ff1e0ff */
[----:B------:R-:W-:Y:S01]  /*1bd0*/  IMAD.SHL.U32 R10, R10, 0x8, RZ ;  /* 0x000000080a0a7824 */ /* 0x000fe200078e00ff */
[----:B------:R-:W-:Y:S01]  /*1be0*/  SHF.R.S32.HI R177, RZ, 0x5, R177 ;  /* 0x00000005ffb17819 */ /* 0x000fe200000114b1 */
[----:B------:R-:W-:Y:S01]  /*1bf0*/  IMAD.IADD R170, R13, 0x1, -R170 ;  /* 0x000000010daa7824 */ /* 0x000fe200078e0aaa */
[----:B------:R-:W-:-:S02]  /*1c00*/  IADD3.X R9, R17, UR22, RZ, P0, !PT ;  /* 0x0000001611097c10 */ /* 0x000fc400087fe4ff */
[----:B------:R-:W-:Y:S01]  /*1c10*/  SHF.R.S32.HI R11, RZ, 0x1f, R10 ;  /* 0x0000001fff0b7819 */ /* 0x000fe2000001140a */
[----:B------:R-:W-:Y:S02]  /*1c20*/  IMAD R177, R177, UR5, R170 ;  /* 0x00000005b1b17c24 */ /* 0x000fe4000f8e02aa */
[----:B------:R-:W-:Y:S02]  /*1c30*/  IMAD R9, R9, UR44, RZ ;  /* 0x0000002c09097c24 */ /* 0x000fe4000f8e02ff */
[----:B------:R-:W-:-:S04]  /*1c40*/  IMAD.WIDE.U32 R14, R8, UR44, R10 ;  /* 0x0000002c080e7c25 */ /* 0x000fc8000f8e000a */
[----:B------:R-:W-:Y:S01]  /*1c50*/  IMAD R9, R8, UR45, R9 ;  /* 0x0000002d08097c24 */ /* 0x000fe2000f8e0209 */
[----:B------:R-:W-:Y:S01]  /*1c60*/  IADD3 R8, P0, R14, UR57, RZ ;  /* 0x000000390e087c10 */ /* 0x000fe2000ff1e0ff */
[----:B------:R-:W-:-:S03]  /*1c70*/  IMAD.U32 R14, RZ, RZ, UR8 ;  /* 0x00000008ff0e7e24 */ /* 0x000fc6000f8e00ff */
        /* <DEDUP_REMOVED lines=12> */
[----:B------:R-:W-:Y:S01]  /*1d40*/  IMAD.MOV.U32 R22, RZ, RZ, R20 ;  /* 0x000000ffff167224 */ /* 0x000fe200078e0014 */
[----:B------:R-:W-:Y:S01]  /*1d50*/  UISETP.GT.AND UP0, UPT, UR48, UR24, UPT ;  /* 0x000000183000728c */ /* 0x000fe2000bf04270 */
[----:B------:R-:W-:Y:S01]  /*1d60*/  IMAD.U32 R20, RZ, RZ, UR16 ;  /* 0x00000010ff147e24 */ /* 0x000fe2000f8e00ff */
[----:B------:R-:W-:Y:S01]  /*1d70*/  IADD3 R12, P0, R177, UR9, RZ ;  /* 0x00000009b10c7c10 */ /* 0x000fe2000ff1e0ff */
[----:B------:R-:W-:Y:S01]  /*1d80*/  IMAD.WIDE.U32 R14, R14, UR59, R22 ;  /* 0x0000003b0e0e7c25 */ /* 0x000fe2000f8e0016 */
[----:B------:R-:W-:-:S02]  /*1d90*/  UIMAD UR7, UR61, UR16, URZ ;  /* 0x000000103d0772a4 */ /* 0x000fc4000f8e023f */
[----:B------:R-:W-:Y:S01]  /*1da0*/  LEA.HI.X.SX32 R177, R177, UR8, 0x1, P0 ;  /* 0x00000008b1b17c11 */ /* 0x000fe200080f0eff */
[----:B------:R-:W-:Y:S01]  /*1db0*/  IMAD.WIDE.U32 R20, R20, UR59, R8 ;  /* 0x0000003b14147c25 */ /* 0x000fe2000f8e0008 */
[----:B------:R-:W-:Y:S01]  /*1dc0*/  PLOP3.LUT P0, PT, PT, PT, UP0, 0x80, 0x0 ;  /* 0x000000000000781c */ /* 0x000fe20003f0f008 */
[----:B------:R-:W-:Y:S02]  /*1dd0*/  UIMAD UR17, UR59, UR17, UR7 ;  /* 0x000000113b1172a4 */ /* 0x000fe4000f8e0207 */
[----:B------:R-:W-:Y:S01]  /*1de0*/  VIADD R15, R15, UR13 ;  /* 0x0000000d0f0f7c36 */ /* 0x000fe20008000000 */
[----:B------:R-:W-:Y:S01]  /*1df0*/  UIMAD.WIDE UR6, UR21, 0x4, UR36 ;  /* 0x00000004150678a5 */ /* 0x000fe2000f8e0224 */
[-C--:B------:R-:W-:Y:S01]  /*1e00*/  IMAD R8, R17, R4.reuse, RZ ;  /* 0x0000000411087224 */ /* 0x080fe200078e02ff */
[----:B------:R-:W-:Y:S01]  /*1e10*/  ULDC.64 UR18, c[0x0][0x400] ;  /* 0x0001000000127ab9 */ /* 0x000fe20000000a00 */
[----:B------:R-:W-:Y:S01]  /*1e20*/  IMAD.WIDE.U32 R14, R0, R4, R14 ;  /* 0x00000004000e7225 */ /* 0x000fe200078e000e */
[----:B------:R-:W-:-:S02]  /*1e30*/  LEA R176, P2, R12, UR18, 0x2 ;  /* 0x000000120cb07c11 */ /* 0x000fc4000f8410ff */
[----:B------:R-:W-:Y:S01]  /*1e40*/  LEA R174, P4, R20, UR32, 0x1 ;  /* 0x0000002014ae7c11 */ /* 0x000fe2000f8808ff */
[----:B------:R-:W-:Y:S01]  /*1e50*/  IMAD R8, R0, R5, R8 ;  /* 0x0000000500087224 */ /* 0x000fe200078e0208 */
[----:B------:R-:W-:Y:S01]  /*1e60*/  LEA R172, P3, R14, UR30, 0x1 ;  /* 0x0000001e0eac7c11 */ /* 0x000fe2000f8608ff */
[----:B------:R-:W-:Y:S01]  /*1e70*/  VIADD R6, R21, UR17 ;  /* 0x0000001115067c36 */ /* 0x000fe20008000000 */
[----:B------:R-:W-:Y:S01]  /*1e80*/  UIMAD.WIDE UR16, UR35, 0x4, UR38 ;  /* 0x00000004231078a5 */ /* 0x000fe2000f8e0226 */
[----:B------:R-:W-:Y:S01]  /*1e90*/  IMAD.IADD R8, R15, 0x1, R8 ;  /* 0x000000010f087824 */ /* 0x000fe200078e0208 */
        /* <DEDUP_REMOVED lines=25> */
.L_x_536:
        /* <DEDUP_REMOVED lines=19> */
.L_x_537:
[----:B------:R-:W-:Y:S01]  /*2160*/  UIMAD UR5, UR43, UR6, URZ ;  /* 0x000000062b0572a4 */ /* 0x000fe2000f8e023f */
[----:B------:R-:W-:Y:S01]  /*2170*/  IMAD.U32 R7, RZ, RZ, UR6 ;  /* 0x00000006ff077e24 */ /* 0x000fe2000f8e00ff */
[----:B------:R-:W-:Y:S01]  /*2180*/  UIMAD UR12, UR20, -0x80, UR12 ;  /* 0xffffff80140c78a4 */ /* 0x000fe2000f8e020c */
[C---:B------:R-:W-:Y:S01]  /*2190*/  VIADD R4, R0.reuse, 0x40 ;  /* 0x0000004000047836 */ /* 0x040fe20000000000 */
        /* <DEDUP_REMOVED lines=8> */
[----:B------:R-:W-:-:S02]  /*2220*/  IADD3 R6, P0, R6, UR18, RZ ;  /* 0x0000001206067c10 */ /* 0x000fc4000ff1e0ff */
[----:B------:R-:W-:Y:S01]  /*2230*/  MOV R8, UR10 ;  /* 0x0000000a00087c02 */ /* 0x000fe20008000f00 */
[----:B------:R-:W-:Y:S01]  /*2240*/  UIMAD UR11, UR59, UR11, UR5 ;  /* 0x0000000b3b0b72a4 */ /* 0x000fe2000f8e0205 */
[----:B------:R-:W-:Y:S02]  /*2250*/  IADD3.X R7, R7, UR19, R5, P0, !PT ;  /* 0x0000001307077c10 */ /* 0x000fe400087fe405 */
[----:B------:R-:W-:Y:S01]  /*2260*/  ISETP.GE.AND P0, PT, R4, UR12, PT ;  /* 0x0000000c04007c0c */ /* 0x000fe2000bf06270 */
[----:B------:R-:W-:-:S04]  /*2270*/  IMAD.WIDE.U32 R8, R8, UR59, R6 ;  /* 0x0000003b08087c25 */ /* 0x000fc8000f8e0006 */
[----:B------:R-:W-:Y:S01]  /*2280*/  VIADD R5, R9, UR11 ;  /* 0x0000000b09057c36 */ /* 0x000fe20008000000 */
[----:B------:R-:W-:Y:S07]  /*2290*/  @P1 BRA `(.L_x_539) ;  /* 0x0000000000241947 */ /* 0x000fee0003800000 */
        /* <DEDUP_REMOVED lines=9> */
.L_x_539:
[----:B------:R-:W-:Y:S05]  /*2330*/  BSYNC B0 ;  /* 0x0000000000007941 */ /* 0x000fea0003800000 */
.L_x_538:
[----:B------:R-:W-:Y:S04]  /*2340*/  BSSY B0, `(.L_x_540) ;  /* 0x000000d000007945 */ /* 0x000fe80003800000 */
[----:B------:R-:W-:Y:S05]  /*2350*/  @P0 BRA `(.L_x_541) ;  /* 0x00000000002c0947 */ /* 0x000fea0003800000 */
[----:B-1----:R-:W-:Y:S01]  /*2360*/  IADD3 R7, P2, R0, 0x40, RZ ;  /* 0x0000004000077810 */ /* 0x002fe20007f5e0ff */
[----:B------:R-:W-:Y:S01]  /*2370*/  ULDC.64 UR10, c[0x0][0x3f0] ;  /* 0x0000fc00000a7ab9 */ /* 0x000fe20000000a00 */
[----:B------:R-:W-:Y:S02]  /*2380*/  MOV R9, R5 ;  /* 0x0000000500097202 */ /* 0x000fe40000000f00 */
[----:B------:R-:W-:Y:S01]  /*2390*/  IADD3.X R4, RZ, R17, RZ, P2, !PT ;  /* 0x00000011ff047210 */ /* 0x000fe200017fe4ff */
[----:B------:R-:W-:-:S04]  /*23a0*/  IMAD.WIDE.U32 R8, R7, UR6, R8 ;  /* 0x0000000607087c25 */ /* 0x000fc8000f8e0008 */
[----:B------:R-:W-:Y:S01]  /*23b0*/  IMAD R4, R4, UR6, RZ ;  /* 0x0000000604047c24 */ /* 0x000fe2000f8e02ff */
[----:B------:R-:W-:-:S03]  /*23c0*/  LEA R6, P2, R8, UR10, 0x1 ;  /* 0x0000000a08067c11 */ /* 0x000fc6000f8408ff */
[----:B------:R-:W-:-:S05]  /*23d0*/  IMAD R4, R7, UR7, R4 ;  /* 0x0000000707047c24 */ /* 0x000fca000f8e0204 */
[----:B------:R-:W-:-:S04]  /*23e0*/  IADD3 R5, R9, R4, RZ ;  /* 0x0000000409057210 */ /* 0x000fc80007ffe0ff */
[----:B------:R-:W-:-:S05]  /*23f0*/  LEA.HI.X R7, R8, UR11, R5, 0x1, P2 ;  /* 0x0000000b08077c11 */ /* 0x000fca00090f0c05 */
[----:B------:R2:W-:Y:S02]  /*2400*/  STG.E.128 desc[UR14][R6.64], RZ ;  /* 0x000000ff06007986 */ /* 0x0005e4000c101d0e */
.L_x_541:
[----:B------:R-:W-:Y:S05]  /*2410*/  BSYNC B0 ;  /* 0x0000000000007941 */ /* 0x000fea0003800000 */
.L_x_540:
        /* <DEDUP_REMOVED lines=9> */
[----:B------:R-:W-:Y:S01]  /*24b0*/  UIMAD UR5, UR10, UR6, URZ ;  /* 0x000000060a0572a4 */ /* 0x000fe2000f8e023f */
[----:B-12---:R-:W-:-:S03]  /*24c0*/  MOV R6, UR6 ;  /* 0x0000000600067c02 */ /* 0x006fc60008000f00 */
        /* <DEDUP_REMOVED lines=14> */
.L_x_543:
[----:B------:R-:W-:Y:S05]  /*25b0*/  BSYNC B0 ;  /* 0x0000000000007941 */ /* 0x000fea0003800000 */
.L_x_542:
        /* <DEDUP_REMOVED lines=13> */
.L_x_535:
[----:B------:R-:W-:Y:S01]  /*2690*/  UIMAD UR8, UR43, UR28, URZ ;  /* 0x0000001c2b0872a4 */ /* 0x000fe2000f8e023f */
[----:B------:R-:W-:Y:S01]  /*26a0*/  IMAD.U32 R13, RZ, RZ, UR28 ;  /* 0x0000001cff0d7e24 */ /* 0x000fe2000f8e00ff */
[----:B------:R-:W-:Y:S01]  /*26b0*/  UIMAD UR6, UR10, -0x80, UR23 ;  /* 0xffffff800a0678a4 */ /* 0x000fe2000f8e0217 */
[----:B------:R-:W-:Y:S01]  /*26c0*/  VIADD R6, R0, 0x40 ;  /* 0x0000004000067836 */ /* 0x000fe20000000000 */
[----:B------:R-:W-:Y:S01]  /*26d0*/  UIMAD UR9, UR25, UR29, UR8 ;  /* 0x0000001d190972a4 */ /* 0x000fe2000f8e0208 */
[----:B------:R-:W-:Y:S01]  /*26e0*/  IMAD.WIDE.U32 R12, R13, UR25, R10 ;  /* 0x000000190d0c7c25 */ /* 0x000fe2000f8e000a */
[----:B------:R-:W-:Y:S02]  /*26f0*/  UIMAD UR7, UR20, -0x80, UR12 ;  /* 0xffffff80140778a4 */ /* 0x000fe4000f8e020c */
[----:B------:R-:W-:Y:S01]  /*2700*/  ISETP.GE.AND P4, PT, R6, UR6, PT ;  /* 0x0000000606007c0c */ /* 0x000fe2000bf86270 */
[----:B------:R-:W-:Y:S01]  /*2710*/  IMAD.SHL.U32 R9, R5, 0x80, RZ ;  /* 0x0000008005097824 */ /* 0x000fe200078e00ff */
[----:B------:R-:W-:Y:S01]  /*2720*/  IADD3 R12, P0, R12, UR40, RZ ;  /* 0x000000280c0c7c10 */ /* 0x000fe2000ff1e0ff */
[----:B------:R-:W-:Y:S01]  /*2730*/  IMAD.U32 R5, RZ, RZ, UR9 ;  /* 0x00000009ff057e24 */ /* 0x000fe2000f8e00ff */
[----:B------:R-:W-:Y:S01]  /*2740*/  UIMAD UR8, UR43, UR26, URZ ;  /* 0x0000001a2b0872a4 */ /* 0x000fe2000f8e023f */
[----:B------:R-:W-:Y:S01]  /*2750*/  ISETP.GE.AND P2, PT, R6, UR7, PT ;  /* 0x0000000706007c0c */ /* 0x000fe2000bf46270 */
[----:B------:R-:W-:Y:S01]  /*2760*/  IMAD.WIDE.U32 R14, R4, 0x80, RZ ;  /* 0x00000080040e7825 */ /* 0x000fe200078e00ff */
[----:B------:R-:W-:Y:S01]  /*2770*/  ISETP.GE.AND P3, PT, R0, UR7, PT ;  /* 0x0000000700007c0c */ /* 0x000fe2000bf66270 */
[----:B------:R-:W-:Y:S01]  /*2780*/  UIMAD UR8, UR25, UR27, UR8 ;  /* 0x0000001b190872a4 */ /* 0x000fe2000f8e0208 */
[----:B------:R-:W-:Y:S01]  /*2790*/  IADD3.X R13, R13, UR47, R5, P0, !PT ;  /* 0x0000002f0d0d7c10 */ /* 0x000fe200087fe405 */
[----:B------:R-:W-:Y:S01]  /*27a0*/  IMAD.U32 R4, RZ, RZ, UR26 ;  /* 0x0000001aff047e24 */ /* 0x000fe2000f8e00ff */
[----:B------:R-:W-:Y:S01]  /*27b0*/  PLOP3.LUT P0, PT, PT, PT, UP4, 0x80, 0x0 ;  /* 0x000000000000781c */ /* 0x000fe20003f0f048 */
[----:B------:R-:W-:Y:S01]  /*27c0*/  ULDC.64 UR18, c[0x0][0x260] ;  /* 0x0000980000127ab9 */ /* 0x000fe20000000a00 */
[----:B------:R-:W-:Y:S01]  /*27d0*/  @!P4 IADD3 R8, P1, R172, R14, RZ ;  /* 0x0000000eac08c210 */ /* 0x000fe20007f3e0ff */
[----:B------:R-:W-:Y:S01]  /*27e0*/  IMAD.WIDE.U32 R10, R4, UR25, R10 ;  /* 0x00000019040a7c25 */ /* 0x000fe2000f8e000a */
[----:B------:R-:W-:Y:S01]  /*27f0*/  ULEA.HI UR7, UR10, UR10, URZ, 0x1 ;  /* 0x0000000a0a077291 */ /* 0x000fe2000f8f083f */
[----:B------:R-:W-:Y:S01]  /*2800*/  ISETP.GE.AND P5, PT, R0, UR6, PT ;  /* 0x0000000600007c0c */ /* 0x000fe2000bfa6270 */
[----:B------:R-:W-:Y:S01]  /*2810*/  USHF.L.U32 UR13, UR45, 0x7, URZ ;  /* 0x000000072d0d7899 */ /* 0x000fe2000800063f */
[----:B------:R-:W-:Y:S01]  /*2820*/  @!P4 IADD3.X R9, R173, R15, R9, P1, !PT ;  /* 0x0000000fad09c210 */ /* 0x000fe20000ffe409 */
[----:B------:R-:W-:Y:S01]  /*2830*/  IMAD.U32 R4, RZ, RZ, UR8 ;  /* 0x00000008ff047e24 */ /* 0x000fe2000f8e00ff */
[----:B------:R-:W-:Y:S01]  /*2840*/  IADD3 R10, P1, R10, UR46, RZ ;  /* 0x0000002e0a0a7c10 */ /* 0x000fe2000ff3e0ff */
[C---:B------:R-:W-:Y:S01]  /*2850*/  IMAD R5, R7.reuse, UR18, RZ ;  /* 0x0000001207057c24 */ /* 0x040fe2000f8e02ff */
[----:B------:R-:W-:Y:S01]  /*2860*/  ULDC.64 UR8, c[0x0][0x268] ;  /* 0x00009a0000087ab9 */ /* 0x000fe20000000a00 */
[----:B------:R-:W-:Y:S01]  /*2870*/  ULOP3.LUT UR7, UR7, 0xfffffffe, URZ, 0xc0, !UPT ;  /* 0xfffffffe07077892 */ /* 0x000fe2000f8ec03f */
[----:B------:R-:W-:Y:S01]  /*2880*/  @P0 BAR.SYNC.DEFER_BLOCKING 0x0 ;  /* 0x0000000000000b1d */ /* 0x000fe20000010000 */
[----:B------:R-:W-:Y:S01]  /*2890*/  @!P2 IADD3 R22, P0, R0, 0x40, RZ ;  /* 0x000000400016a810 */ /* 0x000fe20007f1e0ff */
[----:B------:R-:W-:Y:S01]  /*28a0*/  IMAD R7, R7, UR8, RZ ;  /* 0x0000000807077c24 */ /* 0x000fe2000f8e02ff */
[----:B------:R-:W-:Y:S01]  /*28b0*/  IADD3.X R11, R11, UR49, R4, P1, !PT ;  /* 0x000000310b0b7c10 */ /* 0x000fe20008ffe404 */
[C---:B------:R-:W-:Y:S01]  /*28c0*/  IMAD R24, R18.reuse, UR19, R5 ;  /* 0x0000001312187c24 */ /* 0x040fe2000f8e0205 */
[----:B------:R-:W-:Y:S01]  /*28d0*/  UIADD3 UR7, UR10, -UR7, URZ ;  /* 0x800000070a077290 */ /* 0x000fe2000fffe03f */
[----:B------:R-:W-:Y:S01]  /*28e0*/  IMAD.WIDE.U32 R4, R18, UR18, R12 ;  /* 0x0000001212047c25 */ /* 0x000fe2000f8e000c */
[----:B------:R-:W-:Y:S01]  /*28f0*/  LEA R13, R144, UR4, 0x1 ;  /* 0x00000004900d7c11 */ /* 0x000fe2000f8e08ff */
[----:B------:R-:W-:Y:S01]  /*2900*/  ULDC UR30, c[0x0][0x270] ;  /* 0x00009c00001e7ab9 */ /* 0x000fe20000000800 */
[----:B------:R-:W-:Y:S01]  /*2910*/  UISETP.NE.AND UP0, UPT, UR7, 0x1, UPT ;  /* 0x000000010700788c */ /* 0x000fe2000bf05270 */
[----:B------:R-:W-:-:S02]  /*2920*/  IMAD R20, R18, UR9, R7 ;  /* 0x0000000912147c24 */ /* 0x000fc4000f8e0207 */
[----:B------:R-:W-:Y:S02]  /*2930*/  @!P2 IMAD.X R15, RZ, RZ, R17, P0 ;  /* 0x000000ffff0fa224 */ /* 0x000fe400000e0611 */
[----:B------:R-:W-:Y:S01]  /*2940*/  IMAD.WIDE.U32 R18, R18, UR8, R10 ;  /* 0x0000000812127c25 */ /* 0x000fe2000f8e000a */
[----:B------:R-:W-:Y:S01]  /*2950*/  PLOP3.LUT P0, PT, PT, PT, UP0, 0x80, 0x0 ;  /* 0x000000000000781c */ /* 0x000fe20003f0f008 */
[----:B------:R-:W1:Y:S01]  /*2960*/  @!P3 LDC.64 R10, c[0x0][0x218] ;  /* 0x00008600ff0abb82 */ /* 0x000e620000000a00 */
[----:B------:R-:W-:Y:S01]  /*2970*/  UIMAD.WIDE.U32 UR8, UR44, 0x80, URZ ;  /* 0x000000802c0878a5 */ /* 0x000fe2000f8e003f */
[----:B------:R-:W-:Y:S02]  /*2980*/  IMAD.IADD R25, R5, 0x1, R24 ;  /* 0x0000000105197824 */ /* 0x000fe400078e0218 */
[----:B------:R-:W-:Y:S02]  /*2990*/  @!P2 IMAD R15, R15, UR28, RZ ;  /* 0x0000001c0f0fac24 */ /* 0x000fe4000f8e02ff */
[----:B------:R-:W-:-:S02]  /*29a0*/  @!P2 IMAD.MOV.U32 R5, RZ, RZ, R25 ;  /* 0x000000ffff05a224 */ /* 0x000fc400078e0019 */
[----:B------:R-:W-:Y:S01]  /*29b0*/  IMAD.IADD R21, R19, 0x1, R20 ;  /* 0x0000000113157824 */ /* 0x000fe200078e0214 */
[----:B------:R2:W-:Y:S01]  /*29c0*/  @P5 STS [R13+0x4000], RZ ;  /* 0x004000ff0d005388 */ /* 0x0005e20000000800 */
[C---:B------:R-:W-:Y:S02]  /*29d0*/  @!P2 IMAD R15, R22.reuse, UR29, R15 ;  /* 0x0000001d160fac24 */ /* 0x040fe4000f8e020f */
[----:B------:R-:W-:Y:S01]  /*29e0*/  @!P2 IMAD.WIDE.U32 R22, R22, UR28, R4 ;  /* 0x0000001c1616ac25 */ /* 0x000fe2000f8e0004 */
[----:B------:R-:W-:Y:S01]  /*29f0*/  @!P2 MOV R19, R21 ;  /* 0x000000150013a202 */ /* 0x000fe20000000f00 */
[----:B------:R2:W-:Y:S02]  /*2a00*/  @P5 STS [R13+0x4004], RZ ;  /* 0x004004ff0d005388 */ /* 0x0005e40000000800 */
[----:B------:R-:W-:Y:S02]  /*2a10*/  @!P3 IMAD.MOV.U32 R24, RZ, RZ, R4 ;  /* 0x000000ffff18b224 */ /* 0x000fe400078e0004 */
[----:B------:R-:W-:Y:S01]  /*2a20*/  @!P3 IMAD.MOV.U32 R20, RZ, RZ, R18 ;  /* 0x000000ffff14b224 */ /* 0x000fe200078e0012 */
[----:B------:R2:W-:Y:S01]  /*2a30*/  @P5 STS.64 [R13+0x4008], RZ ;  /* 0x004008ff0d005388 */ /* 0x0005e20000000a00 */
[----:B------:R-:W-:-:S02]  /*2a40*/  @!P3 IMAD R7, R17, UR28, RZ ;  /* 0x0000001c1107bc24 */ /* 0x000fc4000f8e02ff */
[----:B------:R-:W-:Y:S01]  /*2a50*/  @!P3 IMAD R5, R17, UR26, RZ ;  /* 0x0000001a1105bc24 */ /* 0x000fe2000f8e02ff */
[----:B------:R-:W-:Y:S01]  /*2a60*/  @!PT LDS RZ, [RZ] ;  /* 0x00000000fffff984 */ /* 0x000fe20000000800 */
[----:B------:R-:W-:Y:S01]  /*2a70*/  @!PT LDS RZ, [RZ] ;  /* 0x00000000fffff984 */ /* 0x000fe20000000800 */
[----:B------:R-:W-:Y:S01]  /*2a80*/  @!PT LDS RZ, [RZ] ;  /* 0x00000000fffff984 */ /* 0x000fe20000000800 */
[----:B------:R-:W-:Y:S01]  /*2a90*/  @!P5 LDGSTS.E.BYPASS.LTC128B.128 [R13+0x4000], desc[UR14][R172.64] ;  /* 0x04000000ac0ddfae */ /* 0x000fe2000b901d4e */
[----:B------:R-:W-:Y:S02]  /*2aa0*/  VIADD R169, R144, 0x1000 ;  /* 0x0000100090a97836 */ /* 0x000fe40000000000 */
[C---:B------:R-:W-:Y:S01]  /*2ab0*/  @!P3 IMAD R16, R0.reuse, UR29, R7 ;  /* 0x0000001d0010bc24 */ /* 0x040fe2000f8e0207 */
[----:B------:R2:W-:Y:S01]  /*2ac0*/  @P4 STS.128 [R13+0x5000], RZ ;  /* 0x005000ff0d004388 */ /* 0x0005e20000000c00 */
[C---:B------:R-:W-:Y:S01]  /*2ad0*/  @!P3 IMAD.WIDE.U32 R24, R0.reuse, UR28, R24 ;  /* 0x0000001c0018bc25 */ /* 0x040fe2000f8e0018 */
[----:B------:R-:W-:Y:S01]  /*2ae0*/  SEL R169, R169, R144, !P0 ;  /* 0x00000090a9a97207 */ /* 0x000fe20004000000 */
[----:B------:R-:W3:Y:S01]  /*2af0*/  @!P2 LDC.64 R6, c[0x0][0x218] ;  /* 0x00008600ff06ab82 */ /* 0x000ee20000000a00 */
[----:B------:R-:W-:Y:S01]  /*2b00*/  @!PT LDS RZ, [RZ] ;  /* 0x00000000fffff984 */ /* 0x000fe20000000800 */
[----:B------:R-:W-:Y:S01]  /*2b10*/  @!PT LDS RZ, [RZ] ;  /* 0x00000000fffff984 */ /* 0x000fe20000000800 */
[----:B------:R-:W-:Y:S01]  /*2b20*/  @!PT LDS RZ, [RZ] ;  /* 0x00000000fffff984 */ /* 0x000fe20000000800 */
[----:B------:R4:W-:Y:S01]  /*2b30*/  @!P4 LDGSTS.E.BYPASS.LTC128B.128 [R13+0x5000], desc[UR14][R8.64] ;  /* 0x05000000080dcfae */ /* 0x0009e2000b901d4e */
[C---:B------:R-:W-:Y:S01]  /*2b40*/  @!P3 IMAD R14, R0.reuse, UR27, R5 ;  /* 0x0000001b000ebc24 */ /* 0x040fe2000f8e0205 */
[----:B------:R-:W-:Y:S01]  /*2b50*/  LEA R169, R169, UR4, 0x1 ;  /* 0x00000004a9a97c11 */ /* 0x000fe2000f8e08ff */
[C---:B------:R-:W-:Y:S01]  /*2b60*/  @!P3 IMAD.WIDE.U32 R20, R0.reuse, UR26, R20 ;  /* 0x0000001a0014bc25 */ /* 0x040fe2000f8e0014 */
[----:B------:R-:W-:-:S03]  /*2b70*/  @!P2 IADD3 R0, P1, R0, 0x40, RZ ;  /* 0x000000400000a810 */ /* 0x000fc60007f3e0ff */
[----:B------:R-:W-:Y:S01]  /*2b80*/  IMAD.U32 R5, RZ, RZ, UR13 ;  /* 0x0000000dff057e24 */ /* 0x000fe2000f8e00ff */
[----:B------:R2:W-:Y:S01]  /*2b90*/  @P5 STS [R169], RZ ;  /* 0x000000ffa9005388 */ /* 0x0005e20000000800 */
[----:B------:R-:W-:Y:S01]  /*2ba0*/  @!P2 IMAD.X R17, RZ, RZ, R17, P1 ;  /* 0x000000ffff11a224 */ /* 0x000fe200008e0611 */
[----:B------:R-:W-:Y:S01]  /*2bb0*/  @!P4 IADD3 R26, P1, R174, UR8, RZ ;  /* 0x00000008ae1acc10 */ /* 0x000fe2000ff3e0ff */
[----:B------:R-:W-:Y:S01]  /*2bc0*/  @!P3 IMAD.IADD R16, R25, 0x1, R16 ;  /* 0x000000011910b824 */ /* 0x000fe200078e0210 */
[----:B------:R2:W-:Y:S01]  /*2bd0*/  @P5 STS [R169+0x4], RZ ;  /* 0x000004ffa9005388 */ /* 0x0005e20000000800 */
[----:B------:R-:W-:Y:S01]  /*2be0*/  @!P2 IMAD R17, R17, UR26, RZ ;  /* 0x0000001a1111ac24 */ /* 0x000fe2000f8e02ff */
[----:B------:R-:W-:Y:S01]  /*2bf0*/  @!P4 IADD3.X R27, R175, UR9, R5, P1, !PT ;  /* 0x00000009af1bcc10 */ /* 0x000fe20008ffe405 */
[----:B------:R-:W-:Y:S01]  /*2c00*/  @!P2 IMAD.IADD R15, R23, 0x1, R15 ;  /* 0x00000001170fa824 */ /* 0x000fe200078e020f */
[----:B------:R2:W-:Y:S01]  /*2c10*/  @P5 STS [R169+0x8], RZ ;  /* 0x000008ffa9005388 */ /* 0x0005e20000000800 */
[----:B------:R-:W2:Y:S01]  /*2c20*/  @!P2 LDC.64 R4, c[0x0][0x220] ;  /* 0x00008800ff04ab82 */ /* 0x000ea20000000a00 */
[----:B------:R-:W-:-:S02]  /*2c30*/  @!P2 IMAD R12, R0, UR27, R17 ;  /* 0x0000001b000cac24 */ /* 0x000fc4000f8e0211 */
[----:B------:R-:W-:Y:S01]  /*2c40*/  IMAD.MOV.U32 R167, RZ, RZ, 0x7f800000 ;  /* 0x7f800000ffa77424 */ /* 0x000fe200078e00ff */
[----:B------:R1:W-:Y:S01]  /*2c50*/  @P5 STS [R169+0xc], RZ ;  /* 0x00000cffa9005388 */ /* 0x0003e20000000800 */
[----:B------:R-:W-:Y:S01]  /*2c60*/  @!P3 IMAD.IADD R14, R21, 0x1, R14 ;  /* 0x00000001150eb824 */ /* 0x000fe200078e020e */
[----:B---3--:R-:W-:Y:S01]  /*2c70*/  @!P2 LEA R6, P1, R22, R6, 0x1 ;  /* 0x000000061606a211 */ /* 0x008fe200078208ff */
[----:B------:R-:W-:Y:S01]  /*2c80*/  @!P2 IMAD.WIDE.U32 R18, R0, UR26, R18 ;  /* 0x0000001a0012ac25 */ /* 0x000fe2000f8e0012 */
[----:B------:R-:W-:Y:S01]  /*2c90*/  @!PT LDS RZ, [RZ] ;  /* 0x00000000fffff984 */ /* 0x000fe20000000800 */
[----:B------:R-:W-:Y:S01]  /*2ca0*/  @!PT LDS RZ, [RZ] ;  /* 0x00000000fffff984 */ /* 0x000fe20000000800 */
[----:B------:R-:W-:Y:S01]  /*2cb0*/  @!PT LDS RZ, [RZ] ;  /* 0x00000000fffff984 */ /* 0x000fe20000000800 */
[----:B------:R-:W-:Y:S01]  /*2cc0*/  @!P5 LDGSTS.E.BYPASS.LTC128B.128 [R169], desc[UR14][R174.64] ;  /* 0x00000000aea9dfae */ /* 0x000fe2000b901d4e */
[----:B-1----:R-:W-:Y:S01]  /*2cd0*/  @!P3 LEA R10, P5, R24, R10, 0x1 ;  /* 0x0000000a180ab211 */ /* 0x002fe200078a08ff */
[----:B----4-:R-:W1:Y:S01]  /*2ce0*/  @!P3 LDC.64 R8, c[0x0][0x220] ;  /* 0x00008800ff08bb82 */ /* 0x010e620000000a00 */
[----:B------:R-:W-:Y:S01]  /*2cf0*/  @!P2 LEA.HI.X R7, R22, R7, R15, 0x1, P1 ;  /* 0x000000071607a211 */ /* 0x000fe200008f0c0f */
[----:B------:R3:W-:Y:S01]  /*2d00*/  @P4 STS [R169+0x1000], RZ ;  /* 0x001000ffa9004388 */ /* 0x0007e20000000800 */
[----:B------:R-:W-:Y:S01]  /*2d10*/  @!P3 LEA.HI.X R11, R24, R11, R16, 0x1, P5 ;  /* 0x0000000b180bb211 */ /* 0x000fe200028f0c10 */
[----:B------:R-:W-:-:S02]  /*2d20*/  @!P2 IMAD.IADD R12, R19, 0x1, R12 ;  /* 0x00000001130ca824 */ /* 0x000fc400078e020c */
[----:B------:R-:W-:Y:S01]  /*2d30*/  IMAD.MOV.U32 R168, RZ, RZ, 0x7f800000 ;  /* 0x7f800000ffa87424 */ /* 0x000fe200078e00ff */
[----:B------:R3:W-:Y:S01]  /*2d40*/  @P4 STS [R169+0x1004], RZ ;  /* 0x001004ffa9004388 */ /* 0x0007e20000000800 */
[----:B------:R-:W4:Y:S01]  /*2d50*/  LDC.64 R16, c[0x0][0x3b8] ;  /* 0x0000ee00ff107b82 */ /* 0x000f220000000a00 */
[----:B------:R-:W-:Y:S02]  /*2d60*/  IMAD.MOV.U32 R165, RZ, RZ, 0x7f800000 ;  /* 0x7f800000ffa57424 */ /* 0x000fe400078e00ff */
[----:B------:R-:W-:Y:S01]  /*2d70*/  IMAD.MOV.U32 R166, RZ, RZ, 0x7f800000 ;  /* 0x7f800000ffa67424 */ /* 0x000fe200078e00ff */
[----:B------:R3:W-:Y:S01]  /*2d80*/  @P4 STS [R169+0x1008], RZ ;  /* 0x001008ffa9004388 */ /* 0x0007e20000000800 */
[----:B------:R-:W-:Y:S01]  /*2d90*/  VIADD R130, R139, 0x1000 ;  /* 0x000010008b827836 */ /* 0x000fe20000000000 */
[----:B--2---:R-:W-:Y:S02]  /*2da0*/  @!P2 LEA R22, P1, R18, R4, 0x1 ;  /* 0x000000041216a211 */ /* 0x004fe400078208ff */
[----:B------:R-:W-:Y:S01]  /*2db0*/  IADD3 R131, R140, 0x1000, RZ ;  /* 0x000010008c837810 */ /* 0x000fe20007ffe0ff */
[----:B------:R3:W-:Y:S01]  /*2dc0*/  @P4 STS [R169+0x100c], RZ ;  /* 0x00100cffa9004388 */ /* 0x0007e20000000800 */
[----:B------:R-:W-:-:S02]  /*2dd0*/  @!P2 LEA.HI.X R23, R18, R5, R12, 0x1, P1 ;  /* 0x000000051217a211 */ /* 0x000fc400008f0c0c */
[----:B------:R-:W-:Y:S01]  /*2de0*/  SHF.R.S32.HI R164, RZ, 0x1f, R170 ;  /* 0x0000001fffa47819 */ /* 0x000fe200000114aa */
[----:B------:R-:W-:Y:S01]  /*2df0*/  @!PT LDS RZ, [RZ] ;  /* 0x00000000fffff984 */ /* 0x000fe20000000800 */
[----:B------:R-:W-:Y:S01]  /*2e00*/  @!PT LDS RZ, [RZ] ;  /* 0x00000000fffff984 */ /* 0x000fe20000000800 */
[----:B------:R-:W-:Y:S01]  /*2e10*/  @!PT LDS RZ, [RZ] ;  /* 0x00000000fffff984 */ /* 0x000fe20000000800 */
[----:B------:R-:W-:Y:S01]  /*2e20*/  @!P4 LDGSTS.E.BYPASS.LTC128B.128 [R169+0x1000], desc[UR14][R26.64] ;  /* 0x010000001aa9cfae */ /* 0x000fe2000b901d4e */
[----:B------:R-:W-:Y:S01]  /*2e30*/  IMAD.MOV.U32 R163, RZ, RZ, 0x8 ;  /* 0x00000008ffa37424 */ /* 0x000fe200078e00ff */
[----:B------:R-:W-:Y:S02]  /*2e40*/  CS2R R94, SRZ ;  /* 0x00000000005e7805 */ /* 0x000fe4000001ff00 */
[C---:B-1----:R-:W-:Y:S01]  /*2e50*/  @!P3 LEA R8, P4, R20.reuse, R8, 0x1 ;  /* 0x000000081408b211 */ /* 0x042fe200078808ff */
[----:B------:R3:W-:Y:S01]  /*2e60*/  @P3 STS [R13+0x6000], RZ ;  /* 0x006000ff0d003388 */ /* 0x0007e20000000800 */
[----:B------:R-:W-:Y:S01]  /*2e70*/  IMAD.MOV.U32 R162, RZ, RZ, 0x40 ;  /* 0x00000040ffa27424 */ /* 0x000fe200078e00ff */
[----:B------:R-:W-:Y:S02]  /*2e80*/  CS2R R92, SRZ ;  /* 0x00000000005c7805 */ /* 0x000fe4000001ff00 */
[----:B------:R-:W-:Y:S01]  /*2e90*/  @!P3 LEA.HI.X R9, R20, R9, R14, 0x1, P4 ;  /* 0x000000091409b211 */ /* 0x000fe200020f0c0e */
[----:B------:R3:W-:Y:S01]  /*2ea0*/  @P3 STS [R13+0x6004], RZ ;  /* 0x006004ff0d003388 */ /* 0x0007e20000000800 */
[----:B------:R-:W-:Y:S01]  /*2eb0*/  IMAD.MOV.U32 R161, RZ, RZ, 0x48 ;  /* 0x00000048ffa17424 */ /* 0x000fe200078e00ff */
[----:B------:R-:W-:Y:S01]  /*2ec0*/  CS2R R98, SRZ ;  /* 0x0000000000627805 */ /* 0x000fe2000001ff00 */
[----:B------:R-:W-:Y:S01]  /*2ed0*/  IMAD.MOV.U32 R160, RZ, RZ, 0x4 ;  /* 0x00000004ffa07424 */ /* 0x000fe200078e00ff */
[----:B------:R3:W-:Y:S01]  /*2ee0*/  @P3 STS.64 [R13+0x6008], RZ ;  /* 0x006008ff0d003388 */ /* 0x0007e20000000a00 */
[----:B------:R-:W-:-:S02]  /*2ef0*/  CS2R R96, SRZ ;  /* 0x0000000000607805 */ /* 0x000fc4000001ff00 */
[----:B------:R-:W-:Y:S02]  /*2f00*/  CS2R R90, SRZ ;  /* 0x00000000005a7805 */ /* 0x000fe4000001ff00 */
[----:B------:R-:W-:Y:S01]  /*2f10*/  CS2R R88, SRZ ;  /* 0x0000000000587805 */ /* 0x000fe2000001ff00 */
[----:B------:R-:W-:Y:S01]  /*2f20*/  @!PT LDS RZ, [RZ] ;  /* 0x00000000fffff984 */ /* 0x000fe20000000800 */
[----:B------:R-:W-:Y:S01]  /*2f30*/  @!PT LDS RZ, [RZ] ;  /* 0x00000000fffff984 */ /* 0x000fe20000000800 */
[----:B------:R-:W-:Y:S01]  /*2f40*/  @!PT LDS RZ, [RZ] ;  /* 0x00000000fffff984 */ /* 0x000fe20000000800 */
[----:B------:R-:W-:Y:S01]  /*2f50*/  @!P3 LDGSTS.E.BYPASS.LTC128B.128 [R13+0x6000], desc[UR14][R10.64] ;  /* 0x060000000a0dbfae */ /* 0x000fe2000b901d4e */
[----:B------:R-:W-:Y:S02]  /*2f60*/  CS2R R86, SRZ ;  /* 0x0000000000567805 */ /* 0x000fe4000001ff00 */
[----:B------:R-:W-:Y:S02]  /*2f70*/  CS2R R84, SRZ ;  /* 0x0000000000547805 */ /* 0x000fe4000001ff00 */
[----:B------:R-:W-:Y:S01]  /*2f80*/  CS2R R78, SRZ ;  /* 0x00000000004e7805 */ /* 0x000fe2000001ff00 */
[----:B------:R3:W-:Y:S01]  /*2f90*/  @P2 STS.128 [R13+0x7000], RZ ;  /* 0x007000ff0d002388 */ /* 0x0007e20000000c00 */
[----:B------:R-:W-:-:S02]  /*2fa0*/  CS2R R76, SRZ ;  /* 0x00000000004c7805 */ /* 0x000fc4000001ff00 */
[----:B------:R-:W-:Y:S02]  /*2fb0*/  CS2R R82, SRZ ;  /* 0x0000000000527805 */ /* 0x000fe4000001ff00 */
[----:B------:R-:W-:Y:S01]  /*2fc0*/  CS2R R80, SRZ ;  /* 0x0000000000507805 */ /* 0x000fe2000001ff00 */
[----:B------:R-:W-:Y:S01]  /*2fd0*/  @!PT LDS RZ, [RZ] ;  /* 0x00000000fffff984 */ /* 0x000fe20000000800 */
[----:B------:R-:W-:Y:S01]  /*2fe0*/  @!PT LDS RZ, [RZ] ;  /* 0x00000000fffff984 */ /* 0x000fe20000000800 */
[----:B------:R-:W-:Y:S01]  /*2ff0*/  @!PT LDS RZ, [RZ] ;  /* 0x00000000fffff984 */ /* 0x000fe20000000800 */
[----:B------:R1:W-:Y:S01]  /*3000*/  @!P2 LDGSTS.E.BYPASS.LTC128B.128 [R13+0x7000], desc[UR14][R6.64] ;  /* 0x07000000060dafae */ /* 0x0003e2000b901d4e */
[----:B------:R-:W-:Y:S02]  /*3010*/  CS2R R74, SRZ ;  /* 0x00000000004a7805 */ /* 0x000fe4000001ff00 */
[----:B------:R-:W-:Y:S02]  /*3020*/  CS2R R72, SRZ ;  /* 0x0000000000487805 */ /* 0x000fe4000001ff00 */
[----:B------:R-:W-:Y:S01]  /*3030*/  CS2R R70, SRZ ;  /* 0x0000000000467805 */ /* 0x000fe2000001ff00 */
[----:B------:R3:W-:Y:S01]  /*3040*/  @P3 STS [R13+0x8000], RZ ;  /* 0x008000ff0d003388 */ /* 0x0007e20000000800 */
[----:B------:R-:W-:Y:S01]  /*3050*/  CS2R R68, SRZ ;  /* 0x0000000000447805 */ /* 0x000fe2000001ff00 */
[----:B------:R-:W-:-:S02]  /*3060*/  USHF.L.U32 UR40, UR5, 0x3, URZ ;  /* 0x0000000305287899 */ /* 0x000fc4000800063f */
[----:B------:R3:W-:Y:S01]  /*3070*/  @P3 STS [R13+0x8004], RZ ;  /* 0x008004ff0d003388 */ /* 0x0007e20000000800 */
[----:B------:R-:W-:Y:S02]  /*3080*/  USHF.L.U32 UR39, UR5, 0x4, URZ ;  /* 0x0000000405277899 */ /* 0x000fe4000800063f */
[----:B------:R-:W-:Y:S01]  /*3090*/  UIMAD UR38, UR5, 0x18, URZ ;  /* 0x00000018052678a4 */ /* 0x000fe2000f8e023f */
[----:B------:R3:W-:Y:S01]  /*30a0*/  @P3 STS.64 [R13+0x8008], RZ ;  /* 0x008008ff0d003388 */ /* 0x0007e20000000a00 */
[----:B------:R-:W-:Y:S02]  /*30b0*/  USHF.L.U32 UR37, UR5, 0x5, URZ ;  /* 0x0000000505257899 */ /* 0x000fe4000800063f */
[----:B------:R-:W-:Y:S01]  /*30c0*/  UIMAD UR36, UR5, 0x28, URZ ;  /* 0x00000028052478a4 */ /* 0x000fe2000f8e023f */
[----:B------:R-:W-:Y:S01]  /*30d0*/  @!PT LDS RZ, [RZ] ;  /* 0x00000000fffff984 */ /* 0x000fe20000000800 */
[----:B------:R-:W-:Y:S01]  /*30e0*/  @!PT LDS RZ, [RZ] ;  /* 0x00000000fffff984 */ /* 0x000fe20000000800 */
[----:B------:R-:W-:Y:S01]  /*30f0*/  @!PT LDS RZ, [RZ] ;  /* 0x00000000fffff984 */ /* 0x000fe20000000800 */
[----:B------:R2:W-:Y:S01]  /*3100*/  @!P3 LDGSTS.E.BYPASS.LTC128B.128 [R13+0x8000], desc[UR14][R8.64] ;  /* 0x08000000080dbfae */ /* 0x0005e2000b901d4e */
[----:B------:R-:W-:Y:S02]  /*3110*/  UIMAD UR35, UR5, 0x30, URZ ;  /* 0x00000030052378a4 */ /* 0x000fe4000f8e023f */
[----:B------:R-:W-:Y:S01]  /*3120*/  UIMAD UR34, UR5, 0x38, URZ ;  /* 0x00000038052278a4 */ /* 0x000fe2000f8e023f */
[----:B------:R3:W-:Y:S01]  /*3130*/  @P2 STS.128 [R13+0x9000], RZ ;  /* 0x009000ff0d002388 */ /* 0x0007e20000000c00 */
[----:B------:R-:W-:-:S02]  /*3140*/  USHF.L.U32 UR33, UR5, 0x6, URZ ;  /* 0x0000000605217899 */ /* 0x000fc4000800063f */
[----:B------:R-:W-:Y:S01]  /*3150*/  UIMAD UR32, UR5, 0x48, URZ ;  /* 0x00000048052078a4 */ /* 0x000fe2000f8e023f */
[----:B------:R-:W-:Y:S01]  /*3160*/  @!PT LDS RZ, [RZ] ;  /* 0x00000000fffff984 */ /* 0x000fe20000000800 */
[----:B------:R-:W-:Y:S01]  /*3170*/  @!PT LDS RZ, [RZ] ;  /* 0x00000000fffff984 */ /* 0x000fe20000000800 */
[----:B------:R-:W-:Y:S01]  /*3180*/  @!PT LDS RZ, [RZ] ;  /* 0x00000000fffff984 */ /* 0x000fe20000000800 */
[----:B------:R3:W-:Y:S01]  /*3190*/  @!P2 LDGSTS.E.BYPASS.LTC128B.128 [R13+0x9000], desc[UR14][R22.64] ;  /* 0x09000000160dafae */ /* 0x0007e2000b901d4e */
[----:B------:R-:W-:Y:S01]  /*31a0*/  UIMAD UR31, UR5, 0x50, URZ ;  /* 0x00000050051f78a4 */ /* 0x000fe2000f8e023f */
[C---:B-1----:R-:W-:Y:S02]  /*31b0*/  IADD3 R6, R141.reuse, 0x8, RZ ;  /* 0x000000088d067810 */ /* 0x042fe40007ffe0ff */
[----:B------:R-:W0:Y:S01]  /*31c0*/  LDGDEPBAR ;  /* 0x00000000000079af */ /* 0x000e220000000000 */
[----:B------:R-:W-:Y:S01]  /*31d0*/  ISETP.GE.AND P4, PT, R141, UR6, PT ;  /* 0x000000068d007c0c */ /* 0x000fe2000bf86270 */
[----:B------:R-:W-:Y:S01]  /*31e0*/  UIMAD UR29, UR5, 0x60, URZ ;  /* 0x00000060051d78a4 */ /* 0x000fe2000f8e023f */
[----:B------:R-:W-:Y:S01]  /*31f0*/  ISETP.GE.AND P3, PT, R6, UR6, PT ;  /* 0x0000000606007c0c */ /* 0x000fe2000bf66270 */
[----:B----4-:R-:W4:Y:S01]  /*3200*/  LDG.E.64 R4, desc[UR14][R16.64] ;  /* 0x0000000e10047981 */ /* 0x010f22000c1e1b00 */
[----:B------:R-:W-:Y:S01]  /*3210*/  IMAD.MOV.U32 R6, RZ, RZ, 0x4 ;  /* 0x00000004ff067424 */ /* 0x000fe200078e00ff */
[----:B------:R-:W-:-:S02]  /*3220*/  UIMAD UR28, UR5, 0x68, URZ ;  /* 0x00000068051c78a4 */ /* 0x000fc4000f8e023f */
[----:B------:R-:W3:Y:S01]  /*3230*/  LDG.E.64 R10, desc[UR14][R16.64+0x8] ;  /* 0x0000080e100a7981 */ /* 0x000ee2000c1e1b00 */
[C---:B------:R-:W-:Y:S01]  /*3240*/  IMAD.WIDE R6, R141.reuse, R6, UR16 ;  /* 0x000000108d067e25 */ /* 0x040fe2000f8e0206 */
[----:B------:R-:W-:Y:S01]  /*3250*/  UIMAD UR25, UR5, 0x78, URZ ;  /* 0x00000078051978a4 */ /* 0x000fe2000f8e023f */
[----:B------:R-:W-:Y:S01]  /*3260*/  ULDC.U8 UR9, c[0x0][0x388] ;  /* 0x0000e20000097ab9 */ /* 0x000fe20000000000 */
[----:B------:R-:W-:Y:S02]  /*3270*/  ULDC UR8, c[0x0][0x2ec] ;  /* 0x0000bb0000087ab9 */ /* 0x000fe40000000800 */
[----:B------:R1:W5:Y:S04]  /*3280*/  @!P4 LDG.E R167, desc[UR14][R6.64] ;  /* 0x0000000e06a7c981 */ /* 0x000368000c1e1900 */
[----:B------:R1:W5:Y:S01]  /*3290*/  @!P3 LDG.E R168, desc[UR14][R6.64+0x20] ;  /* 0x0000200e06a8b981 */ /* 0x000362000c1e1900 */
[----:B------:R-:W-:-:S02]  /*32a0*/  VIADD R15, R141, 0x48 ;  /* 0x000000488d0f7836 */ /* 0x000fc40000000000 */
[----:B------:R-:W-:-:S03]  /*32b0*/  VIADD R0, R141, 0x40 ;  /* 0x000000408d007836 */ /* 0x000fc60000000000 */
[----:B------:R-:W-:Y:S02]  /*32c0*/  ISETP.GE.AND P1, PT, R15, UR6, PT ;  /* 0x000000060f007c0c */ /* 0x000fe4000bf26270 */
[----:B------:R-:W-:Y:S01]  /*32d0*/  ISETP.GE.AND P2, PT, R0, UR6, PT ;  /* 0x0000000600007c0c */ /* 0x000fe2000bf46270 */
[----:B------:R-:W-:Y:S01]  /*32e0*/  IMAD.MOV.U32 R0, RZ, RZ, 0x4 ;  /* 0x00000004ff007424 */ /* 0x000fe200078e00ff */
[----:B------:R-:W-:Y:S02]  /*32f0*/  UIMAD UR6, UR50, UR30, UR59 ;  /* 0x0000001e320672a4 */ /* 0x000fe4000f8e023b */
[----:B------:R-:W-:Y:S02]  /*3300*/  UIADD3 UR26, -UR11, URZ, URZ ;  /* 0x0000003f0b1a7290 */ /* 0x000fe4000fffe13f */
[----:B------:R-:W-:-:S05]  /*3310*/  USHF.L.U32 UR6, UR6, 0x5, URZ ;  /* 0x0000000506067899 */ /* 0x000fca000800063f */
[----:B--2---:R-:W-:Y:S01]  /*3320*/  @!P1 IMAD.WIDE R8, R15, R0, UR16 ;  /* 0x000000100f089e25 */ /* 0x004fe2000f8e0200 */
[----:B------:R-:W-:Y:S01]  /*3330*/  USHF.R.S32.HI UR7, URZ, 0x1f, UR6 ;  /* 0x0000001f3f077899 */ /* 0x000fe20008011406 */
[----:B------:R1:W5:Y:S01]  /*3340*/  @!P2 LDG.E R165, desc[UR14][R6.64+0x100] ;  /* 0x0001000e06a5a981 */ /* 0x000362000c1e1900 */
[----:B------:R-:W-:-:S03]  /*3350*/  SEL R131, R131, R140, !P0 ;  /* 0x0000008c83837207 */ /* 0x000fc60004000000 */
[----:B------:R1:W5:Y:S01]  /*3360*/  @!P1 LDG.E R166, desc[UR14][R8.64] ;  /* 0x0000000e08a69981 */ /* 0x000362000c1e1900 */
[----:B------:R-:W-:Y:S01]  /*3370*/  SEL R130, R130, R139, !P0 ;  /* 0x0000008b82827207 */ /* 0x000fe20004000000 */
[----:B------:R-:W-:Y:S01]  /*3380*/  IMAD.SHL.U32 R0, R140, 0x2, RZ ;  /* 0x000000028c007824 */ /* 0x000fe200078e00ff */
[----:B------:R-:W-:Y:S02]  /*3390*/  LEA R131, R131, UR4, 0x1 ;  /* 0x0000000483837c11 */ /* 0x000fe4000f8e08ff */
[----:B------:R-:W-:Y:S01]  /*33a0*/  LEA R130, R130, UR4, 0x1 ;  /* 0x0000000482827c11 */ /* 0x000fe2000f8e08ff */
[----:B------:R-:W-:Y:S02]  /*33b0*/  UIMAD UR30, UR5, 0x58, URZ ;  /* 0x00000058051e78a4 */ /* 0x000fe4000f8e023f */
[----:B------:R-:W-:Y:S01]  /*33c0*/  UIMAD UR27, UR5, 0x70, URZ ;  /* 0x00000070051b78a4 */ /* 0x000fe2000f8e023f */
[----:B----4-:R-:W-:Y:S02]  /*33d0*/  R2UR UR11, R5 ;  /* 0x00000000050b72ca */ /* 0x010fe400000e0000 */
[----:B------:R-:W-:-:S02]  /*33e0*/  R2UR UR13, R4 ;  /* 0x00000000040d72ca */ /* 0x000fc400000e0000 */
[----:B---3--:R-:W-:-:S04]  /*33f0*/  IADD3 R170, P2, P1, R10, UR6, R170 ;  /* 0x000000060aaa7c10 */ /* 0x008fc8000f95e0aa */
[----:B------:R-:W-:Y:S01]  /*3400*/  IADD3.X R164, R11, UR7, R164, P2, P1 ;  /* 0x000000070ba47c10 */ /* 0x000fe200097e24a4 */
[----:B-1----:R-:W-:-:S08]  /*3410*/  IMAD.WIDE.U32 R170, R170, -0x2daee0ad, RZ ;  /* 0xd2511f53aaaa7825 */ /* 0x002fd000078e00ff */
.L_x_547:
[----:B-----5:R-:W-:Y:S01]  /*3420*/  FSETP.NEU.FTZ.AND P2, PT, R168, -INF , PT ;  /* 0xff800000a800780b */ /* 0x020fe20003f5d000 */
[----:B------:R-:W0:Y:S01]  /*3430*/  LDGDEPBAR ;  /* 0x00000000000079af */ /* 0x000e220000000000 */
[----:B------:R-:W-:Y:S01]  /*3440*/  IMAD.U32 R46, RZ, RZ, UR22 ;  /* 0x00000016ff2e7e24 */ /* 0x000fe2000f8e00ff */
[----:B------:R-:W-:Y:S01]  /*3450*/  USHF.L.U32 UR6, UR20, 0x7, URZ ;  /* 0x0000000714067899 */ /* 0x000fe2000800063f */
[----:B------:R-:W-:Y:S02]  /*3460*/  IMAD.U32 R47, RZ, RZ, UR21 ;  /* 0x00000015ff2f7e24 */ /* 0x000fe4000f8e00ff */
[----:B------:R-:W-:Y:S01]  /*3470*/  FMUL.FTZ R241, R165, 1.4426950216293334961 ;  /* 0x3fb8aa3ba5f17820 */ /* 0x000fe20000410000 */
[----:B------:R-:W-:Y:S01]  /*3480*/  IMAD.IADD R124, R136, 0x1, R131 ;  /* 0x00000001887c7824 */ /* 0x000fe200078e0283 */
[C---:B------:R-:W-:Y:S01]  /*3490*/  LEA R44, P0, R141.reuse, R46, 0x2 ;  /* 0x0000002e8d2c7211 */ /* 0x040fe200078010ff */
[----:B------:R-:W-:Y:S01]  /*34a0*/  UIADD3 UR18, UR23, 0x80, UR6 ;  /* 0x0000008017127890 */ /* 0x000fe2000fffe006 */
[----:B------:R-:W-:Y:S01]  /*34b0*/  IMAD.U32 R46, RZ, RZ, UR23 ;  /* 0x00000017ff2e7e24 */ /* 0x000fe2000f8e00ff */
[----:B------:R-:W-:Y:S01]  /*34c0*/  USHF.L.U32 UR7, UR10, 0x7, URZ ;  /* 0x000000070a077899 */ /* 0x000fe2000800063f */
[----:B------:R-:W-:Y:S01]  /*34d0*/  LEA.HI.X.SX32 R45, R141, R47, 0x2, P0 ;  /* 0x0000002f8d2d7211 */ /* 0x000fe200000f16ff */
[----:B------:R-:W-:Y:S01]  /*34e0*/  UIADD3 UR18, UR18, -UR12, URZ ;  /* 0x8000000c12127290 */ /* 0x000fe2000fffe03f */
[----:B------:R-:W-:Y:S01]  /*34f0*/  FSETP.NEU.FTZ.AND P0, PT, R167, -INF , PT ;  /* 0xff800000a700780b */ /* 0x000fe20003f1d000 */
[----:B------:R-:W-:Y:S01]  /*3500*/  UIADD3 UR6, UR6, 0x80, URZ ;  /* 0x0000008006067890 */ /* 0x000fe2000fffe03f */
[----:B------:R-:W-:Y:S01]  /*3510*/  IMAD.U32 R192, RZ, RZ, UR20 ;  /* 0x00000014ffc07e24 */ /* 0x000fe2000f8e00ff */
[----:B------:R-:W-:Y:S01]  /*3520*/  UISETP.GE.AND UP0, UPT, UR7, UR18, UPT ;  /* 0x000000120700728c */ /* 0x000fe2000bf06270 */
[----:B------:R-:W-:Y:S01]  /*3530*/  IMAD.U32 R182, RZ, RZ, UR7 ;  /* 0x00000007ffb67e24 */ /* 0x000fe2000f8e00ff */
[----:B------:R-:W-:Y:S01]  /*3540*/  UIADD3 UR19, UR11, -0x4498517b, URZ ;  /* 0xbb67ae850b137890 */ /* 0x000fe2000fffe03f */
[----:B------:R-:W-:Y:S01]  /*3550*/  IMAD.U32 R49, RZ, RZ, UR20 ;  /* 0x00000014ff317e24 */ /* 0x000fe2000f8e00ff */
[----:B------:R-:W-:Y:S01]  /*3560*/  UISETP.LT.AND UP0, UPT, UR6, UR12, UP0 ;  /* 0x0000000c0600728c */ /* 0x000fe20008701270 */
[----:B------:R-:W-:Y:S01]  /*3570*/  IMAD.U32 R214, RZ, RZ, UR10 ;  /* 0x0000000affd67e24 */ /* 0x000fe2000f8e00ff */
[----:B------:R-:W-:Y:S01]  /*3580*/  UIADD3 UR5, UR13, -0x61c88647, URZ ;  /* 0x9e3779b90d057890 */ /* 0x000fe2000fffe03f */
[----:B------:R-:W-:Y:S01]  /*3590*/  IMAD R49, R49, 0x2, R142 ;  /* 0x0000000231317824 */ /* 0x000fe200078e028e */
        /* <DEDUP_REMOVED lines=13> */
[----:B------:R-:W-:Y:S04]  /*3670*/  IMAD.WIDE.U32 R56, R56, -0x326172a9, RZ ;  /* 0xcd9e8d5738387825 */ /* 0x000fe800078e00ff */
        /* <DEDUP_REMOVED lines=40> */
[----:B--2---:R-:W-:Y:S01]  /*3900*/  @!P3 IMAD.SHL.U32 R44, R44, 0x2, RZ ;  /* 0x000000022c2cb824 */ /* 0x004fe200078e00ff */
[C---:B------:R-:W-:Y:S05]  /*3910*/  HMMA.16816.F32 R40, R108.reuse, R116, RZ ;  /* 0x000000746c28723c */ /* 0x040fea00000018ff */
[----:B------:R-:W-:Y:S01]  /*3920*/  @!P3 LOP3.LUT R49, R44, 0x6, RZ, 0xc0, !PT ;  /* 0x000000062c31b812 */ /* 0x000fe200078ec0ff */
[----:B------:R-:W-:Y:S05]  /*3930*/  IMAD.WIDE.U32 R184, R184, -0x2daee0ad, RZ ;  /* 0xd2511f53b8b87825 */ /* 0x000fea00078e00ff */
[----:B------:R-:W-:Y:S01]  /*3940*/  LOP3.LUT R196, R45, R185, RZ, 0x3c, !PT ;  /* 0x000000b92dc47212 */ /* 0x000fe200078e3cff */
[----:B------:R-:W-:Y:S01]  /*3950*/  @!P3 IMAD R49, R142, 0x40, R49 ;  /* 0x000000408e31b824 */ /* 0x000fe200078e0231 */
[----:B------:R-:W-:Y:S01]  /*3960*/  @!P3 IADD3 R45, -R46, 0x1, R141 ;  /* 0x000000012e2db810 */ /* 0x000fe20007ffe18d */
[----:B------:R-:W-:Y:S03]  /*3970*/  IMAD.WIDE.U32 R214, R214, -0x2daee0ad, RZ ;  /* 0xd2511f53d6d67825 */ /* 0x000fe600078e00ff */
[----:B------:R-:W-:Y:S01]  /*3980*/  @!P3 IADD3 R182, R182, UR12, R45 ;  /* 0x0000000cb6b6bc10 */ /* 0x000fe2000fffe02d */
[----:B------:R-:W-:Y:S01]  /*3990*/  @!P3 IMAD R192, R192, 0x80, R49 ;  /* 0x00000080c0c0b824 */ /* 0x000fe200078e0231 */
[-C--:B------:R-:W-:Y:S01]  /*39a0*/  HMMA.16816.F32 R44, R108, R118.reuse, RZ ;  /* 0x000000766c2c723c */ /* 0x080fe200000018ff */
[----:B------:R-:W-:Y:S01]  /*39b0*/  IMAD.WIDE.U32 R196, R196, -0x326172a9, RZ ;  /* 0xcd9e8d57c4c47825 */ /* 0x000fe200078e00ff */
[----:B------:R-:W-:Y:S03]  /*39c0*/  @!P3 VIADDMNMX R193, R182, R161, UR12, PT ;  /* 0x0000000cb6c1be46 */ /* 0x000fe6000b8001a1 */
[----:B------:R-:W-:Y:S01]  /*39d0*/  @!P3 VIADD R190, R192, 0x28 ;  /* 0x00000028c0beb836 */ /* 0x000fe20000000000 */
[C---:B------:R-:W-:Y:S01]  /*39e0*/  LOP3.LUT R66, R197.reuse, UR5, R64, 0x96, !PT ;  /* 0x00000005c5427c12 */ /* 0x040fe2000f8e9640 */
[C---:B------:R-:W-:Y:S04]  /*39f0*/  HMMA.16816.F32 R48, R100.reuse, R118, RZ ;  /* 0x000000766430723c */ /* 0x040fe800000018ff */
[----:B------:R-:W-:Y:S01]  /*3a00*/  LOP3.LUT R200, R197, UR5, R202, 0x96, !PT ;  /* 0x00000005c5c87c12 */ /* 0x000fe2000f8e96ca */
[----:B------:R-:W-:Y:S01]  /*3a10*/  IMAD.WIDE.U32 R66, R66, -0x2daee0ad, RZ ;  /* 0xd2511f5342427825 */ /* 0x000fe200078e00ff */
[C---:B------:R-:W-:Y:S01]  /*3a20*/  LOP3.LUT R64, R199.reuse, UR5, R64, 0x96, !PT ;  /* 0x00000005c7407c12 */ /* 0x040fe2000f8e9640 */
[-C--:B---3--:R-:W-:Y:S01]  /*3a30*/  HMMA.16816.F32 R52, R100, R104.reuse, RZ ;  /* 0x000000686434723c */ /* 0x088fe200000018ff */
[----:B------:R-:W-:Y:S01]  /*3a40*/  LOP3.LUT R202, R199, UR5, R202, 0x96, !PT ;  /* 0x00000005c7ca7c12 */ /* 0x000fe2000f8e96ca */
[----:B------:R-:W-:Y:S02]  /*3a50*/  UIADD3 UR5, UR11, 0x76cf5d0a, URZ ;  /* 0x76cf5d0a0b057890 */ /* 0x000fe4000fffe03f */
[----:B------:R-:W-:Y:S01]  /*3a60*/  @!P3 VIADDMNMX R197, R182, R163, UR12, PT ;  /* 0x0000000cb6c5be46 */ /* 0x000fe2000b8001a3 */
[----:B------:R-:W-:Y:S03]  /*3a70*/  IMAD.WIDE.U32 R64, R64, -0x2daee0ad, RZ ;  /* 0xd2511f5340407825 */ /* 0x000fe600078e00ff */
[----:B------:R-:W-:Y:S03]  /*3a80*/  LOP3.LUT R186, R209, UR5, R184, 0x96, !PT ;  /* 0x00000005d1ba7c12 */ /* 0x000fe6000f8e96b8 */
[----:B------:R-:W-:Y:S01]  /*3a90*/  LOP3.LUT R206, R195, UR5, R210, 0x96, !PT ;  /* 0x00000005c3ce7c12 */ /* 0x000fe2000f8e96d2 */
[----:B------:R-:W-:Y:S01]  /*3aa0*/  IMAD.WIDE.U32 R202, R202, -0x2daee0ad, RZ ;  /* 0xd2511f53caca7825 */ /* 0x000fe200078e00ff */
[----:B------:R-:W-:Y:S02]  /*3ab0*/  LOP3.LUT R184, R215, UR5, R184, 0x96, !PT ;  /* 0x00000005d7b87c12 */ /* 0x000fe4000f8e96b8 */
[----:B------:R-:W-:Y:S01]  /*3ac0*/  LOP3.LUT R210, R57, UR5, R210, 0x96, !PT ;  /* 0x0000000539d27c12 */ /* 0x000fe2000f8e96d2 */
[----:B------:R-:W-:Y:S01]  /*3ad0*/  UIADD3 UR5, UR11, 0x32370b8f, URZ ;  /* 0x32370b8f0b057890 */ /* 0x000fe2000fffe03f */
[----:B------:R-:W-:Y:S04]  /*3ae0*/  IMAD.WIDE.U32 R186, R186, -0x326172a9, RZ ;  /* 0xcd9e8d57baba7825 */ /* 0x000fe800078e00ff */
[----:B------:R-:W-:Y:S01]  /*3af0*/  IMAD.WIDE.U32 R200, R200, -0x2daee0ad, RZ ;  /* 0xd2511f53c8c87825 */ /* 0x000fe200078e00ff */
[----:B------:R-:W-:Y:S02]  /*3b00*/  LOP3.LUT R195, R203, UR5, R56, 0x96, !PT ;  /* 0x00000005cbc37c12 */ /* 0x000fe4000f8e9638 */
        /* <DEDUP_REMOVED lines=9> */
[----:B------:R-:W-:Y:S04]  /*3ba0*/  IMAD.WIDE.U32 R212, R212, -0x2daee0ad, RZ ;  /* 0xd2511f53d4d47825 */ /* 0x000fe800078e00ff */
[C---:B------:R-:W-:Y:S03]  /*3bb0*/  @!P3 VIADD R188, R192.reuse, 0x29 ;  /* 0x00000029c0bcb836 */ /* 0x040fe60000000000 */
[----:B------:R-:W-:Y:S01]  /*3bc0*/  LOP3.LUT R201, R213, UR5, R66, 0x96, !PT ;  /* 0x00000005d5c97c12 */ /* 0x000fe2000f8e9642 */
[----:B------:R-:W-:Y:S02]  /*3bd0*/  @!P3 VIADD R216, R192, 0x31 ;  /* 0x00000031c0d8b836 */ /* 0x000fe40000000000 */
[----:B------:R-:W-:Y:S04]  /*3be0*/  IMAD.WIDE.U32 R232, R196, -0x2daee0ad, RZ ;  /* 0xd2511f53c4e87825 */ /* 0x000fe800078e00ff */
[----:B------:R-:W-:Y:S04]  /*3bf0*/  IMAD.WIDE.U32 R220, R195, -0x326172a9, RZ ;  /* 0xcd9e8d57c3dc7825 */ /* 0x000fe800078e00ff */
[----:B------:R-:W-:Y:S04]  /*3c00*/  IMAD.WIDE.U32 R228, R194, -0x326172a9, RZ ;  /* 0xcd9e8d57c2e47825 */ /* 0x000fe800078e00ff */
[----:B------:R-:W-:Y:S04]  /*3c10*/  IMAD.WIDE.U32 R206, R206, -0x326172a9, RZ ;  /* 0xcd9e8d57cece7825 */ /* 0x000fe800078e00ff */
[----:B------:R-:W-:Y:S01]  /*3c20*/  IMAD.WIDE.U32 R208, R208, -0x326172a9, RZ ;  /* 0xcd9e8d57d0d07825 */ /* 0x000fe200078e00ff */
[----:B------:R-:W-:Y:S02]  /*3c30*/  LOP3.LUT R204, R207, UR7, R198, 0x96, !PT ;  /* 0x00000007cfcc7c12 */ /* 0x000fe4000f8e96c6 */
[----:B------:R-:W-:Y:S01]  /*3c40*/  @!P3 VIMNMX R207, R182, UR12, PT ;  /* 0x0000000cb6cfbc48 */ /* 0x000fe2000bfe0100 */
[----:B------:R-:W-:Y:S01]  /*3c50*/  IMAD.WIDE.U32 R214, R214, -0x326172a9, RZ ;  /* 0xcd9e8d57d6d67825 */ /* 0x000fe200078e00ff */
[----:B------:R-:W-:Y:S02]  /*3c60*/  LOP3.LUT R203, R209, UR6, R186, 0x96, !PT ;  /* 0x00000006d1cb7c12 */ /* 0x000fe4000f8e96ba */
[----:B------:R-:W-:Y:S01]  /*3c70*/  @!P3 VIADDMNMX R209, R182, R162, UR12, PT ;  /* 0x0000000cb6d1be46 */ /* 0x000fe2000b8001a2 */
[----:B------:R-:W-:Y:S01]  /*3c80*/  IMAD.WIDE.U32 R204, R204, -0x2daee0ad, RZ ;  /* 0xd2511f53cccc7825 */ /* 0x000fe200078e00ff */
[----:B------:R-:W-:Y:S03]  /*3c90*/  LOP3.LUT R206, R229, UR6, R206, 0x96, !PT ;  /* 0x00000006e5ce7c12 */ /* 0x000fe6000f8e96ce */
[----:B------:R-:W-:Y:S01]  /*3ca0*/  FMUL.FTZ R182, R167, 1.4426950216293334961 ;  /* 0x3fb8aa3ba7b67820 */ /* 0x000fe20000410000 */
[----:B------:R-:W-:Y:S01]  /*3cb0*/  @!P3 VIADD R186, R192, 0x21 ;  /* 0x00000021c0bab836 */ /* 0x000fe20000000000 */
[----:B------:R-:W-:Y:S01]  /*3cc0*/  LOP3.LUT R199, R205, UR5, R64, 0x96, !PT ;  /* 0x00000005cdc77c12 */ /* 0x000fe2000f8e9640 */
[----:B------:R-:W-:Y:S01]  /*3cd0*/  IMAD.WIDE.U32 R210, R210, -0x326172a9, RZ ;  /* 0xcd9e8d57d2d27825 */ /* 0x000fe200078e00ff */
[----:B------:R-:W-:Y:S01]  /*3ce0*/  LOP3.LUT R205, R215, UR6, R184, 0x96, !PT ;  /* 0x00000006d7cd7c12 */ /* 0x000fe2000f8e96b8 */
[----:B------:R-:W-:Y:S01]  /*3cf0*/  HMMA.16816.F32 R64, R100, R106, RZ ;  /* 0x0000006a6440723c */ /* 0x000fe200000018ff */
[----:B------:R-:W2:Y:S01]  /*3d00*/  LDSM.16.M88.4 R100, [R137+0x400] ;  /* 0x000400008964783b */ /* 0x000ea20000000200 */
[----:B------:R-:W-:Y:S01]  /*3d10*/  @!P3 VIADD R184, R192, 0x1 ;  /* 0x00000001c0b8b836 */ /* 0x000fe20000000000 */
[----:B------:R-:W-:Y:S01]  /*3d20*/  LOP3.LUT R198, R211, UR7, R198, 0x96, !PT ;  /* 0x00000007d3c67c12 */ /* 0x000fe2000f8e96c6 */
[----:B------:R-:W-:Y:S01]  /*3d30*/  UIADD3 UR7, UR11, -0x56f99767, URZ ;  /* 0xa90668990b077890 */ /* 0x000fe2000fffe03f */
[----:B------:R-:W-:Y:S01]  /*3d40*/  LOP3.LUT R222, R221, UR6, R210, 0x96, !PT ;  /* 0x00000006ddde7c12 */ /* 0x000fe2000f8e96d2 */
[-C--:B------:R-:W-:Y:S01]  /*3d50*/  HMMA.16816.F32 R4, R112, R120.reuse, R4 ;  /* 0x000000787004723c */ /* 0x080fe20000001804 */
[----:B------:R-:W-:Y:S02]  /*3d60*/  UIADD3 UR6, UR13, -0x4ab325aa, URZ ;  /* 0xb54cda560d067890 */ /* 0x000fe4000fffe03f */
[----:B------:R-:W3:Y:S02]  /*3d70*/  LDSM.16.M88.4 R104, [R137+0x800] ;  /* 0x000800008968783b */ /* 0x000ee40000000200 */
[C---:B------:R-:W-:Y:S01]  /*3d80*/  @!P3 ISETP.GE.AND P1, PT, R184.reuse, R197, PT ;  /* 0x000000c5b800b20c */ /* 0x040fe20003f26270 */
[C---:B-1----:R-:W-:Y:S04]  /*3d90*/  HMMA.16816.F32 R8, R124.reuse, R120, R8 ;  /* 0x000000787c08723c */ /* 0x042fe80000001808 */
[C---:B------:R-:W-:Y:S01]  /*3da0*/  @!P3 ISETP.GE.AND P5, PT, R184.reuse, R209, PT ;  /* 0x000000d1b800b20c */ /* 0x040fe20003fa6270 */
[----:B------:R-:W-:Y:S01]  /*3db0*/  IMAD.WIDE.U32 R210, R199, -0x326172a9, RZ ;  /* 0xcd9e8d57c7d27825 */ /* 0x000fe200078e00ff */
[C---:B------:R-:W-:Y:S01]  /*3dc0*/  @!P3 ISETP.GE.AND P4, PT, R184.reuse, R207, PT ;  /* 0x000000cfb800b20c */ /* 0x040fe20003f86270 */
[-C--:B------:R-:W-:Y:S03]  /*3dd0*/  HMMA.16816.F32 R12, R124, R122.reuse, R12 ;  /* 0x0000007a7c0c723c */ /* 0x080fe6000000180c */
[----:B------:R-:W-:Y:S01]  /*3de0*/  @!P3 ISETP.GE.AND P6, PT, R184, R193, PT ;  /* 0x000000c1b800b20c */ /* 0x000fe20003fc6270 */
[----:B------:R-:W-:Y:S01]  /*3df0*/  FMUL.FTZ R120, R168, 1.4426950216293334961 ;  /* 0x3fb8aa3ba8787820 */ /* 0x000fe20000410000 */
[----:B------:R-:W-:Y:S01]  /*3e00*/  FSEL R121, R182, RZ, P0 ;  /* 0x000000ffb6797208 */ /* 0x000fe20000000000 */
[C---:B------:R-:W-:Y:S04]  /*3e10*/  HMMA.16816.F32 R16, R112.reuse, R122, R16 ;  /* 0x0000007a7010723c */ /* 0x040fe80000001810 */
[----:B------:R-:W-:Y:S01]  /*3e20*/  FSETP.NEU.FTZ.AND P0, PT, R165, -INF , PT ;  /* 0xff800000a500780b */ /* 0x000fe20003f1d000 */
[----:B------:R-:W-:Y:S01]  /*3e30*/  FMUL.FTZ R182, R166, 1.4426950216293334961 ;  /* 0x3fb8aa3ba6b67820 */ /* 0x000fe20000410000 */
[----:B------:R-:W-:Y:S01]  /*3e40*/  FSEL R120, R120, RZ, P2 ;  /* 0x000000ff78787208 */ /* 0x000fe20001000000 */
[----:B------:R-:W-:Y:S01]  /*3e50*/  @!P3 VIADD R184, R192, 0x11 ;  /* 0x00000011c0b8b836 */ /* 0x000fe20000000000 */
[----:B------:R-:W-:Y:S02]  /*3e60*/  FSEL R241, R241, RZ, P0 ;  /* 0x000000fff1f17208 */ /* 0x000fe40000000000 */
[----:B------:R-:W-:Y:S01]  /*3e70*/  FSETP.NEU.FTZ.AND P2, PT, R166, -INF , PT ;  /* 0xff800000a600780b */ /* 0x000fe20003f5d000 */
[----:B------:R-:W-:Y:S01]  /*3e80*/  IMAD.WIDE.U32 R222, R222, -0x2daee0ad, RZ ;  /* 0xd2511f53dede7825 */ /* 0x000fe200078e00ff */
[----:B------:R-:W-:Y:S02]  /*3e90*/  @!P3 ISETP.GE.AND P0, PT, R192, R207, PT ;  /* 0x000000cfc000b20c */ /* 0x000fe40003f06270 */
[----:B------:R-:W-:Y:S01]  /*3ea0*/  FSEL R122, R182, RZ, P2 ;  /* 0x000000ffb67a7208 */ /* 0x000fe20001000000 */
[----:B------:R-:W-:Y:S01]  /*3eb0*/  @!P3 VIADD R182, R192, 0x8 ;  /* 0x00000008c0b6b836 */ /* 0x000fe20000000000 */
[----:B------:R-:W-:Y:S01]  /*3ec0*/  @!P3 FSEL R4, R4, -INF , !P0 ;  /* 0xff8000000404b808 */ /* 0x000fe20004000000 */
[-C--:B--2---:R-:W-:Y:S03]  /*3ed0*/  HMMA.16816.F32 R20, R112, R100.reuse, R20 ;  /* 0x000000647014723c */ /* 0x084fe60000001814 */
[----:B------:R-:W-:Y:S01]  /*3ee0*/  @!P3 ISETP.GE.AND P2, PT, R192, R197, PT ;  /* 0x000000c5c000b20c */ /* 0x000fe20003f46270 */
[----:B------:R-:W-:Y:S01]  /*3ef0*/  FFMA.FTZ R183, R4, UR8, -R121 ;  /* 0x0000000804b77c23 */ /* 0x000fe20008010879 */
[-C--:B------:R-:W-:Y:S01]  /*3f00*/  @!P3 ISETP.GE.AND P0, PT, R192, R209.reuse, PT ;  /* 0x000000d1c000b20c */ /* 0x080fe20003f06270 */
[C---:B------:R-:W-:Y:S04]  /*3f10*/  HMMA.16816.F32 R24, R124.reuse, R100, R24 ;  /* 0x000000647c18723c */ /* 0x040fe80000001818 */
[----:B------:R-:W-:Y:S01]  /*3f20*/  MUFU.EX2 R183, R183 ;  /* 0x000000b700b77308 */ /* 0x000fe20000000800 */
[----:B------:R-:W-:Y:S01]  /*3f30*/  @!P3 FSEL R6, R6, -INF , !P2 ;  /* 0xff8000000606b808 */ /* 0x000fe20005000000 */
[-C--:B------:R-:W-:Y:S03]  /*3f40*/  HMMA.16816.F32 R28, R124, R102.reuse, R28 ;  /* 0x000000667c1c723c */ /* 0x080fe6000000181c */
[C---:B------:R-:W-:Y:S02]  /*3f50*/  @!P3 ISETP.GE.AND P2, PT, R182.reuse, R209, PT ;  /* 0x000000d1b600b20c */ /* 0x040fe40003f46270 */
[----:B------:R-:W-:Y:S01]  /*3f60*/  @!P3 FSEL R7, R7, -INF , !P1 ;  /* 0xff8000000707b808 */ /* 0x000fe20004800000 */
[C---:B------:R-:W-:Y:S01]  /*3f70*/  HMMA.16816.F32 R32, R112.reuse, R102, R32 ;  /* 0x000000667020723c */ /* 0x040fe20000001820 */
[----:B------:R-:W1:Y:S03]  /*3f80*/  LDSM.16.M88.4 R100, [R137+0xc00] ;  /* 0x000c00008964783b */ /* 0x000e660000000200 */
[----:B------:R-:W-:Y:S01]  /*3f90*/  @!P3 ISETP.GE.AND P1, PT, R182, R193, PT ;  /* 0x000000c1b600b20c */ /* 0x000fe20003f26270 */
[----:B------:R-:W-:Y:S01]  /*3fa0*/  FFMA.FTZ R185, R7, UR8, -R120 ;  /* 0x0000000807b97c23 */ /* 0x000fe20008010878 */
[----:B------:R-:W-:Y:S01]  /*3fb0*/  @!P3 FSEL R8, R8, -INF , !P0 ;  /* 0xff8000000808b808 */ /* 0x000fe20004000000 */
[-C--:B---3--:R-:W-:Y:S03]  /*3fc0*/  HMMA.16816.F32 R36, R112, R104.reuse, R36 ;  /* 0x000000687024723c */ /* 0x088fe60000001824 */
[C---:B------:R-:W-:Y:S01]  /*3fd0*/  @!P3 ISETP.GE.AND P0, PT, R182.reuse, R207, PT ;  /* 0x000000cfb600b20c */ /* 0x040fe20003f06270 */
[----:B------:R-:W-:Y:S01]  /*3fe0*/  MUFU.EX2 R185, R185 ;  /* 0x000000b900b97308 */ /* 0x000fe20000000800 */
[----:B------:R-:W-:Y:S01]  /*3ff0*/  @!P3 FSEL R9, R9, -INF , !P5 ;  /* 0xff8000000909b808 */ /* 0x000fe20006800000 */
[C---:B------:R-:W-:Y:S04]  /*4000*/  HMMA.16816.F32 R40, R124.reuse, R104, R40 ;  /* 0x000000687c28723c */ /* 0x040fe80000001828 */
[----:B------:R-:W-:Y:S01]  /*4010*/  @!P3 ISETP.GE.AND P5, PT, R182, R197, PT ;  /* 0x000000c5b600b20c */ /* 0x000fe20003fa6270 */
[--C-:B------:R-:W-:Y:S01]  /*4020*/  FFMA.FTZ R187, R9, UR8, -R241.reuse ;  /* 0x0000000809bb7c23 */ /* 0x100fe200080108f1 */
[----:B------:R-:W-:Y:S01]  /*4030*/  @!P3 FSEL R5, R5, -INF , !P4 ;  /* 0xff8000000505b808 */ /* 0x000fe20006000000 */
[-C--:B------:R-:W-:Y:S03]  /*4040*/  HMMA.16816.F32 R44, R124, R106.reuse, R44 ;  /* 0x0000006a7c2c723c */ /* 0x080fe6000000182c */
[CC--:B------:R-:W-:Y:S01]  /*4050*/  @!P3 ISETP.GE.AND P4, PT, R192.reuse, R193.reuse, PT ;  /* 0x000000c1c000b20c */ /* 0x0c0fe20003f86270 */
[----:B------:R-:W-:Y:S01]  /*4060*/  @!P3 VIADD R182, R192, 0x9 ;  /* 0x00000009c0b6b836 */ /* 0x000fe20000000000 */
[----:B------:R-:W-:Y:S01]  /*4070*/  @!P3 FSEL R11, R11, -INF , !P6 ;  /* 0xff8000000b0bb808 */ /* 0x000fe20007000000 */
[C---:B------:R-:W-:Y:S01]  /*4080*/  HMMA.16816.F32 R48, R112.reuse, R106, R48 ;  /* 0x0000006a7030723c */ /* 0x040fe20000001830 */
[----:B------:R-:W-:Y:S03]  /*4090*/  MUFU.EX2 R187, R187 ;  /* 0x000000bb00bb7308 */ /* 0x000fe60000000800 */
[----:B------:R-:W-:Y:S01]  /*40a0*/  @!P3 ISETP.GE.AND P6, PT, R182, R193, PT ;  /* 0x000000c1b600b20c */ /* 0x000fe20003fc6270 */
[--C-:B------:R-:W-:Y:S01]  /*40b0*/  FFMA.FTZ R189, R11, UR8, -R122.reuse ;  /* 0x000000080bbd7c23 */ /* 0x100fe2000801087a */
[----:B------:R-:W-:Y:S02]  /*40c0*/  @!P3 FSEL R10, R10, -INF , !P4 ;  /* 0xff8000000a0ab808 */ /* 0x000fe40006000000 */
[----:B------:R-:W-:Y:S03]  /*40d0*/  @!P3 ISETP.GE.AND P4, PT, R182, R209, PT ;  /* 0x000000d1b600b20c */ /* 0x000fe60003f86270 */
[----:B------:R-:W-:Y:S01]  /*40e0*/  @!P3 FSEL R12, R12, -INF , !P2 ;  /* 0xff8000000c0cb808 */ /* 0x000fe20005000000 */
[----:B------:R-:W-:Y:S01]  /*40f0*/  FFMA.FTZ R123, R10, UR8, -R122 ;  /* 0x000000080a7b7c23 */ /* 0x000fe2000801087a */
[----:B------:R-:W-:Y:S01]  /*4100*/  @!P3 FSEL R13, R13, -INF , !P4 ;  /* 0xff8000000d0db808 */ /* 0x000fe20006000000 */
[----:B------:R-:W-:Y:S01]  /*4110*/  MUFU.EX2 R189, R189 ;  /* 0x000000bd00bd7308 */ /* 0x000fe20000000800 */
[C---:B------:R-:W-:Y:S01]  /*4120*/  @!P3 ISETP.GE.AND P2, PT, R182.reuse, R207, PT ;  /* 0x000000cfb600b20c */ /* 0x040fe20003f46270 */
[-C--:B-1----:R-:W-:Y:S03]  /*4130*/  HMMA.16816.F32 R52, R112, R100.reuse, R52 ;  /* 0x000000647034723c */ /* 0x082fe60000001834 */
[----:B------:R-:W-:Y:S01]  /*4140*/  @!P3 ISETP.GE.AND P4, PT, R182, R197, PT ;  /* 0x000000c5b600b20c */ /* 0x000fe20003f86270 */
[----:B------:R-:W-:Y:S01]  /*4150*/  FFMA.FTZ R191, R13, UR8, -R241 ;  /* 0x000000080dbf7c23 */ /* 0x000fe200080108f1 */
[----:B------:R-:W-:Y:S01]  /*4160*/  @!P3 FSEL R14, R14, -INF , !P1 ;  /* 0xff8000000e0eb808 */ /* 0x000fe20004800000 */
[C---:B------:R-:W-:Y:S04]  /*4170*/  HMMA.16816.F32 R56, R124.reuse, R100, R56 ;  /* 0x000000647c38723c */ /* 0x040fe80000001838 */
[----:B------:R-:W-:Y:S01]  /*4180*/  MUFU.EX2 R191, R191 ;  /* 0x000000bf00bf7308 */ /* 0x000fe20000000800 */
[----:B------:R-:W-:Y:S01]  /*4190*/  @!P3 FSEL R15, R15, -INF , !P6 ;  /* 0xff8000000f0fb808 */ /* 0x000fe20007000000 */
[-C--:B------:R-:W-:Y:S05]  /*41a0*/  HMMA.16816.F32 R60, R124, R102.reuse, R60 ;  /* 0x000000667c3c723c */ /* 0x080fea000000183c */
[----:B------:R-:W-:Y:S01]  /*41b0*/  @!P3 FSEL R16, R16, -INF , !P0 ;  /* 0xff8000001010b808 */ /* 0x000fe20004000000 */
[----:B------:R-:W-:Y:S05]  /*41c0*/  HMMA.16816.F32 R64, R112, R102, R64 ;  /* 0x000000667040723c */ /* 0x000fea0000001840 */
[----:B------:R-:W-:Y:S01]  /*41d0*/  @!P3 FSEL R17, R17, -INF , !P2 ;  /* 0xff8000001111b808 */ /* 0x000fe20005000000 */
[--C-:B------:R-:W-:Y:S01]  /*41e0*/  FFMA.FTZ R125, R16, UR8, -R121.reuse ;  /* 0x00000008107d7c23 */ /* 0x100fe20008010879 */
[----:B------:R-:W-:Y:S01]  /*41f0*/  @!P3 FSEL R18, R18, -INF , !P5 ;  /* 0xff8000001212b808 */ /* 0x000fe20006800000 */
[----:B------:R-:W-:Y:S01]  /*4200*/  @!P3 VIADD R182, R192, 0x10 ;  /* 0x00000010c0b6b836 */ /* 0x000fe20000000000 */
[-C--:B------:R-:W-:Y:S02]  /*4210*/  @!P3 ISETP.GE.AND P5, PT, R184, R207.reuse, PT ;  /* 0x000000cfb800b20c */ /* 0x080fe40003fa6270 */
[----:B------:R-:W-:Y:S01]  /*4220*/  @!P3 FSEL R19, R19, -INF , !P4 ;  /* 0xff8000001313b808 */ /* 0x000fe20006000000 */
[--C-:B------:R-:W-:Y:S01]  /*4230*/  FFMA.FTZ R194, R18, UR8, -R120.reuse ;  /* 0x0000000812c27c23 */ /* 0x100fe20008010878 */
[----:B------:R-:W-:Y:S01]  /*4240*/  @!P3 ISETP.GE.AND P1, PT, R182, R207, PT ;  /* 0x000000cfb600b20c */ /* 0x000fe20003f26270 */
[----:B------:R-:W-:Y:S01]  /*4250*/  @!P3 VIADD R126, R192, 0x38 ;  /* 0x00000038c07eb836 */ /* 0x000fe20000000000 */
[C---:B------:R-:W-:Y:S01]  /*4260*/  @!P3 ISETP.GE.AND P6, PT, R182.reuse, R197, PT ;  /* 0x000000c5b600b20c */ /* 0x040fe20003fc6270 */
[----:B------:R-:W-:Y:S01]  /*4270*/  FFMA.FTZ R195, R19, UR8, -R120 ;  /* 0x0000000813c37c23 */ /* 0x000fe20008010878 */
[C---:B------:R-:W-:Y:S01]  /*4280*/  @!P3 ISETP.GE.AND P0, PT, R182.reuse, R209, PT ;  /* 0x000000d1b600b20c */ /* 0x040fe20003f06270 */
[----:B------:R-:W-:Y:S01]  /*4290*/  MUFU.EX2 R194, R194 ;  /* 0x000000c200c27308 */ /* 0x000fe20000000800 */
[----:B------:R-:W-:Y:S01]  /*42a0*/  @!P3 ISETP.GE.AND P2, PT, R182, R193, PT ;  /* 0x000000c1b600b20c */ /* 0x000fe20003f46270 */
[----:B------:R-:W-:Y:S01]  /*42b0*/  @!P3 VIADD R182, R192, 0x18 ;  /* 0x00000018c0b6b836 */ /* 0x000fe20000000000 */
[----:B------:R-:W-:Y:S01]  /*42c0*/  @!P3 FSEL R20, R20, -INF , !P1 ;  /* 0xff8000001414b808 */ /* 0x000fe20004800000 */
[----:B------:R-:W-:Y:S01]  /*42d0*/  IMAD.WIDE.U32 R230, R198, -0x2daee0ad, RZ ;  /* 0xd2511f53c6e67825 */ /* 0x000fe200078e00ff */
[----:B------:R-:W-:Y:S02]  /*42e0*/  @!P3 FSEL R21, R21, -INF , !P5 ;  /* 0xff8000001515b808 */ /* 0x000fe40006800000 */
[----:B------:R-:W-:Y:S01]  /*42f0*/  @!P3 ISETP.GE.AND P4, PT, R184, R197, PT ;  /* 0x000000c5b800b20c */ /* 0x000fe20003f86270 */
[--C-:B------:R-:W-:Y:S01]  /*4300*/  FFMA.FTZ R196, R20, UR8, -R121.reuse ;  /* 0x0000000814c47c23 */ /* 0x100fe20008010879 */
[C---:B------:R-:W-:Y:S01]  /*4310*/  @!P3 ISETP.GE.AND P1, PT, R184.reuse, R209, PT ;  /* 0x000000d1b800b20c */ /* 0x040fe20003f26270 */
[--C-:B------:R-:W-:Y:S01]  /*4320*/  FFMA.FTZ R199, R21, UR8, -R121.reuse ;  /* 0x0000000815c77c23 */ /* 0x100fe20008010879 */
[----:B------:R-:W-:Y:S01]  /*4330*/  @!P3 ISETP.GE.AND P5, PT, R184, R193, PT ;  /* 0x000000c1b800b20c */ /* 0x000fe20003fa6270 */
[----:B------:R-:W-:Y:S01]  /*4340*/  @!P3 VIADD R184, R192, 0x19 ;  /* 0x00000019c0b8b836 */ /* 0x000fe20000000000 */
[----:B------:R-:W-:Y:S01]  /*4350*/  @!P3 FSEL R22, R22, -INF , !P6 ;  /* 0xff8000001616b808 */ /* 0x000fe20007000000 */
[----:B------:R-:W-:Y:S01]  /*4360*/  MUFU.EX2 R195, R195 ;  /* 0x000000c300c37308 */ /* 0x000fe20000000800 */
[----:B------:R-:W-:Y:S01]  /*4370*/  @!P3 ISETP.GE.AND P6, PT, R182, R209, PT ;  /* 0x000000d1b600b20c */ /* 0x000fe20003fc6270 */
[----:B------:R-:W-:Y:S01]  /*4380*/  IMAD.WIDE.U32 R218, R203, -0x2daee0ad, RZ ;  /* 0xd2511f53cbda7825 */ /* 0x000fe200078e00ff */
[----:B------:R-:W-:Y:S02]  /*4390*/  @!P3 FSEL R23, R23, -INF , !P4 ;  /* 0xff8000001717b808 */ /* 0x000fe40006000000 */
[----:B------:R-:W-:Y:S01]  /*43a0*/  @!P3 FSEL R24, R24, -INF , !P0 ;  /* 0xff8000001818b808 */ /* 0x000fe20004000000 */
[----:B------:R-:W-:Y:S01]  /*43b0*/  IMAD.WIDE.U32 R226, R206, -0x2daee0ad, RZ ;  /* 0xd2511f53cee27825 */ /* 0x000fe200078e00ff */
[----:B------:R-:W-:Y:S03]  /*43c0*/  @!P3 FSEL R25, R25, -INF , !P1 ;  /* 0xff8000001919b808 */ /* 0x000fe60004800000 */
[----:B------:R-:W-:Y:S01]  /*43d0*/  MUFU.EX2 R196, R196 ;  /* 0x000000c400c47308 */ /* 0x000fe20000000800 */
[C---:B------:R-:W-:Y:S02]  /*43e0*/  @!P3 ISETP.GE.AND P4, PT, R182.reuse, R193, PT ;  /* 0x000000c1b600b20c */ /* 0x040fe40003f86270 */
[C---:B------:R-:W-:Y:S02]  /*43f0*/  @!P3 ISETP.GE.AND P0, PT, R182.reuse, R207, PT ;  /* 0x000000cfb600b20c */ /* 0x040fe40003f06270 */
[----:B------:R-:W-:Y:S01]  /*4400*/  @!P3 ISETP.GE.AND P1, PT, R182, R197, PT ;  /* 0x000000c5b600b20c */ /* 0x000fe20003f26270 */
[----:B------:R-:W-:Y:S01]  /*4410*/  @!P3 VIADD R182, R192, 0x20 ;  /* 0x00000020c0b6b836 */ /* 0x000fe20000000000 */
[----:B------:R-:W-:Y:S03]  /*4420*/  @!P3 FSEL R27, R27, -INF , !P5 ;  /* 0xff8000001b1bb808 */ /* 0x000fe60006800000 */
[----:B------:R-:W-:Y:S01]  /*4430*/  MUFU.EX2 R199, R199 ;  /* 0x000000c700c77308 */ /* 0x000fe20000000800 */
        /* <DEDUP_REMOVED lines=86> */
[-C--:B------:R-:W-:Y:S01]  /*49a0*/  @!P3 ISETP.GE.AND P1, PT, R126, R209.reuse, PT ;  /* 0x000000d17e00b20c */ /* 0x080fe20003f26270 */
[--C-:B------:R-:W-:Y:S01]  /*49b0*/  FFMA.FTZ R55, R55, UR8, -R120.reuse ;  /* 0x0000000837377c23 */ /* 0x100fe20008010878 */
[----:B------:R-:W-:Y:S01]  /*49c0*/  @!P3 ISETP.GE.AND P6, PT, R216, R209, PT ;  /* 0x000000d1d800b20c */ /* 0x000fe20003fc6270 */
[----:B------:R-:W-:Y:S01]  /*49d0*/  FFMA.FTZ R54, R54, UR8, -R120 ;  /* 0x0000000836367c23 */ /* 0x000fe20008010878 */
[----:B------:R-:W-:Y:S02]  /*49e0*/  @!P3 FSEL R60, R60, -INF , !P1 ;  /* 0xff8000003c3cb808 */ /* 0x000fe40004800000 */
[----:B------:R-:W-:Y:S03]  /*49f0*/  @!P3 FSEL R61, R61, -INF , !P6 ;  /* 0xff8000003d3db808 */ /* 0x000fe60007000000 */
[----:B------:R-:W-:Y:S01]  /*4a00*/  MUFU.EX2 R190, R190 ;  /* 0x000000be00be7308 */ /* 0x000fe20000000800 */
[-C--:B------:R-:W-:Y:S01]  /*4a10*/  @!P3 ISETP.GE.AND P1, PT, R126, R197.reuse, PT ;  /* 0x000000c57e00b20c */ /* 0x080fe20003f26270 */
[----:B------:R-:W-:Y:S01]  /*4a20*/  FFMA.FTZ R60, R60, UR8, -R241 ;  /* 0x000000083c3c7c23 */ /* 0x000fe200080108f1 */
[C---:B------:R-:W-:Y:S02]  /*4a30*/  @!P3 ISETP.GE.AND P6, PT, R216.reuse, R197, PT ;  /* 0x000000c5d800b20c */ /* 0x040fe40003fc6270 */
[----:B------:R-:W-:Y:S02]  /*4a40*/  @!P3 FSEL R59, R59, -INF , !P4 ;  /* 0xff8000003b3bb808 */ /* 0x000fe40006000000 */
[-C--:B------:R-:W-:Y:S03]  /*4a50*/  @!P3 ISETP.GE.AND P4, PT, R216, R207.reuse, PT ;  /* 0x000000cfd800b20c */ /* 0x080fe60003f86270 */
[----:B------:R2:W3:Y:S01]  /*4a60*/  MUFU.EX2 R197, R125 ;  /* 0x0000007d00c57308 */ /* 0x0004e20000000800 */
[----:B------:R-:W-:Y:S01]  /*4a70*/  LOP3.LUT R209, R233, UR5, R200, 0x96, !PT ;  /* 0x00000005e9d17c12 */ /* 0x000fe2000f8e96c8 */
[--C-:B-1----:R-:W-:Y:S01]  /*4a80*/  FFMA.FTZ R123, R17, UR8, -R121.reuse ;  /* 0x00000008117b7c23 */ /* 0x102fe20008010879 */
[----:B------:R-:W-:Y:S01]  /*4a90*/  LOP3.LUT R216, R231, UR5, R202, 0x96, !PT ;  /* 0x00000005e7d87c12 */ /* 0x000fe2000f8e96ca */
[----:B------:R-:W-:Y:S01]  /*4aa0*/  UIADD3 UR5, UR13, 0x1715609d, URZ ;  /* 0x1715609d0d057890 */ /* 0x000fe2000fffe03f */
[----:B------:R-:W-:Y:S01]  /*4ab0*/  @!P3 FSEL R58, R58, -INF , !P5 ;  /* 0xff8000003a3ab808 */ /* 0x000fe20006800000 */
[----:B------:R-:W-:Y:S01]  /*4ac0*/  IMAD.WIDE.U32 R200, R201, -0x326172a9, RZ ;  /* 0xcd9e8d57c9c87825 */ /* 0x000fe200078e00ff */
[----:B------:R-:W-:Y:S03]  /*4ad0*/  @!P3 ISETP.GE.AND P5, PT, R126, R207, PT ;  /* 0x000000cf7e00b20c */ /* 0x000fe60003fa6270 */
[----:B------:R1:W-:Y:S01]  /*4ae0*/  MUFU.EX2 R198, R123 ;  /* 0x0000007b00c67308 */ /* 0x0003e20000000800 */
[----:B------:R-:W-:Y:S01]  /*4af0*/  LOP3.LUT R212, R219, UR7, R212, 0x96, !PT ;  /* 0x00000007dbd47c12 */ /* 0x000fe2000f8e96d4 */
[----:B------:R-:W-:Y:S01]  /*4b00*/  IMAD.WIDE.U32 R126, R205, -0x2daee0ad, RZ ;  /* 0xd2511f53cd7e7825 */ /* 0x000fe200078e00ff */
[----:B------:R-:W-:Y:S02]  /*4b10*/  LOP3.LUT R224, R201, UR5, R208, 0x96, !PT ;  /* 0x00000005c9e07c12 */ /* 0x000fe4000f8e96d0 */
[----:B------:R-:W-:Y:S01]  /*4b20*/  LOP3.LUT R213, R223, UR7, R230, 0x96, !PT ;  /* 0x00000007dfd57c12 */ /* 0x000fe2000f8e96e6 */
[----:B------:R-:W-:Y:S01]  /*4b30*/  IMAD.WIDE.U32 R208, R209, -0x326172a9, RZ ;  /* 0xcd9e8d57d1d07825 */ /* 0x000fe200078e00ff */
[----:B------:R-:W-:Y:S03]  /*4b40*/  LOP3.LUT R202, R127, UR7, R232, 0x96, !PT ;  /* 0x000000077fca7c12 */ /* 0x000fe6000f8e96e8 */
[----:B------:R-:W-:Y:S01]  /*4b50*/  MUFU.EX2 R240, R60 ;  /* 0x0000003c00f07308 */ /* 0x000fe20000000800 */
[----:B--2---:R-:W-:Y:S01]  /*4b60*/  LOP3.LUT R125, R211, UR5, R228, 0x96, !PT ;  /* 0x00000005d37d7c12 */ /* 0x004fe2000f8e96e4 */
[----:B------:R-:W-:Y:S01]  /*4b70*/  IMAD.WIDE.U32 R216, R216, -0x326172a9, RZ ;  /* 0xcd9e8d57d8d87825 */ /* 0x000fe200078e00ff */
[----:B------:R-:W-:Y:S02]  /*4b80*/  LOP3.LUT R127, R209, UR5, R214, 0x96, !PT ;  /* 0x00000005d17f7c12 */ /* 0x000fe4000f8e96d6 */
[----:B------:R-:W-:Y:S01]  /*4b90*/  LOP3.LUT R203, R227, UR7, R204, 0x96, !PT ;  /* 0x00000007e3cb7c12 */ /* 0x000fe2000f8e96cc */
[----:B------:R-:W-:Y:S01]  /*4ba0*/  FFMA.FTZ R201, R23, UR8, -R120 ;  /* 0x0000000817c97c23 */ /* 0x000fe20008010878 */
[----:B------:R-:W-:Y:S01]  /*4bb0*/  @!P3 FSEL R62, R62, -INF , !P0 ;  /* 0xff8000003e3eb808 */ /* 0x000fe20004000000 */
[----:B------:R-:W-:Y:S01]  /*4bc0*/  FFMA.FTZ R58, R58, UR8, -R122 ;  /* 0x000000083a3a7c23 */ /* 0x000fe2000801087a */
[----:B-1----:R-:W-:Y:S01]  /*4bd0*/  LOP3.LUT R123, R217, UR5, R220, 0x96, !PT ;  /* 0x00000005d97b7c12 */ /* 0x002fe2000f8e96dc */
[----:B------:R-:W-:Y:S01]  /*4be0*/  UIADD3 UR5, UR11, 0x646e171e, URZ ;  /* 0x646e171e0b057890 */ /* 0x000fe2000fffe03f */
[----:B------:R-:W-:Y:S01]  /*4bf0*/  @!P3 FSEL R63, R63, -INF , !P2 ;  /* 0xff8000003f3fb808 */ /* 0x000fe20005000000 */
[----:B------:R-:W-:Y:S01]  /*4c00*/  IMAD.WIDE.U32 R224, R224, -0x2daee0ad, RZ ;  /* 0xd2511f53e0e07825 */ /* 0x000fe200078e00ff */
[----:B------:R-:W-:Y:S01]  /*4c10*/  @!P3 FSEL R64, R64, -INF , !P5 ;  /* 0xff8000004040b808 */ /* 0x000fe20006800000 */
[----:B------:R-:W-:Y:S01]  /*4c20*/  MUFU.EX2 R201, R201 ;  /* 0x000000c900c97308 */ /* 0x000fe20000000800 */
[----:B------:R-:W-:Y:S01]  /*4c30*/  @!P3 FSEL R65, R65, -INF , !P4 ;  /* 0xff8000004141b808 */ /* 0x000fe20006000000 */
[----:B------:R-:W-:Y:S01]  /*4c40*/  IMAD.WIDE.U32 R230, R125, -0x2daee0ad, RZ ;  /* 0xd2511f537de67825 */ /* 0x000fe200078e00ff */
[----:B------:R-:W-:Y:S02]  /*4c50*/  LOP3.LUT R217, R225, UR5, R218, 0x96, !PT ;  /* 0x00000005e1d97c12 */ /* 0x000fe4000f8e96da */
[----:B------:R-:W-:Y:S01]  /*4c60*/  LOP3.LUT R223, R224, 0xffff, RZ, 0xc0, !PT ;  /* 0x0000ffffe0df7812 */ /* 0x000fe200078ec0ff */
[----:B------:R-:W-:Y:S01]  /*4c70*/  IMAD.WIDE.U32 R232, R202, -0x326172a9, RZ ;  /* 0xcd9e8d57cae87825 */ /* 0x000fe200078e00ff */
[----:B------:R-:W-:Y:S02]  /*4c80*/  LOP3.LUT R219, R231, UR5, R226, 0x96, !PT ;  /* 0x00000005e7db7c12 */ /* 0x000fe4000f8e96e2 */
[----:B------:R-:W-:Y:S01]  /*4c90*/  LOP3.LUT R220, R230, 0xffff, RZ, 0xc0, !PT ;  /* 0x0000ffffe6dc7812 */ /* 0x000fe200078ec0ff */
[----:B------:R-:W-:Y:S01]  /*4ca0*/  IMAD.WIDE.U32 R228, R212, -0x326172a9, RZ ;  /* 0xcd9e8d57d4e47825 */ /* 0x000fe200078e00ff */
[----:B------:R-:W-:Y:S02]  /*4cb0*/  LOP3.LUT R225, R232, 0xff, RZ, 0xc0, !PT ;  /* 0x000000ffe8e17812 */ /* 0x000fe400078ec0ff */
[----:B------:R-:W-:Y:S01]  /*4cc0*/  SHF.R.U32.HI R221, RZ, 0x18, R232 ;  /* 0x00000018ffdd7819 */ /* 0x000fe200000116e8 */
[----:B------:R-:W-:Y:S01]  /*4cd0*/  FFMA.FTZ R64, R64, UR8, -R121 ;  /* 0x0000000840407c23 */ /* 0x000fe20008010879 */
[----:B------:R-:W-:Y:S01]  /*4ce0*/  LOP3.LUT R204, R228, 0xff, RZ, 0xc0, !PT ;  /* 0x000000ffe4cc7812 */ /* 0x000fe200078ec0ff */
[----:B------:R-:W-:Y:S01]  /*4cf0*/  FFMA.FTZ R62, R62, UR8, -R122 ;  /* 0x000000083e3e7c23 */ /* 0x000fe2000801087a */
[----:B------:R-:W-:Y:S01]  /*4d00*/  SHF.R.U32.HI R231, RZ, 0x10, R232 ;  /* 0x00000010ffe77819 */ /* 0x000fe200000116e8 */
[--C-:B------:R-:W-:Y:S01]  /*4d10*/  FFMA.FTZ R202, R24, UR8, -R241.reuse ;  /* 0x0000000818ca7c23 */ /* 0x100fe200080108f1 */
[----:B------:R-:W-:Y:S01]  /*4d20*/  LOP3.LUT R227, R233, UR6, R208, 0x96, !PT ;  /* 0x00000006e9e37c12 */ /* 0x000fe2000f8e96d0 */
[----:B------:R-:W-:Y:S01]  /*4d30*/  MUFU.EX2 R242, R62 ;  /* 0x0000003e00f27308 */ /* 0x000fe20000000800 */
[----:B------:R-:W-:Y:S01]  /*4d40*/  LOP3.LUT R232, R232, 0xffff, RZ, 0xc0, !PT ;  /* 0x0000ffffe8e87812 */ /* 0x000fe200078ec0ff */
[--C-:B------:R-:W-:Y:S01]  /*4d50*/  FFMA.FTZ R233, R26, UR8, -R122.reuse ;  /* 0x000000081ae97c23 */ /* 0x100fe2000801087a */
[----:B------:R-:W-:Y:S01]  /*4d60*/  ISETP.LE.U32.AND P0, PT, R204, UR9, PT ;  /* 0x00000009cc007c0c */ /* 0x000fe2000bf03070 */
[----:B------:R-:W-:Y:S01]  /*4d70*/  FFMA.FTZ R208, R27, UR8, -R122 ;  /* 0x000000081bd07c23 */ /* 0x000fe2000801087a */
[----:B------:R-:W-:Y:S01]  /*4d80*/  SHF.R.U32.HI R205, RZ, 0x18, R228 ;  /* 0x00000018ffcd7819 */ /* 0x000fe200000116e4 */
[----:B------:R-:W-:Y:S01]  /*4d90*/  FFMA.FTZ R59, R59, UR8, -R122 ;  /* 0x000000083b3b7c23 */ /* 0x000fe2000801087a */
[----:B------:R-:W-:Y:S03]  /*4da0*/  LOP3.LUT R206, R229, UR6, R200, 0x96, !PT ;  /* 0x00000006e5ce7c12 */ /* 0x000fe6000f8e96c8 */
[----:B------:R1:W-:Y:S01]  /*4db0*/  MUFU.EX2 R204, R233 ;  /* 0x000000e900cc7308 */ /* 0x0003e20000000800 */
[----:B------:R-:W-:Y:S01]  /*4dc0*/  ISETP.LE.U32.AND P2, PT, R205, UR9, PT ;  /* 0x00000009cd007c0c */ /* 0x000fe2000bf43070 */
[----:B------:R-:W-:Y:S01]  /*4dd0*/  FFMA.FTZ R200, R22, UR8, -R120 ;  /* 0x0000000816c87c23 */ /* 0x000fe20008010878 */
[----:B------:R-:W-:Y:S01]  /*4de0*/  LOP3.LUT R205, R206, 0xffff, RZ, 0xc0, !PT ;  /* 0x0000ffffcecd7812 */ /* 0x000fe200078ec0ff */
[----:B------:R-:W-:Y:S01]  /*4df0*/  IMAD.WIDE.U32 R234, R203, -0x326172a9, RZ ;  /* 0xcd9e8d57cbea7825 */ /* 0x000fe200078e00ff */
[----:B------:R-:W-:Y:S02]  /*4e00*/  LOP3.LUT R207, R230, 0xff, RZ, 0xc0, !PT ;  /* 0x000000ffe6cf7812 */ /* 0x000fe400078ec0ff */
[--C-:B------:R-:W-:Y:S01]  /*4e10*/  SHF.R.U32.HI R215, RZ, 0x18, R230.reuse ;  /* 0x00000018ffd77819 */ /* 0x100fe200000116e6 */
[----:B---3--:R-:W-:Y:S01]  /*4e20*/  @!P0 FADD.FTZ R197, -R197, -RZ ;  /* 0x800000ffc5c58221 */ /* 0x008fe20000010100 */
[----:B------:R-:W-:Y:S01]  /*4e30*/  SHF.R.U32.HI R125, RZ, 0x10, R230 ;  /* 0x00000010ff7d7819 */ /* 0x000fe200000116e6 */
[----:B------:R-:W-:Y:S01]  /*4e40*/  FFMA.FTZ R203, R25, UR8, -R241 ;  /* 0x0000000819cb7c23 */ /* 0x000fe200080108f1 */
[----:B------:R-:W-:Y:S01]  /*4e50*/  SHF.R.U32.HI R230, RZ, 0x8, R205 ;  /* 0x00000008ffe67819 */ /* 0x000fe200000116cd */
[----:B------:R-:W-:Y:S01]  /*4e60*/  MUFU.EX2 R200, R200 ;  /* 0x000000c800c87308 */ /* 0x000fe20000000800 */
[----:B------:R-:W-:Y:S01]  /*4e70*/  ISETP.LE.U32.AND P5, PT, R207, UR9, PT ;  /* 0x00000009cf007c0c */ /* 0x000fe2000bfa3070 */
[----:B------:R-:W-:Y:S01]  /*4e80*/  @!P2 FADD.FTZ R195, -R195, -RZ ;  /* 0x800000ffc3c3a221 */ /* 0x000fe20000010100 */
[----:B------:R-:W-:Y:S01]  /*4e90*/  LOP3.LUT R207, R206, 0xff, RZ, 0xc0, !PT ;  /* 0x000000ffcecf7812 */ /* 0x000fe200078ec0ff */
[----:B------:R-:W-:Y:S01]  /*4ea0*/  IMAD.WIDE.U32 R238, R127, -0x2daee0ad, RZ ;  /* 0xd2511f537fee7825 */ /* 0x000fe200078e00ff */
[----:B------:R-:W-:Y:S02]  /*4eb0*/  LOP3.LUT R230, R230, 0xffff, RZ, 0xc0, !PT ;  /* 0x0000ffffe6e67812 */ /* 0x000fe400078ec0ff */
[----:B------:R-:W-:Y:S03]  /*4ec0*/  ISETP.LE.U32.AND P4, PT, R207, UR9, PT ;  /* 0x00000009cf007c0c */ /* 0x000fe6000bf83070 */
[----:B------:R2:W-:Y:S01]  /*4ed0*/  MUFU.EX2 R205, R208 ;  /* 0x000000d000cd7308 */ /* 0x0005e20000000800 */
[----:B------:R-:W-:Y:S01]  /*4ee0*/  @!P3 FSEL R66, R66, -INF , !P1 ;  /* 0xff8000004242b808 */ /* 0x000fe20004800000 */
[--C-:B-1----:R-:W-:Y:S01]  /*4ef0*/  FFMA.FTZ R233, R28, UR8, -R241.reuse ;  /* 0x000000081ce97c23 */ /* 0x102fe200080108f1 */
[----:B------:R-:W-:Y:S02]  /*4f00*/  ISETP.LE.U32.AND P1, PT, R230, UR9, PT ;  /* 0x00000009e6007c0c */ /* 0x000fe4000bf23070 */
[----:B------:R-:W-:Y:S01]  /*4f10*/  SHF.R.U32.HI R207, RZ, 0x10, R206 ;  /* 0x00000010ffcf7819 */ /* 0x000fe200000116ce */
[----:B------:R-:W-:Y:S01]  /*4f20*/  FFMA.FTZ R66, R66, UR8, -R120 ;  /* 0x0000000842427c23 */ /* 0x000fe20008010878 */
[----:B------:R-:W-:Y:S03]  /*4f30*/  SHF.R.U32.HI R230, RZ, 0x18, R206 ;  /* 0x00000018ffe67819 */ /* 0x000fe600000116ce */
[----:B------:R-:W-:Y:S01]  /*4f40*/  MUFU.EX2 R202, R202 ;  /* 0x000000ca00ca7308 */ /* 0x000fe20000000800 */
[----:B------:R-:W-:Y:S02]  /*4f50*/  LOP3.LUT R209, R235, UR6, R210, 0x96, !PT ;  /* 0x00000006ebd17c12 */ /* 0x000fe4000f8e96d2 */
[----:B------:R-:W-:Y:S01]  /*4f60*/  @!P3 FSEL R67, R67, -INF , !P6 ;  /* 0xff8000004343b808 */ /* 0x000fe20007000000 */
[----:B------:R-:W-:Y:S01]  /*4f70*/  @!P4 FADD.FTZ R183, -R183, -RZ ;  /* 0x800000ffb7b7c221 */ /* 0x000fe20000010100 */
[----:B------:R-:W-:Y:S02]  /*4f80*/  ISETP.LE.U32.AND P6, PT, R230, UR9, PT ;  /* 0x00000009e6007c0c */ /* 0x000fe4000bfc3070 */
[----:B------:R-:W-:Y:S03]  /*4f90*/  LOP3.LUT R230, R209, 0xff, RZ, 0xc0, !PT ;  /* 0x000000ffd1e67812 */ /* 0x000fe600078ec0ff */
[----:B------:R1:W3:Y:S01]  /*4fa0*/  MUFU.EX2 R206, R233 ;  /* 0x000000e900ce7308 */ /* 0x0002e20000000800 */
[----:B------:R-:W-:Y:S01]  /*4fb0*/  LOP3.LUT R207, R207, 0xff, RZ, 0xc0, !PT ;  /* 0x000000ffcfcf7812 */ /* 0x000fe200078ec0ff */
[----:B------:R-:W-:Y:S01]  /*4fc0*/  @!P1 FADD.FTZ R184, -R184, -RZ ;  /* 0x800000ffb8b89221 */ /* 0x000fe20000010100 */
[----:B--2---:R-:W-:Y:S02]  /*4fd0*/  LOP3.LUT R208, R209, 0xffff, RZ, 0xc0, !PT ;  /* 0x0000ffffd1d07812 */ /* 0x004fe400078ec0ff */
[----:B------:R-:W-:Y:S02]  /*4fe0*/  ISETP.LE.U32.AND P4, PT, R230, UR9, PT ;  /* 0x00000009e6007c0c */ /* 0x000fe4000bf83070 */
[----:B------:R-:W-:Y:S03]  /*4ff0*/  ISETP.LE.U32.AND P3, PT, R207, UR9, PT ;  /* 0x00000009cf007c0c */ /* 0x000fe6000bf63070 */
[----:B------:R-:W-:Y:S01]  /*5000*/  MUFU.EX2 R243, R66 ;  /* 0x0000004200f37308 */ /* 0x000fe20000000800 */
[----:B------:R-:W-:Y:S01]  /*5010*/  SHF.R.U32.HI R208, RZ, 0x8, R208 ;  /* 0x00000008ffd07819 */ /* 0x000fe200000116d0 */
[----:B------:R-:W-:Y:S01]  /*5020*/  @!P6 FADD.FTZ R185, -R185, -RZ ;  /* 0x800000ffb9b9e221 */ /* 0x000fe20000010100 */
[----:B------:R-:W-:Y:S01]  /*5030*/  LOP3.LUT R210, R234, 0xffff, RZ, 0xc0, !PT ;  /* 0x0000ffffead27812 */ /* 0x000fe200078ec0ff */
[----:B------:R-:W-:Y:S01]  /*5040*/  FFMA.FTZ R235, R29, UR8, -R241 ;  /* 0x000000081deb7c23 */ /* 0x000fe200080108f1 */
[----:B------:R-:W-:Y:S02]  /*5050*/  LOP3.LUT R230, R208, 0xffff, RZ, 0xc0, !PT ;  /* 0x0000ffffd0e67812 */ /* 0x000fe400078ec0ff */
[----:B------:R-:W-:Y:S03]  /*5060*/  LOP3.LUT R212, R228, 0xffff, RZ, 0xc0, !PT ;  /* 0x0000ffffe4d47812 */ /* 0x000fe600078ec0ff */
[----:B------:R2:W-:Y:S01]  /*5070*/  MUFU.EX2 R207, R235 ;  /* 0x000000eb00cf7308 */ /* 0x0005e20000000800 */
[--C-:B-1----:R-:W-:Y:S01]  /*5080*/  SHF.R.U32.HI R233, RZ, 0x10, R209.reuse ;  /* 0x00000010ffe97819 */ /* 0x102fe200000116d1 */
[----:B------:R-:W-:Y:S01]  /*5090*/  @!P4 FADD.FTZ R186, -R186, -RZ ;  /* 0x800000ffbabac221 */ /* 0x000fe20000010100 */
[----:B------:R-:W-:Y:S01]  /*50a0*/  LOP3.LUT R229, R234, 0xff, RZ, 0xc0, !PT ;  /* 0x000000ffeae57812 */ /* 0x000fe200078ec0ff */
[----:B------:R-:W-:Y:S01]  /*50b0*/  @!P3 FADD.FTZ R182, -R182, -RZ ;  /* 0x800000ffb6b6b221 */ /* 0x000fe20000010100 */
[----:B------:R-:W-:Y:S01]  /*50c0*/  LOP3.LUT R233, R233, 0xff, RZ, 0xc0, !PT ;  /* 0x000000ffe9e97812 */ /* 0x000fe200078ec0ff */
[----:B---3--:R-:W-:Y:S01]  /*50d0*/  @!P5 FADD.FTZ R206, -R206, -RZ ;  /* 0x800000ffceced221 */ /* 0x008fe20000010100 */
[----:B------:R-:W-:Y:S03]  /*50e0*/  ISETP.LE.U32.AND P1, PT, R230, UR9, PT ;  /* 0x00000009e6007c0c */ /* 0x000fe6000bf23070 */
[----:B------:R-:W-:Y:S01]  /*50f0*/  MUFU.EX2 R203, R203 ;  /* 0x000000cb00cb7308 */ /* 0x000fe20000000800 */
[----:B------:R-:W-:Y:S02]  /*5100*/  SHF.R.U32.HI R230, RZ, 0x18, R209 ;  /* 0x00000018ffe67819 */ /* 0x000fe400000116d1 */
[----:B------:R-:W-:Y:S02]  /*5110*/  ISETP.LE.U32.AND P4, PT, R229, UR9, PT ;  /* 0x00000009e5007c0c */ /* 0x000fe4000bf83070 */
[----:B------:R-:W-:Y:S01]  /*5120*/  ISETP.LE.U32.AND P3, PT, R233, UR9, PT ;  /* 0x00000009e9007c0c */ /* 0x000fe2000bf63070 */
[--C-:B------:R-:W-:Y:S01]  /*5130*/  FFMA.FTZ R233, R33, UR8, -R121.reuse ;  /* 0x0000000821e97c23 */ /* 0x100fe20008010879 */
[----:B------:R-:W-:Y:S01]  /*5140*/  ISETP.LE.U32.AND P6, PT, R230, UR9, PT ;  /* 0x00000009e6007c0c */ /* 0x000fe2000bfc3070 */
[--C-:B------:R-:W-:Y:S01]  /*5150*/  FFMA.FTZ R230, R32, UR8, -R121.reuse ;  /* 0x0000000820e67c23 */ /* 0x100fe20008010879 */
[----:B------:R-:W-:Y:S01]  /*5160*/  SHF.R.U32.HI R214, RZ, 0x10, R228 ;  /* 0x00000010ffd67819 */ /* 0x000fe200000116e4 */
[----:B--2---:R-:W-:Y:S01]  /*5170*/  FFMA.FTZ R235, R31, UR8, -R122 ;  /* 0x000000081feb7c23 */ /* 0x004fe2000801087a */
[----:B------:R-:W-:Y:S01]  /*5180*/  SHF.R.U32.HI R228, RZ, 0x10, R234 ;  /* 0x00000010ffe47819 */ /* 0x000fe200000116ea */
[----:B------:R-:W-:Y:S01]  /*5190*/  @!P1 FADD.FTZ R187, -R187, -RZ ;  /* 0x800000ffbbbb9221 */ /* 0x000fe20000010100 */
[----:B------:R-:W-:Y:S01]  /*51a0*/  SHF.R.U32.HI R210, RZ, 0x8, R210 ;  /* 0x00000008ffd27819 */ /* 0x000fe200000116d2 */
[----:B------:R1:W2:Y:S01]  /*51b0*/  MUFU.EX2 R209, R235 ;  /* 0x000000eb00d17308 */ /* 0x0002a20000000800 */
[----:B------:R-:W-:Y:S01]  /*51c0*/  LOP3.LUT R228, R228, 0xff, RZ, 0xc0, !PT ;  /* 0x000000ffe4e47812 */ /* 0x000fe200078ec0ff */
[----:B------:R-:W-:Y:S01]  /*51d0*/  @!P4 FADD.FTZ R190, -R190, -RZ ;  /* 0x800000ffbebec221 */ /* 0x000fe20000010100 */
[----:B------:R-:W-:Y:S01]  /*51e0*/  LOP3.LUT R229, R210, 0xffff, RZ, 0xc0, !PT ;  /* 0x0000ffffd2e57812 */ /* 0x000fe200078ec0ff */
[----:B------:R-:W-:Y:S01]  /*51f0*/  @!P3 FADD.FTZ R188, -R188, -RZ ;  /* 0x800000ffbcbcb221 */ /* 0x000fe20000010100 */
[----:B------:R-:W-:Y:S01]  /*5200*/  SHF.R.U32.HI R211, RZ, 0x18, R234 ;  /* 0x00000018ffd37819 */ /* 0x000fe200000116ea */
[----:B------:R-:W-:Y:S01]  /*5210*/  @!P6 FADD.FTZ R189, -R189, -RZ ;  /* 0x800000ffbdbde221 */ /* 0x000fe20000010100 */
[----:B------:R-:W-:Y:S01]  /*5220*/  SHF.R.U32.HI R212, RZ, 0x8, R212 ;  /* 0x00000008ffd47819 */ /* 0x000fe200000116d4 */
[----:B------:R-:W-:Y:S01]  /*5230*/  FFMA.FTZ R234, R30, UR8, -R122 ;  /* 0x000000081eea7c23 */ /* 0x000fe2000801087a */
[----:B------:R-:W-:Y:S01]  /*5240*/  ISETP.LE.U32.AND P4, PT, R215, UR9, PT ;  /* 0x00000009d7007c0c */ /* 0x000fe2000bf83070 */
[----:B------:R-:W-:Y:S01]  /*5250*/  FFMA.FTZ R215, R34, UR8, -R120 ;  /* 0x0000000822d77c23 */ /* 0x000fe20008010878 */
[----:B------:R-:W-:Y:S01]  /*5260*/  ISETP.LE.U32.AND P3, PT, R228, UR9, PT ;  /* 0x00000009e4007c0c */ /* 0x000fe2000bf63070 */
[----:B------:R3:W4:Y:S01]  /*5270*/  MUFU.EX2 R210, R230 ;  /* 0x000000e600d27308 */ /* 0x0007220000000800 */
[----:B------:R-:W-:Y:S02]  /*5280*/  ISETP.LE.U32.AND P1, PT, R229, UR9, PT ;  /* 0x00000009e5007c0c */ /* 0x000fe4000bf23070 */
[----:B------:R-:W-:Y:S02]  /*5290*/  ISETP.LE.U32.AND P6, PT, R211, UR9, PT ;  /* 0x00000009d3007c0c */ /* 0x000fe4000bfc3070 */
[----:B------:R-:W-:Y:S01]  /*52a0*/  LOP3.LUT R228, R212, 0xffff, RZ, 0xc0, !PT ;  /* 0x0000ffffd4e47812 */ /* 0x000fe200078ec0ff */
[--C-:B-1----:R-:W-:Y:S01]  /*52b0*/  FFMA.FTZ R235, R36, UR8, -R121.reuse ;  /* 0x0000000824eb7c23 */ /* 0x102fe20008010879 */
[----:B------:R-:W-:Y:S03]  /*52c0*/  LOP3.LUT R214, R214, 0xff, RZ, 0xc0, !PT ;  /* 0x000000ffd6d67812 */ /* 0x000fe600078ec0ff */
[----:B------:R1:W-:Y:S01]  /*52d0*/  MUFU.EX2 R211, R233 ;  /* 0x000000e900d37308 */ /* 0x0003e20000000800 */
[----:B------:R-:W-:Y:S01]  /*52e0*/  SHF.R.U32.HI R218, RZ, 0x18, R224 ;  /* 0x00000018ffda7819 */ /* 0x000fe200000116e0 */
[----:B------:R-:W-:Y:S01]  /*52f0*/  FFMA.FTZ R121, R65, UR8, -R121 ;  /* 0x0000000841797c23 */ /* 0x000fe20008010879 */
        /* <DEDUP_REMOVED lines=9> */
[--C-:B------:R-:W-:Y:S01]  /*5390*/  SHF.R.U32.HI R218, RZ, 0x10, R217.reuse ;  /* 0x00000010ffda7819 */ /* 0x100fe200000116d9 */
[----:B------:R-:W-:Y:S01]  /*53a0*/  @!P6 FADD.FTZ R193, -R193, -RZ ;  /* 0x800000ffc1c1e221 */ /* 0x000fe20000010100 */
[----:B---3--:R-:W-:Y:S01]  /*53b0*/  LOP3.LUT R230, R229, UR6, R216, 0x96, !PT ;  /* 0x00000006e5e67c12 */ /* 0x008fe2000f8e96d8 */
[----:B--2---:R-:W-:Y:S01]  /*53c0*/  @!P4 FADD.FTZ R209, -R209, -RZ ;  /* 0x800000ffd1d1c221 */ /* 0x004fe20000010100 */
[----:B------:R-:W-:Y:S01]  /*53d0*/  LOP3.LUT R216, R217, 0xff, RZ, 0xc0, !PT ;  /* 0x000000ffd9d87812 */ /* 0x000fe200078ec0ff */
[--C-:B-1----:R-:W-:Y:S01]  /*53e0*/  FFMA.FTZ R233, R35, UR8, -R120.reuse ;  /* 0x0000000823e97c23 */ /* 0x102fe20008010878 */
[----:B------:R-:W-:Y:S01]  /*53f0*/  LOP3.LUT R218, R218, 0xff, RZ, 0xc0, !PT ;  /* 0x000000ffdada7812 */ /* 0x000fe200078ec0ff */
[----:B------:R-:W-:Y:S01]  /*5400*/  @!P3 FADD.FTZ R198, -R198, -RZ ;  /* 0x800000ffc6c6b221 */ /* 0x000fe20000010100 */
[----:B------:R-:W-:Y:S01]  /*5410*/  ISETP.LE.U32.AND P3, PT, R216, UR9, PT ;  /* 0x00000009d8007c0c */ /* 0x000fe2000bf63070 */
[----:B------:R-:W-:Y:S01]  /*5420*/  @!P1 FADD.FTZ R194, -R194, -RZ ;  /* 0x800000ffc2c29221 */ /* 0x000fe20000010100 */
[----:B------:R-:W-:Y:S01]  /*5430*/  SHF.R.U32.HI R217, RZ, 0x18, R217 ;  /* 0x00000018ffd97819 */ /* 0x000fe200000116d9 */
[----:B------:R-:W-:Y:S01]  /*5440*/  FFMA.FTZ R216, R38, UR8, -R120 ;  /* 0x0000000826d87c23 */ /* 0x000fe20008010878 */
[----:B----4-:R-:W-:Y:S01]  /*5450*/  SHF.R.U32.HI R215, RZ, 0x8, R214 ;  /* 0x00000008ffd77819 */ /* 0x010fe200000116d6 */
[----:B------:R1:W-:Y:S01]  /*5460*/  MUFU.EX2 R208, R234 ;  /* 0x000000ea00d07308 */ /* 0x0003e20000000800 */
[----:B------:R-:W-:Y:S01]  /*5470*/  ISETP.LE.U32.AND P2, PT, R218, UR9, PT ;  /* 0x00000009da007c0c */ /* 0x000fe2000bf43070 */
[----:B------:R-:W-:Y:S01]  /*5480*/  FFMA.FTZ R218, R40, UR8, -R241 ;  /* 0x0000000828da7c23 */ /* 0x000fe200080108f1 */
[----:B------:R-:W-:Y:S02]  /*5490*/  LOP3.LUT R215, R215, 0xffff, RZ, 0xc0, !PT ;  /* 0x0000ffffd7d77812 */ /* 0x000fe400078ec0ff */
[----:B------:R-:W-:Y:S02]  /*54a0*/  ISETP.LE.U32.AND P6, PT, R226, UR9, PT ;  /* 0x00000009e2007c0c */ /* 0x000fe4000bfc3070 */
[----:B------:R-:W-:Y:S03]  /*54b0*/  ISETP.LE.U32.AND P1, PT, R215, UR9, PT ;  /* 0x00000009d7007c0c */ /* 0x000fe6000bf23070 */
[----:B------:R2:W3:Y:S01]  /*54c0*/  MUFU.EX2 R213, R233 ;  /* 0x000000e900d57308 */ /* 0x0004e20000000800 */
[----:B------:R-:W-:Y:S01]  /*54d0*/  LOP3.LUT R226, R228, 0xff, RZ, 0xc0, !PT ;  /* 0x000000ffe4e27812 */ /* 0x000fe200078ec0ff */
[----:B------:R-:W-:Y:S01]  /*54e0*/  @!P3 FADD.FTZ R196, -R196, -RZ ;  /* 0x800000ffc4c4b221 */ /* 0x000fe20000010100 */
[----:B------:R-:W-:Y:S02]  /*54f0*/  ISETP.LE.U32.AND P3, PT, R217, UR9, PT ;  /* 0x00000009d9007c0c */ /* 0x000fe4000bf63070 */
[----:B------:R-:W-:Y:S01]  /*5500*/  SHF.R.U32.HI R127, RZ, 0x18, R219 ;  /* 0x00000018ff7f7819 */ /* 0x000fe200000116db */
[----:B------:R-:W-:Y:S01]  /*5510*/  @!P2 FADD.FTZ R200, -R200, -RZ ;  /* 0x800000ffc8c8a221 */ /* 0x000fe20000010100 */
[----:B------:R-:W-:Y:S03]  /*5520*/  SHF.R.U32.HI R224, RZ, 0x10, R224 ;  /* 0x00000010ffe07819 */ /* 0x000fe600000116e0 */
[----:B------:R4:W4:Y:S01]  /*5530*/  MUFU.EX2 R214, R235 ;  /* 0x000000eb00d67308 */ /* 0x0009220000000800 */
[----:B-1----:R-:W-:Y:S01]  /*5540*/  LOP3.LUT R234, R228, 0xffff, RZ, 0xc0, !PT ;  /* 0x0000ffffe4ea7812 */ /* 0x002fe200078ec0ff */
[----:B------:R-:W-:Y:S01]  /*5550*/  @!P6 FADD.FTZ R210, -R210, -RZ ;  /* 0x800000ffd2d2e221 */ /* 0x000fe20000010100 */
[----:B------:R-:W-:Y:S01]  /*5560*/  LOP3.LUT R229, R219, 0xffff, RZ, 0xc0, !PT ;  /* 0x0000ffffdbe57812 */ /* 0x000fe200078ec0ff */
[----:B------:R-:W-:Y:S01]  /*5570*/  @!P1 FADD.FTZ R199, -R199, -RZ ;  /* 0x800000ffc7c79221 */ /* 0x000fe20000010100 */
[----:B------:R-:W-:Y:S02]  /*5580*/  LOP3.LUT R126, R239, UR5, R126, 0x96, !PT ;  /* 0x00000005ef7e7c12 */ /* 0x000fe4000f8e967e */
[----:B------:R-:W-:Y:S03]  /*5590*/  SHF.R.U32.HI R229, RZ, 0x8, R229 ;  /* 0x00000008ffe57819 */ /* 0x000fe600000116e5 */
[----:B------:R1:W1:Y:S01]  /*55a0*/  MUFU.EX2 R215, R236 ;  /* 0x000000ec00d77308 */ /* 0x0002620000000800 */
[----:B--2---:R-:W-:Y:S01]  /*55b0*/  SHF.R.U32.HI R233, RZ, 0x18, R228 ;  /* 0x00000018ffe97819 */ /* 0x004fe200000116e4 */
[----:B------:R-:W-:Y:S01]  /*55c0*/  @!P3 FADD.FTZ R201, -R201, -RZ ;  /* 0x800000ffc9c9b221 */ /* 0x000fe20000010100 */
[----:B------:R-:W-:Y:S01]  /*55d0*/  LOP3.LUT R229, R229, 0xffff, RZ, 0xc0, !PT ;  /* 0x0000ffffe5e57812 */ /* 0x000fe200078ec0ff */
[----:B---3--:R-:W-:Y:S01]  /*55e0*/  @!P0 FADD.FTZ R213, -R213, -RZ ;  /* 0x800000ffd5d58221 */ /* 0x008fe20000010100 */
[----:B------:R-:W-:Y:S02]  /*55f0*/  SHF.R.U32.HI R234, RZ, 0x8, R234 ;  /* 0x00000008ffea7819 */ /* 0x000fe400000116ea */
[----:B------:R-:W-:Y:S03]  /*5600*/  ISETP.LE.U32.AND P2, PT, R229, UR9, PT ;  /* 0x00000009e5007c0c */ /* 0x000fe6000bf43070 */
[----:B------:R-:W-:Y:S01]  /*5610*/  MUFU.EX2 R216, R216 ;  /* 0x000000d800d87308 */ /* 0x000fe20000000800 */
[----:B----4-:R-:W-:Y:S02]  /*5620*/  SHF.R.U32.HI R235, RZ, 0x10, R228 ;  /* 0x00000010ffeb7819 */ /* 0x010fe400000116e4 */
[----:B------:R-:W-:Y:S02]  /*5630*/  LOP3.LUT R228, R219, 0xff, RZ, 0xc0, !PT ;  /* 0x000000ffdbe47812 */ /* 0x000fe400078ec0ff */
[----:B------:R-:W-:Y:S02]  /*5640*/  LOP3.LUT R235, R235, 0xff, RZ, 0xc0, !PT ;  /* 0x000000ffebeb7812 */ /* 0x000fe400078ec0ff */
[----:B------:R-:W-:Y:S03]  /*5650*/  ISETP.LE.U32.AND P1, PT, R228, UR9, PT ;  /* 0x00000009e4007c0c */ /* 0x000fe6000bf23070 */
[----:B------:R-:W-:Y:S01]  /*5660*/  MUFU.EX2 R218, R218 ;  /* 0x000000da00da7308 */ /* 0x000fe20000000800 */
[----:B------:R-:W-:Y:S01]  /*5670*/  SHF.R.U32.HI R228, RZ, 0x10, R219 ;  /* 0x00000010ffe47819 */ /* 0x000fe200000116db */
[--C-:B-1----:R-:W-:Y:S01]  /*5680*/  FFMA.FTZ R236, R39, UR8, -R120.reuse ;  /* 0x0000000827ec7c23 */ /* 0x102fe20008010878 */
        /* <DEDUP_REMOVED lines=64> */
[----:B------:R-:W4:Y:S01]  /*5a90*/  MUFU.EX2 R225, R229 ;  /* 0x000000e500e17308 */ /* 0x000f220000000800 */
[----:B------:R-:W-:Y:S01]  /*5aa0*/  ISETP.LE.U32.AND P6, PT, R228, UR9, PT ;  /* 0x00000009e4007c0c */ /* 0x000fe2000bfc3070 */
[----:B------:R-:W-:Y:S01]  /*5ab0*/  @!P4 FADD.FTZ R214, -R214, -RZ ;  /* 0x800000ffd6d6c221 */ /* 0x000fe20000010100 */
[----:B------:R-:W-:Y:S02]  /*5ac0*/  ISETP.LE.U32.AND P0, PT, R47, UR9, PT ;  /* 0x000000092f007c0c */ /* 0x000fe4000bf03070 */
[----:B------:R-:W-:Y:S02]  /*5ad0*/  LOP3.LUT R47, R230, 0xff, RZ, 0xc0, !PT ;  /* 0x000000ffe62f7812 */ /* 0x000fe400078ec0ff */
[----:B------:R-:W-:Y:S03]  /*5ae0*/  ISETP.LE.U32.AND P1, PT, R226, UR9, PT ;  /* 0x00000009e2007c0c */ /* 0x000fe6000bf23070 */
[----:B------:R4:W-:Y:S01]  /*5af0*/  MUFU.EX2 R228, R50 ;  /* 0x0000003200e47308 */ /* 0x0009e20000000800 */
[----:B------:R-:W-:Y:S01]  /*5b00*/  ISETP.LE.U32.AND P4, PT, R47, UR9, PT ;  /* 0x000000092f007c0c */ /* 0x000fe2000bf83070 */
[----:B------:R-:W-:Y:S01]  /*5b10*/  @!P5 FADD.FTZ R215, -R215, -RZ ;  /* 0x800000ffd7d7d221 */ /* 0x000fe20000010100 */
[--C-:B------:R-:W-:Y:S02]  /*5b20*/  SHF.R.U32.HI R47, RZ, 0x10, R230.reuse ;  /* 0x00000010ff2f7819 */ /* 0x100fe400000116e6 */
[----:B-1----:R-:W-:Y:S01]  /*5b30*/  LOP3.LUT R46, R230, 0xffff, RZ, 0xc0, !PT ;  /* 0x0000ffffe62e7812 */ /* 0x002fe200078ec0ff */
[----:B--2---:R-:W-:Y:S01]  /*5b40*/  @!P6 FADD.FTZ R217, -R217, -RZ ;  /* 0x800000ffd9d9e221 */ /* 0x004fe20000010100 */
[----:B------:R-:W-:Y:S01]  /*5b50*/  SHF.R.U32.HI R230, RZ, 0x18, R230 ;  /* 0x00000018ffe67819 */ /* 0x000fe200000116e6 */
[----:B------:R-:W-:Y:S01]  /*5b60*/  @!P0 FADD.FTZ R216, -R216, -RZ ;  /* 0x800000ffd8d88221 */ /* 0x000fe20000010100 */
[----:B------:R-:W-:Y:S01]  /*5b70*/  LOP3.LUT R47, R47, 0xff, RZ, 0xc0, !PT ;  /* 0x000000ff2f2f7812 */ /* 0x000fe200078ec0ff */
[----:B------:R-:W1:Y:S01]  /*5b80*/  MUFU.EX2 R226, R48 ;  /* 0x0000003000e27308 */ /* 0x000e620000000800 */
[----:B------:R-:W-:Y:S01]  /*5b90*/  SHF.R.U32.HI R46, RZ, 0x8, R46 ;  /* 0x00000008ff2e7819 */ /* 0x000fe2000001162e */
[----:B---3--:R-:W-:Y:S01]  /*5ba0*/  @!P1 FADD.FTZ R222, -R222, -RZ ;  /* 0x800000ffdede9221 */ /* 0x008fe20000010100 */
[----:B------:R-:W-:Y:S01]  /*5bb0*/  ISETP.LE.U32.AND P6, PT, R230, UR9, PT ;  /* 0x00000009e6007c0c */ /* 0x000fe2000bfc3070 */
[----:B------:R-:W-:Y:S01]  /*5bc0*/  @!P4 FADD.FTZ R218, -R218, -RZ ;  /* 0x800000ffdadac221 */ /* 0x000fe20000010100 */
[----:B------:R-:W-:Y:S02]  /*5bd0*/  ISETP.LE.U32.AND P0, PT, R47, UR9, PT ;  /* 0x000000092f007c0c */ /* 0x000fe4000bf03070 */
[----:B------:R-:W-:Y:S03]  /*5be0*/  ISETP.LE.U32.AND P4, PT, R233, UR9, PT ;  /* 0x00000009e9007c0c */ /* 0x000fe6000bf83070 */
[----:B------:R-:W-:Y:S01]  /*5bf0*/  MUFU.EX2 R227, R49 ;  /* 0x0000003100e37308 */ /* 0x000fe20000000800 */
[----:B------:R-:W-:Y:S02]  /*5c00*/  LOP3.LUT R46, R46, 0xffff, RZ, 0xc0, !PT ;  /* 0x0000ffff2e2e7812 */ /* 0x000fe400078ec0ff */
[----:B------:R-:W-:Y:S02]  /*5c10*/  LOP3.LUT R47, R126, 0xff, RZ, 0xc0, !PT ;  /* 0x000000ff7e2f7812 */ /* 0x000fe400078ec0ff */
[----:B------:R-:W-:Y:S02]  /*5c20*/  ISETP.LE.U32.AND P5, PT, R46, UR9, PT ;  /* 0x000000092e007c0c */ /* 0x000fe4000bfa3070 */
[----:B------:R-:W-:Y:S01]  /*5c30*/  LOP3.LUT R46, R231, 0xff, RZ, 0xc0, !PT ;  /* 0x000000ffe72e7812 */ /* 0x000fe200078ec0ff */
[----:B------:R-:W-:Y:S01]  /*5c40*/  @!P6 FADD.FTZ R221, -R221, -RZ ;  /* 0x800000ffdddde221 */ /* 0x000fe20000010100 */
[----:B----4-:R-:W-:Y:S01]  /*5c50*/  F2FP.RELU.F16.F32.PACK_AB R50, R185, R182 ;  /* 0x000000b6b932723e */ /* 0x010fe200000008ff */
[----:B------:R-:W-:Y:S01]  /*5c60*/  @!P0 FADD.FTZ R220, -R220, -RZ ;  /* 0x800000ffdcdc8221 */ /* 0x000fe20000010100 */
[----:B------:R-:W-:Y:S01]  /*5c70*/  ISETP.LE.U32.AND P6, PT, R46, UR9, PT ;  /* 0x000000092e007c0c */ /* 0x000fe2000bfc3070 */
[----:B------:R-:W-:Y:S01]  /*5c80*/  @!P4 FADD.FTZ R225, -R225, -RZ ;  /* 0x800000ffe1e1c221 */ /* 0x000fe20000010100 */
[----:B------:R-:W-:Y:S01]  /*5c90*/  ISETP.LE.U32.AND P0, PT, R235, UR9, PT ;  /* 0x00000009eb007c0c */ /* 0x000fe2000bf03070 */
[----:B------:R-:W-:Y:S01]  /*5ca0*/  STS [R147+0x12400], R50 ;  /* 0x0124003293007388 */ /* 0x000fe20000000800 */
[----:B------:R-:W-:Y:S01]  /*5cb0*/  ISETP.LE.U32.AND P4, PT, R47, UR9, PT ;  /* 0x000000092f007c0c */ /* 0x000fe2000bf83070 */
[----:B------:R-:W2:Y:S01]  /*5cc0*/  MUFU.EX2 R231, R53 ;  /* 0x0000003500e77308 */ /* 0x000ea20000000800 */
[----:B------:R-:W-:Y:S01]  /*5cd0*/  LOP3.LUT R47, R126, 0xffff, RZ, 0xc0, !PT ;  /* 0x0000ffff7e2f7812 */ /* 0x000fe200078ec0ff */
[----:B------:R-:W-:Y:S01]  /*5ce0*/  @!P5 FADD.FTZ R219, -R219, -RZ ;  /* 0x800000ffdbdbd221 */ /* 0x000fe20000010100 */
[----:B------:R-:W-:Y:S01]  /*5cf0*/  SHF.R.U32.HI R46, RZ, 0x8, R232 ;  /* 0x00000008ff2e7819 */ /* 0x000fe200000116e8 */
[----:B-1----:R-:W-:Y:S01]  /*5d00*/  @!P2 FADD.FTZ R226, -R226, -RZ ;  /* 0x800000ffe2e2a221 */ /* 0x002fe20000010100 */
        /* <DEDUP_REMOVED lines=8> */
[----:B------:R-:W-:Y:S03]  /*5d90*/  ISETP.LE.U32.AND P0, PT, R46, UR9, PT ;  /* 0x000000092e007c0c */ /* 0x000fe6000bf03070 */
[----:B------:R-:W3:Y:S01]  /*5da0*/  MUFU.EX2 R229, R51 ;  /* 0x0000003300e57308 */ /* 0x000ee20000000800 */
[----:B------:R-:W-:Y:S02]  /*5db0*/  SHF.R.U32.HI R47, RZ, 0x10, R123 ;  /* 0x00000010ff2f7819 */ /* 0x000fe4000001167b */
[--C-:B------:R-:W-:Y:S01]  /*5dc0*/  SHF.R.U32.HI R46, RZ, 0x18, R126.reuse ;  /* 0x00000018ff2e7819 */ /* 0x100fe2000001167e */
[----:B------:R-:W-:Y:S01]  /*5dd0*/  @!P5 FADD.FTZ R223, -R223, -RZ ;  /* 0x800000ffdfdfd221 */ /* 0x000fe20000010100 */
[----:B------:R-:W-:Y:S02]  /*5de0*/  ISETP.LE.U32.AND P5, PT, R236, UR9, PT ;  /* 0x00000009ec007c0c */ /* 0x000fe4000bfa3070 */
[----:B------:R-:W-:Y:S03]  /*5df0*/  ISETP.LE.U32.AND P2, PT, R46, UR9, PT ;  /* 0x000000092e007c0c */ /* 0x000fe6000bf43070 */
[----:B------:R-:W4:Y:S01]  /*5e00*/  MUFU.EX2 R236, R58 ;  /* 0x0000003a00ec7308 */ /* 0x000f220000000800 */
[----:B------:R-:W-:Y:S01]  /*5e10*/  LOP3.LUT R47, R47, 0xff, RZ, 0xc0, !PT ;  /* 0x000000ff2f2f7812 */ /* 0x000fe200078ec0ff */
[----:B--2---:R-:W-:Y:S01]  /*5e20*/  @!P6 FADD.FTZ R231, -R231, -RZ ;  /* 0x800000ffe7e7e221 */ /* 0x004fe20000010100 */
[----:B------:R-:W-:Y:S01]  /*5e30*/  LOP3.LUT R46, R123, 0xff, RZ, 0xc0, !PT ;  /* 0x000000ff7b2e7812 */ /* 0x000fe200078ec0ff */
[----:B------:R-:W-:Y:S01]  /*5e40*/  @!P0 FADD.FTZ R227, -R227, -RZ ;  /* 0x800000ffe3e38221 */ /* 0x000fe20000010100 */
[----:B------:R-:W-:Y:S01]  /*5e50*/  SHF.R.U32.HI R126, RZ, 0x10, R126 ;  /* 0x00000010ff7e7819 */ /* 0x000fe2000001167e */
[----:B-1----:R-:W-:Y:S01]  /*5e60*/  @!P4 FADD.FTZ R230, -R230, -RZ ;  /* 0x800000ffe6e6c221 */ /* 0x002fe20000010100 */
[----:B------:R-:W-:Y:S03]  /*5e70*/  ISETP.LE.U32.AND P6, PT, R47, UR9, PT ;  /* 0x000000092f007c0c */ /* 0x000fe6000bfc3070 */
[----:B------:R-:W1:Y:S01]  /*5e80*/  MUFU.EX2 R232, R54 ;  /* 0x0000003600e87308 */ /* 0x000e620000000800 */
[----:B------:R-:W-:Y:S01]  /*5e90*/  F2FP.RELU.F16.F32.PACK_AB R52, R184, R183 ;  /* 0x000000b7b834723e */ /* 0x000fe200000008ff */
[----:B---3--:R-:W-:Y:S01]  /*5ea0*/  @!P3 FADD.FTZ R229, -R229, -RZ ;  /* 0x800000ffe5e5b221 */ /* 0x008fe20000010100 */
[----:B------:R-:W-:Y:S01]  /*5eb0*/  ISETP.LE.U32.AND P0, PT, R46, UR9, PT ;  /* 0x000000092e007c0c */ /* 0x000fe2000bf03070 */
[----:B------:R-:W-:Y:S01]  /*5ec0*/  @!P5 FADD.FTZ R244, -R244, -RZ ;  /* 0x800000fff4f4d221 */ /* 0x000fe20000010100 */
[----:B------:R-:W-:Y:S01]  /*5ed0*/  LOP3.LUT R126, R126, 0xff, RZ, 0xc0, !PT ;  /* 0x000000ff7e7e7812 */ /* 0x000fe200078ec0ff */
[----:B------:R2:W-:Y:S01]  /*5ee0*/  STS [R147+0x12000], R52 ;  /* 0x0120003493007388 */ /* 0x0005e20000000800 */
[----:B------:R-:W-:Y:S03]  /*5ef0*/  LOP3.LUT R46, R123, 0xffff, RZ, 0xc0, !PT ;  /* 0x0000ffff7b2e7812 */ /* 0x000fe600078ec0ff */
[----:B------:R-:W3:Y:S01]  /*5f00*/  MUFU.EX2 R233, R55 ;  /* 0x0000003700e97308 */ /* 0x000ee20000000800 */
[----:B------:R-:W-:Y:S02]  /*5f10*/  ISETP.LE.U32.AND P3, PT, R126, UR9, PT ;  /* 0x000000097e007c0c */ /* 0x000fe4000bf63070 */
[----:B------:R-:W-:Y:S01]  /*5f20*/  SHF.R.U32.HI R46, RZ, 0x8, R46 ;  /* 0x00000008ff2e7819 */ /* 0x000fe2000001162e */
[----:B----4-:R-:W-:Y:S01]  /*5f30*/  @!P6 FADD.FTZ R236, -R236, -RZ ;  /* 0x800000ffecece221 */ /* 0x010fe20000010100 */
[----:B------:R-:W-:Y:S02]  /*5f40*/  ISETP.LE.U32.AND P6, PT, R44, UR9, PT ;  /* 0x000000092c007c0c */ /* 0x000fe4000bfc3070 */
[----:B------:R-:W-:Y:S03]  /*5f50*/  LOP3.LUT R46, R46, 0xffff, RZ, 0xc0, !PT ;  /* 0x0000ffff2e2e7812 */ /* 0x000fe600078ec0ff */
[----:B------:R-:W4:Y:S01]  /*5f60*/  MUFU.EX2 R234, R56 ;  /* 0x0000003800ea7308 */ /* 0x000f220000000800 */
[----:B------:R-:W-:Y:S02]  /*5f70*/  F2FP.RELU.F16.F32.PACK_AB R44, R195, R194 ;  /* 0x000000c2c32c723e */ /* 0x000fe400000008ff */
[----:B------:R-:W-:Y:S02]  /*5f80*/  ISETP.LE.U32.AND P4, PT, R46, UR9, PT ;  /* 0x000000092e007c0c */ /* 0x000fe4000bf83070 */
[----:B------:R-:W-:Y:S01]  /*5f90*/  F2FP.RELU.F16.F32.PACK_AB R46, R198, R197 ;  /* 0x000000c5c62e723e */ /* 0x000fe200000008ff */
[----:B------:R2:W-:Y:S01]  /*5fa0*/  STS [R153+0x12400], R44 ;  /* 0x0124002c99007388 */ /* 0x0005e20000000800 */
[----:B-1----:R-:W-:Y:S01]  /*5fb0*/  @!P3 FADD.FTZ R232, -R232, -RZ ;  /* 0x800000ffe8e8b221 */ /* 0x002fe20000010100 */
[----:B------:R-:W-:Y:S01]  /*5fc0*/  F2FP.RELU.F16.F32.PACK_AB R48, R187, R186 ;  /* 0x000000babb30723e */ /* 0x000fe200000008ff */
[----:B---3--:R-:W-:Y:S01]  /*5fd0*/  @!P2 FADD.FTZ R233, -R233, -RZ ;  /* 0x800000ffe9e9a221 */ /* 0x008fe20000010100 */
[----:B------:R1:W-:Y:S01]  /*5fe0*/  STS [R153+0x12000], R46 ;  /* 0x0120002e99007388 */ /* 0x0003e20000000800 */
[----:B------:R-:W-:Y:S01]  /*5ff0*/  ISETP.LE.U32.AND P3, PT, R238, UR9, PT ;  /* 0x00000009ee007c0c */ /* 0x000fe2000bf63070 */
[----:B------:R-:W-:Y:S01]  /*6000*/  @!P6 FADD.FTZ R243, -R243, -RZ ;  /* 0x800000fff3f3e221 */ /* 0x000fe20000010100 */
[----:B------:R-:W3:Y:S01]  /*6010*/  MUFU.EX2 R238, R121 ;  /* 0x0000007900ee7308 */ /* 0x000ee20000000800 */
[----:B------:R1:W-:Y:S01]  /*6020*/  STS [R147+0x14000], R48 ;  /* 0x0140003093007388 */ /* 0x0003e20000000800 */
[----:B------:R-:W-:Y:S02]  /*6030*/  ISETP.LE.U32.AND P2, PT, R125, UR9, PT ;  /* 0x000000097d007c0c */ /* 0x000fe4000bf43070 */
[----:B------:R-:W-:Y:S01]  /*6040*/  F2FP.RELU.F16.F32.PACK_AB R54, R189, R188 ;  /* 0x000000bcbd36723e */ /* 0x000fe200000008ff */
[----:B----4-:R-:W-:Y:S01]  /*6050*/  @!P0 FADD.FTZ R234, -R234, -RZ ;  /* 0x800000ffeaea8221 */ /* 0x010fe20000010100 */
[----:B------:R-:W-:Y:S02]  /*6060*/  F2FP.RELU.F16.F32.PACK_AB R56, R191, R190 ;  /* 0x000000bebf38723e */ /* 0x000fe400000008ff */
[----:B--2---:R-:W-:Y:S01]  /*6070*/  F2FP.RELU.F16.F32.PACK_AB R52, R193, R192 ;  /* 0x000000c0c134723e */ /* 0x004fe200000008ff */
[----:B------:R-:W-:Y:S01]  /*6080*/  STS [R147+0x14400], R54 ;  /* 0x0144003693007388 */ /* 0x000fe20000000800 */
[----:B------:R-:W-:Y:S01]  /*6090*/  SHF.R.U32.HI R45, RZ, 0x8, R45 ;  /* 0x00000008ff2d7819 */ /* 0x000fe2000001162d */
[----:B------:R-:W-:Y:S01]  /*60a0*/  @!P3 FADD.FTZ R240, -R240, -RZ ;  /* 0x800000fff0f0b221 */ /* 0x000fe20000010100 */
[----:B------:R-:W-:Y:S01]  /*60b0*/  F2FP.RELU.F16.F32.PACK_AB R49, R201, R200 ;  /* 0x000000c8c931723e */ /* 0x000fe200000008ff */
[----:B------:R2:W-:Y:S01]  /*60c0*/  STS [R153+0x14000], R56 ;  /* 0x0140003899007388 */ /* 0x0005e20000000800 */
[----:B------:R-:W-:Y:S01]  /*60d0*/  F2FP.RELU.F16.F32.PACK_AB R47, R203, R202 ;  /* 0x000000cacb2f723e */ /* 0x000fe200000008ff */
[----:B------:R-:W4:Y:S01]  /*60e0*/  MUFU.EX2 R235, R57 ;  /* 0x0000003900eb7308 */ /* 0x000f220000000800 */
[----:B------:R-:W-:Y:S01]  /*60f0*/  F2FP.RELU.F16.F32.PACK_AB R51, R205, R204 ;  /* 0x000000cccd33723e */ /* 0x000fe200000008ff */
[----:B------:R2:W-:Y:S01]  /*6100*/  STS [R153+0x14400], R52 ;  /* 0x0144003499007388 */ /* 0x0005e20000000800 */
[----:B------:R-:W-:Y:S01]  /*6110*/  LOP3.LUT R45, R45, 0xffff, RZ, 0xc0, !PT ;  /* 0x0000ffff2d2d7812 */ /* 0x000fe200078ec0ff */
[----:B---3--:R-:W-:Y:S01]  /*6120*/  @!P2 FADD.FTZ R238, -R238, -RZ ;  /* 0x800000ffeeeea221 */ /* 0x008fe20000010100 */
[----:B------:R-:W-:Y:S01]  /*6130*/  F2FP.RELU.F16.F32.PACK_AB R44, R213, R212 ;  /* 0x000000d4d52c723e */ /* 0x000fe200000008ff */
[----:B------:R3:W-:Y:S01]  /*6140*/  STS [R152+0x12400], R49 ;  /* 0x0124003198007388 */ /* 0x0007e20000000800 */
[----:B------:R-:W-:Y:S03]  /*6150*/  ISETP.LE.U32.AND P2, PT, R45, UR9, PT ;  /* 0x000000092d007c0c */ /* 0x000fe6000bf43070 */
[----:B------:R-:W3:Y:S01]  /*6160*/  MUFU.EX2 R241, R241 ;  /* 0x000000f100f17308 */ /* 0x000ee20000000800 */
[----:B------:R-:W-:Y:S02]  /*6170*/  F2FP.RELU.F16.F32.PACK_AB R45, R199, R196 ;  /* 0x000000c4c72d723e */ /* 0x000fe400000008ff */
[----:B-1----:R-:W-:Y:S02]  /*6180*/  F2FP.RELU.F16.F32.PACK_AB R46, R211, R210 ;  /* 0x000000d2d32e723e */ /* 0x002fe400000008ff */
[----:B------:R-:W-:Y:S01]  /*6190*/  F2FP.RELU.F16.F32.PACK_AB R50, R207, R206 ;  /* 0x000000cecf32723e */ /* 0x000fe200000008ff */
[----:B------:R-:W-:Y:S01]  /*61a0*/  STS [R152+0x12000], R45 ;  /* 0x0120002d98007388 */ /* 0x000fe20000000800 */
[----:B------:R-:W-:Y:S03]  /*61b0*/  ISETP.LE.U32.AND P1, PT, R237, UR9, PT ;  /* 0x00000009ed007c0c */ /* 0x000fe6000bf23070 */
[----:B------:R-:W1:Y:S01]  /*61c0*/  MUFU.EX2 R237, R64 ;  /* 0x0000004000ed7308 */ /* 0x000e620000000800 */
[----:B------:R1:W-:Y:S01]  /*61d0*/  STS [R159+0x12000], R46 ;  /* 0x0120002e9f007388 */ /* 0x0003e20000000800 */
[----:B------:R-:W-:Y:S01]  /*61e0*/  F2FP.RELU.F16.F32.PACK_AB R48, R209, R208 ;  /* 0x000000d0d130723e */ /* 0x000fe200000008ff */
[----:B----4-:R-:W-:Y:S01]  /*61f0*/  @!P4 FADD.FTZ R235, -R235, -RZ ;  /* 0x800000ffebebc221 */ /* 0x010fe20000010100 */
[----:B------:R-:W-:Y:S01]  /*6200*/  F2FP.RELU.F16.F32.PACK_AB R53, R229, R228 ;  /* 0x000000e4e535723e */ /* 0x000fe200000008ff */
[----:B------:R4:W-:Y:S01]  /*6210*/  STS [R159+0x12400], R44 ;  /* 0x0124002c9f007388 */ /* 0x0009e20000000800 */
[----:B--2---:R-:W-:Y:S01]  /*6220*/  F2FP.RELU.F16.F32.PACK_AB R56, R217, R216 ;  /* 0x000000d8d938723e */ /* 0x004fe200000008ff */
[----:B------:R-:W-:Y:S01]  /*6230*/  IMAD.U32 R57, RZ, RZ, UR4 ;  /* 0x00000004ff397e24 */ /* 0x000fe2000f8e00ff */
[----:B------:R-:W-:Y:S01]  /*6240*/  SHF.R.U32.HI R123, RZ, 0x18, R123 ;  /* 0x00000018ff7b7819 */ /* 0x000fe2000001167b */
[----:B------:R2:W-:Y:S01]  /*6250*/  STS [R152+0x14000], R47 ;  /* 0x0140002f98007388 */ /* 0x0005e20000000800 */
[----:B------:R-:W-:Y:S01]  /*6260*/  F2FP.RELU.F16.F32.PACK_AB R52, R215, R214 ;  /* 0x000000d6d734723e */ /* 0x000fe200000008ff */
[----:B---3--:R-:W-:Y:S01]  /*6270*/  @!P2 FADD.FTZ R241, -R241, -RZ ;  /* 0x800000fff1f1a221 */ /* 0x008fe20000010100 */
[----:B------:R-:W-:Y:S01]  /*6280*/  F2FP.RELU.F16.F32.PACK_AB R55, R227, R226 ;  /* 0x000000e2e337723e */ /* 0x000fe200000008ff */
[----:B------:R-:W-:Y:S01]  /*6290*/  STS [R152+0x14400], R51 ;  /* 0x0144003398007388 */ /* 0x000fe20000000800 */
[----:B------:R-:W-:Y:S02]  /*62a0*/  ISETP.LE.U32.AND P4, PT, R123, UR9, PT ;  /* 0x000000097b007c0c */ /* 0x000fe4000bf83070 */
[----:B------:R-:W-:Y:S01]  /*62b0*/  F2FP.RELU.F16.F32.PACK_AB R54, R219, R218 ;  /* 0x000000dadb36723e */ /* 0x000fe200000008ff */
[----:B------:R3:W-:Y:S01]  /*62c0*/  STS [R159+0x14000], R50 ;  /* 0x014000329f007388 */ /* 0x0007e20000000800 */
[----:B-1----:R-:W-:Y:S01]  /*62d0*/  @!P1 FADD.FTZ R237, -R237, -RZ ;  /* 0x800000ffeded9221 */ /* 0x002fe20000010100 */
[----:B------:R-:W-:Y:S02]  /*62e0*/  ISETP.LE.U32.AND P1, PT, R239, UR9, PT ;  /* 0x00000009ef007c0c */ /* 0x000fe4000bf23070 */
[----:B------:R-:W-:Y:S01]  /*62f0*/  STS [R159+0x14400], R48 ;  /* 0x014400309f007388 */ /* 0x000fe20000000800 */
[----:B------:R-:W1:Y:S01]  /*6300*/  MUFU.EX2 R239, R59 ;  /* 0x0000003b00ef7308 */ /* 0x000e620000000800 */
[----:B------:R-:W-:Y:S02]  /*6310*/  ISETP.LE.U32.AND P0, PT, R127, UR9, PT ;  /* 0x000000097f007c0c */ /* 0x000fe4000bf03070 */
[----:B------:R-:W-:Y:S01]  /*6320*/  STS [R151+0x12000], R52 ;  /* 0x0120003497007388 */ /* 0x000fe20000000800 */
[----:B------:R-:W-:Y:S02]  /*6330*/  F2FP.RELU.F16.F32.PACK_AB R49, R223, R222 ;  /* 0x000000dedf31723e */ /* 0x000fe400000008ff */
[----:B------:R-:W-:Y:S01]  /*6340*/  F2FP.RELU.F16.F32.PACK_AB R46, R231, R230 ;  /* 0x000000e6e72e723e */ /* 0x000fe200000008ff */
[----:B------:R3:W-:Y:S01]  /*6350*/  STS [R151+0x12400], R56 ;  /* 0x0124003897007388 */ /* 0x0007e20000000800 */
[----:B----4-:R-:W-:Y:S02]  /*6360*/  F2FP.RELU.F16.F32.PACK_AB R44, R233, R232 ;  /* 0x000000e8e92c723e */ /* 0x010fe400000008ff */
[----:B------:R-:W-:Y:S01]  /*6370*/  F2FP.RELU.F16.F32.PACK_AB R45, R238, R237 ;  /* 0x000000edee2d723e */ /* 0x000fe200000008ff */
[----:B------:R4:W-:Y:S01]  /*6380*/  STS [R156+0x12400], R53 ;  /* 0x012400359c007388 */ /* 0x0009e20000000800 */
[----:B--2---:R-:W-:Y:S01]  /*6390*/  F2FP.RELU.F16.F32.PACK_AB R47, R225, R224 ;  /* 0x000000e0e12f723e */ /* 0x004fe200000008ff */
[----:B------:R-:W-:Y:S01]  /*63a0*/  @!P1 FADD.FTZ R242, -R242, -RZ ;  /* 0x800000fff2f29221 */ /* 0x000fe20000010100 */
[----:B------:R-:W-:Y:S01]  /*63b0*/  @!P0 FADD.FTZ R245, -R245, -RZ ;  /* 0x800000fff5f58221 */ /* 0x000fe20000010100 */
[----:B------:R-:W-:Y:S01]  /*63c0*/  STS [R156+0x12000], R55 ;  /* 0x012000379c007388 */ /* 0x000fe20000000800 */
[----:B------:R-:W-:Y:S01]  /*63d0*/  F2FP.RELU.F16.F32.PACK_AB R121, R241, R240 ;  /* 0x000000f0f179723e */ /* 0x000fe200000008ff */
[----:B-1----:R-:W-:Y:S01]  /*63e0*/  @!P4 FADD.FTZ R239, -R239, -RZ ;  /* 0x800000ffefefc221 */ /* 0x002fe20000010100 */
[----:B------:R-:W-:Y:S01]  /*63f0*/  IADD3 R57, R0, 0x4000, R57 ;  /* 0x0000400000397810 */ /* 0x000fe20007ffe039 */
[----:B------:R-:W-:Y:S01]  /*6400*/  STS [R151+0x14000], R54 ;  /* 0x0140003697007388 */ /* 0x000fe20000000800 */
[----:B---3--:R-:W-:Y:S02]  /*6410*/  F2FP.RELU.F16.F32.PACK_AB R50, R221, R220 ;  /* 0x000000dcdd32723e */ /* 0x008fe400000008ff */
[----:B------:R-:W-:Y:S02]  /*6420*/  F2FP.RELU.F16.F32.PACK_AB R58, R239, R236 ;  /* 0x000000ecef3a723e */ /* 0x000fe400000008ff */
[----:B------:R-:W-:Y:S01]  /*6430*/  F2FP.RELU.F16.F32.PACK_AB R59, R245, R242 ;  /* 0x000000f2f53b723e */ /* 0x000fe200000008ff */
[----:B------:R-:W-:Y:S01]  /*6440*/  STS [R151+0x14400], R50 ;  /* 0x0144003297007388 */ /* 0x000fe20000000800 */
[----:B------:R-:W-:Y:S02]  /*6450*/  FSETP.GE.FTZ.AND P4, PT, R184, RZ, PT ;  /* 0x000000ffb800720b */ /* 0x000fe40003f96000 */
[----:B------:R-:W-:Y:S01]  /*6460*/  FSETP.GE.FTZ.AND P0, PT, R183, RZ, PT ;  /* 0x000000ffb700720b */ /* 0x000fe20003f16000 */
[----:B------:R-:W-:Y:S01]  /*6470*/  STS [R156+0x14000], R49 ;  /* 0x014000319c007388 */ /* 0x000fe20000000800 */
[----:B------:R-:W-:Y:S02]  /*6480*/  FSETP.GE.FTZ.AND P1, PT, R196, RZ, PT ;  /* 0x000000ffc400720b */ /* 0x000fe40003f36000 */
[----:B------:R-:W-:Y:S01]  /*6490*/  F2FP.RELU.F16.F32.PACK_AB R56, R235, R234 ;  /* 0x000000eaeb38723e */ /* 0x000fe200000008ff */
[----:B------:R-:W-:Y:S01]  /*64a0*/  STS [R156+0x14400], R47 ;  /* 0x0144002f9c007388 */ /* 0x000fe20000000800 */
[----:B------:R-:W-:Y:S02]  /*64b0*/  FSETP.GE.FTZ.AND P3, PT, R197, RZ, PT ;  /* 0x000000ffc500720b */ /* 0x000fe40003f76000 */
[----:B----4-:R-:W-:Y:S01]  /*64c0*/  F2FP.RELU.F16.F32.PACK_AB R53, R244, R243 ;  /* 0x000000f3f435723e */ /* 0x010fe200000008ff */
[----:B------:R-:W-:Y:S01]  /*64d0*/  STS [R155+0x12000], R46 ;  /* 0x0120002e9b007388 */ /* 0x000fe20000000800 */
[----:B------:R-:W-:Y:S03]  /*64e0*/  FSETP.GE.FTZ.AND P2, PT, R198, RZ, PT ;  /* 0x000000ffc600720b */ /* 0x000fe60003f56000 */
[----:B------:R-:W-:Y:S04]  /*64f0*/  STS [R155+0x12400], R44 ;  /* 0x0124002c9b007388 */ /* 0x000fe80000000800 */
[----:B------:R-:W-:Y:S04]  /*6500*/  STS [R154+0x12000], R45 ;  /* 0x0120002d9a007388 */ /* 0x000fe80000000800 */
[----:B------:R-:W-:Y:S04]  /*6510*/  STS [R154+0x12400], R53 ;  /* 0x012400359a007388 */ /* 0x000fe80000000800 */
[----:B------:R1:W-:Y:S04]  /*6520*/  STS [R155+0x14000], R56 ;  /* 0x014000389b007388 */ /* 0x0003e80000000800 */
[----:B------:R-:W-:Y:S04]  /*6530*/  STS [R155+0x14400], R58 ;  /* 0x0144003a9b007388 */ /* 0x000fe80000000800 */
[----:B------:R-:W-:Y:S04]  /*6540*/  STS [R154+0x14000], R121 ;  /* 0x014000799a007388 */ /* 0x000fe80000000800 */
[----:B------:R-:W-:Y:S04]  /*6550*/  STS [R154+0x14400], R59 ;  /* 0x0144003b9a007388 */ /* 0x000fe80000000800 */
[----:B------:R-:W-:Y:S08]  /*6560*/  LDSM.16.M88.4 R64, [R0+UR4+0x4000] ;  /* 0x004000040040783b */ /* 0x000ff00008000200 */
[----:B------:R-:W2:Y:S01]  /*6570*/  LDSM.16.M88.4 R44, [R138+UR4+0x8000] ;  /* 0x008000048a2c783b */ /* 0x000ea20008000200 */
[----:B-1----:R-:W-:Y:S07]  /*6580*/  IMAD.IADD R56, R57, 0x1, R136 ;  /* 0x0000000139387824 */ /* 0x002fee00078e0288 */
[----:B------:R-:W1:Y:S08]  /*6590*/  LDSM.16.M88.4 R60, [R0+UR4+0x5000] ;  /* 0x00500004003c783b */ /* 0x000e700008000200 */
[----:B------:R-:W3:Y:S08]  /*65a0*/  LDSM.16.M88.4 R48, [R138+UR4+0x8400] ;  /* 0x008400048a30783b */ /* 0x000ef00008000200 */
[----:B------:R-:W4:Y:S08]  /*65b0*/  LDSM.16.M88.4 R52, [R138+UR4+0x8800] ;  /* 0x008800048a34783b */ /* 0x000f300008000200 */
[----:B------:R-:W4:Y:S01]  /*65c0*/  LDSM.16.M88.4 R100, [R138+UR4+0x8c00] ;  /* 0x008c00048a64783b */ /* 0x000f220008000200 */
[-C--:B--2---:R-:W-:Y:S07]  /*65d0*/  HMMA.16816.F32 R4, R64, R44.reuse, RZ ;  /* 0x0000002c4004723c */ /* 0x084fee00000018ff */
[----:B------:R-:W-:Y:S01]  /*65e0*/  LDSM.16.M88.4 R104, [R56] ;  /* 0x000000003868783b */ /* 0x000fe20000000200 */
[C---:B-1----:R-:W-:Y:S07]  /*65f0*/  HMMA.16816.F32 R8, R60.reuse, R44, RZ ;  /* 0x0000002c3c08723c */ /* 0x042fee00000018ff */
        /* <DEDUP_REMOVED lines=29> */
[-C--:B------:R-:W-:Y:S01]  /*67d0*/  FSEL R248, R248, R181.reuse, P3 ;  /* 0x000000b5f8f87208 */ /* 0x080fe20001800000 */
[C---:B------:R-:W-:Y:S04]  /*67e0*/  HMMA.16816.F32 R40, R112.reuse, R120, R40 ;  /* 0x000000787028723c */ /* 0x040fe80000001828 */
[----:B------:R-:W-:Y:S01]  /*67f0*/  FSETP.GE.FTZ.AND P3, PT, R210, RZ, PT ;  /* 0x000000ffd200720b */ /* 0x000fe20003f76000 */
[C---:B------:R-:W-:Y:S01]  /*6800*/  FADD.FTZ R246, -R181.reuse, R20 ;  /* 0x00000014b5f67221 */ /* 0x040fe20000010100 */
[-C--:B------:R-:W-:Y:S05]  /*6810*/  HMMA.16816.F32 R44, R112, R122.reuse, R44 ;  /* 0x0000007a702c723c */ /* 0x080fea000000182c */
[----:B------:R-:W-:Y:S01]  /*6820*/  FADD.FTZ R120, -R181, R4 ;  /* 0x00000004b5787221 */ /* 0x000fe20000010100 */
[C---:B------:R-:W-:Y:S05]  /*6830*/  HMMA.16816.F32 R48, R104.reuse, R122, R48 ;  /* 0x0000007a6830723c */ /* 0x040fea0000001830 */
[-C--:B------:R-:W-:Y:S01]  /*6840*/  FSEL R120, R120, R181.reuse, P0 ;  /* 0x000000b578787208 */ /* 0x080fe20000000000 */
[-C--:B------:R-:W-:Y:S03]  /*6850*/  HMMA.16816.F32 R52, R104, R124.reuse, R52 ;  /* 0x0000007c6834723c */ /* 0x080fe60000001834 */
[----:B------:R-:W-:Y:S02]  /*6860*/  FSETP.GE.FTZ.AND P0, PT, R199, RZ, PT ;  /* 0x000000ffc700720b */ /* 0x000fe40003f16000 */
[-C--:B------:R-:W-:Y:S01]  /*6870*/  FSEL R123, R246, R181.reuse, P1 ;  /* 0x000000b5f67b7208 */ /* 0x080fe20000800000 */
[C---:B------:R-:W-:Y:S04]  /*6880*/  HMMA.16816.F32 R56, R112.reuse, R124, R56 ;  /* 0x0000007c7038723c */ /* 0x040fe80000001838 */
[----:B------:R-:W-:Y:S01]  /*6890*/  FSETP.GE.FTZ.AND P1, PT, R214, RZ, PT ;  /* 0x000000ffd600720b */ /* 0x000fe20003f36000 */
[C---:B------:R-:W-:Y:S01]  /*68a0*/  FADD.FTZ R122, -R181.reuse, R5 ;  /* 0x00000005b57a7221 */ /* 0x040fe20000010100 */
[-C--:B------:R-:W-:Y:S05]  /*68b0*/  HMMA.16816.F32 R60, R112, R126.reuse, R60 ;  /* 0x0000007e703c723c */ /* 0x080fea000000183c */
[-C--:B------:R-:W-:Y:S01]  /*68c0*/  FSEL R121, R122, R181.reuse, P4 ;  /* 0x000000b57a797208 */ /* 0x080fe20002000000 */
[----:B------:R-:W-:Y:S04]  /*68d0*/  HMMA.16816.F32 R64, R104, R126, R64 ;  /* 0x0000007e6840723c */ /* 0x000fe80000001840 */
[----:B------:R-:W-:Y:S01]  /*68e0*/  FSETP.GE.FTZ.AND P4, PT, R226, RZ, PT ;  /* 0x000000ffe200720b */ /* 0x000fe20003f96000 */
[C---:B------:R-:W-:Y:S01]  /*68f0*/  FADD.FTZ R122, -R181.reuse, R21 ;  /* 0x00000015b57a7221 */ /* 0x040fe20000010100 */
[C---:B------:R-:W-:Y:S01]  /*6900*/  FADD.FTZ R250, -R181.reuse, R17 ;  /* 0x00000011b5fa7221 */ /* 0x040fe20000010100 */
[----:B------:R-:W-:Y:S01]  /*6910*/  FADD.FTZ R246, -R181, R37 ;  /* 0x00000025b5f67221 */ /* 0x000fe20000010100 */
[----:B------:R-:W-:Y:S03]  /*6920*/  FMUL.FTZ R120, R183, R120 ;  /* 0x00000078b7787220 */ /* 0x000fe60000410000 */
[----:B------:R-:W-:Y:S01]  /*6930*/  FSEL R122, R122, R181, P0 ;  /* 0x000000b57a7a7208 */ /* 0x000fe20000000000 */
[----:B------:R-:W-:Y:S01]  /*6940*/  FMUL.FTZ R121, R184, R121 ;  /* 0x00000079b8797220 */ /* 0x000fe20000410000 */
[----:B------:R-:W-:Y:S01]  /*6950*/  FSETP.GE.FTZ.AND P0, PT, R215, RZ, PT ;  /* 0x000000ffd700720b */ /* 0x000fe20003f16000 */
[----:B------:R-:W-:Y:S01]  /*6960*/  FMUL.FTZ R123, R196, R123 ;  /* 0x0000007bc47b7220 */ /* 0x000fe20000410000 */
[-C--:B------:R-:W-:Y:S01]  /*6970*/  FSEL R125, R250, R181.reuse, P2 ;  /* 0x000000b5fa7d7208 */ /* 0x080fe20001000000 */
[C---:B------:R-:W-:Y:S01]  /*6980*/  FADD.FTZ R126, -R181.reuse, R32 ;  /* 0x00000020b57e7221 */ /* 0x040fe20000010100 */
[----:B------:R-:W-:Y:S01]  /*6990*/  FSEL R246, R246, R181, P0 ;  /* 0x000000b5f6f67208 */ /* 0x000fe20000000000 */
[----:B------:R-:W-:Y:S01]  /*69a0*/  FADD.FTZ R196, -R181, R36 ;  /* 0x00000024b5c47221 */ /* 0x000fe20000010100 */
[----:B------:R-:W-:Y:S01]  /*69b0*/  F2FP.F16.F32.PACK_AB R120, R121, R120 ;  /* 0x000000787978723e */ /* 0x000fe200000000ff */
[----:B------:R-:W-:Y:S01]  /*69c0*/  FMUL.FTZ R198, R198, R125 ;  /* 0x0000007dc6c67220 */ /* 0x000fe20000410000 */
[----:B------:R-:W-:Y:S01]  /*69d0*/  FSETP.GE.FTZ.AND P0, PT, R238, RZ, PT ;  /* 0x000000ffee00720b */ /* 0x000fe20003f16000 */
[----:B------:R-:W-:Y:S01]  /*69e0*/  FMUL.FTZ R122, R199, R122 ;  /* 0x0000007ac77a7220 */ /* 0x000fe20000410000 */
[-C--:B------:R-:W-:Y:S01]  /*69f0*/  FSEL R121, R126, R181.reuse, P3 ;  /* 0x000000b57e797208 */ /* 0x080fe20001800000 */
[C---:B------:R-:W-:Y:S01]  /*6a00*/  FADD.FTZ R184, -R181.reuse, R33 ;  /* 0x00000021b5b87221 */ /* 0x040fe20000010100 */
[----:B------:R-:W-:Y:S01]  /*6a10*/  FSEL R125, R196, R181, P1 ;  /* 0x000000b5c47d7208 */ /* 0x000fe20000800000 */
[----:B------:R-:W-:Y:S01]  /*6a20*/  FADD.FTZ R126, -R181, R53 ;  /* 0x00000035b57e7221 */ /* 0x000fe20000010100 */
[----:B------:R-:W-:Y:S01]  /*6a30*/  FSETP.GE.FTZ.AND P2, PT, R211, RZ, PT ;  /* 0x000000ffd300720b */ /* 0x000fe20003f56000 */
[----:B------:R-:W-:Y:S01]  /*6a40*/  FADD.FTZ R48, -R181, R48 ;  /* 0x00000030b5307221 */ /* 0x000fe20000010100 */
[----:B------:R-:W-:Y:S01]  /*6a50*/  FSETP.GE.FTZ.AND P1, PT, R231, RZ, PT ;  /* 0x000000ffe700720b */ /* 0x000fe20003f36000 */
[C---:B------:R-:W-:Y:S01]  /*6a60*/  FADD.FTZ R52, -R181.reuse, R52 ;  /* 0x00000034b5347221 */ /* 0x040fe20000010100 */
[----:B------:R-:W-:Y:S01]  /*6a70*/  F2FP.F16.F32.PACK_AB R123, R122, R123 ;  /* 0x0000007b7a7b723e */ /* 0x000fe200000000ff */
        /* <DEDUP_REMOVED lines=37> */
[----:B------:R-:W-:Y:S01]  /*6cd0*/  ULOP3.LUT UR5, UR10, 0x1, URZ, 0xc0, !UPT ;  /* 0x000000010a057892 */ /* 0x000fe2000f8ec03f */
[----:B------:R-:W-:Y:S03]  /*6ce0*/  UMOV UR6, 0xffffe000 ;  /* 0xffffe00000067882 */ /* 0x000fe60000000000 */
        /* <DEDUP_REMOVED lines=16> */
.L_x_545:
[----:B------:R-:W-:Y:S01]  /*6df0*/  STS [R147+0xa000], R120 ;  /* 0x00a0007893007388 */ /* 0x000fe20000000800 */
[C---:B------:R-:W-:Y:S01]  /*6e00*/  FADD.FTZ R7, -R180.reuse, R22 ;  /* 0x00000016b4077221 */ /* 0x040fe20000010100 */
[----:B-1----:R-:W-:Y:S01]  /*6e10*/  FADD.FTZ R5, -R180, R18 ;  /* 0x00000012b4057221 */ /* 0x002fe20000010100 */
[----:B------:R-:W-:Y:S01]  /*6e20*/  FSETP.GE.FTZ.AND P3, PT, R194, RZ, PT ;  /* 0x000000ffc200720b */ /* 0x000fe20003f76000 */
[----:B------:R-:W-:Y:S01]  /*6e30*/  FADD.FTZ R19, -R180, R19 ;  /* 0x00000013b4137221 */ /* 0x000fe20000010100 */
[----:B------:R-:W-:Y:S01]  /*6e40*/  FSETP.GE.FTZ.AND P1, PT, R200, RZ, PT ;  /* 0x000000ffc800720b */ /* 0x000fe20003f36000 */
        /* <DEDUP_REMOVED lines=22> */
[----:B-----5:R-:W-:Y:S01]  /*6fb0*/  FADD.FTZ R27, -R178, R27 ;  /* 0x0000001bb21b7221 */ /* 0x020fe20000010100 */
[-C--:B------:R-:W-:Y:S01]  /*6fc0*/  FSEL R18, R39, R180.reuse, P1 ;  /* 0x000000b427127208 */ /* 0x080fe20000800000 */
[----:B------:R-:W-:Y:S01]  /*6fd0*/  FMUL.FTZ R7, R200, R7 ;  /* 0x00000007c8077220 */ /* 0x000fe20000410000 */
[----:B------:R-:W-:Y:S01]  /*6fe0*/  FSEL R6, R23, R180, P2 ;  /* 0x000000b417067208 */ /* 0x000fe20001000000 */
[----:B------:R-:W-:Y:S01]  /*6ff0*/  STS [R147+0xa400], R48 ;  /* 0x00a4003093007388 */ /* 0x000fe20000000800 */
[----:B------:R-:W-:Y:S01]  /*7000*/  FSETP.GE.FTZ.AND P1, PT, R244, RZ, PT ;  /* 0x000000fff400720b */ /* 0x000fe20003f36000 */
[----:B------:R-:W-:Y:S01]  /*7010*/  FADD.FTZ R55, -R180, R55 ;  /* 0x00000037b4377221 */ /* 0x000fe20000010100 */
[----:B------:R-:W-:Y:S01]  /*7020*/  F2FP.F16.F32.PACK_AB R4, R4, R5 ;  /* 0x000000050404723e */ /* 0x000fe200000000ff */
[----:B------:R-:W-:Y:S01]  /*7030*/  STS [R153+0xa000], R198 ;  /* 0x00a000c699007388 */ /* 0x000fe20000000800 */
[----:B------:R-:W-:Y:S01]  /*7040*/  F2FP.F16.F32.PACK_AB R16, R16, R17 ;  /* 0x000000111010723e */ /* 0x000fe200000000ff */
[----:B------:R-:W-:Y:S01]  /*7050*/  FADD.FTZ R17, -R180, R54 ;  /* 0x00000036b4117221 */ /* 0x000fe20000010100 */
[----:B------:R-:W-:Y:S01]  /*7060*/  FSETP.GE.FTZ.AND P2, PT, R216, RZ, PT ;  /* 0x000000ffd800720b */ /* 0x000fe20003f56000 */
[----:B------:R1:W-:Y:S01]  /*7070*/  STS [R153+0xa400], R4 ;  /* 0x00a4000499007388 */ /* 0x0003e20000000800 */
[----:B------:R-:W-:Y:S01]  /*7080*/  FSETP.GE.FTZ.AND P4, PT, R232, RZ, PT ;  /* 0x000000ffe800720b */ /* 0x000fe20003f96000 */
[----:B------:R-:W-:Y:S01]  /*7090*/  FMUL.FTZ R6, R201, R6 ;  /* 0x00000006c9067220 */ /* 0x000fe20000410000 */
[----:B------:R-:W-:Y:S01]  /*70a0*/  FSETP.GE.FTZ.AND P3, PT, R233, RZ, PT ;  /* 0x000000ffe900720b */ /* 0x000fe20003f76000 */
[C---:B------:R-:W-:Y:S01]  /*70b0*/  FADD.FTZ R5, -R180.reuse, R50 ;  /* 0x00000032b4057221 */ /* 0x040fe20000010100 */
[C---:B------:R-:W-:Y:S01]  /*70c0*/  FADD.FTZ R51, -R180.reuse, R51 ;  /* 0x00000033b4337221 */ /* 0x040fe20000010100 */
[----:B------:R-:W-:Y:S01]  /*70d0*/  FADD.FTZ R21, -R180, R66 ;  /* 0x00000042b4157221 */ /* 0x000fe20000010100 */
        /* <DEDUP_REMOVED lines=20> */
[----:B------:R-:W-:Y:S01]  /*7220*/  FSETP.GE.FTZ.AND P1, PT, R186, RZ, PT ;  /* 0x000000ffba00720b */ /* 0x000fe20003f36000 */
[----:B------:R-:W-:Y:S01]  /*7230*/  FMUL.FTZ R5, R228, R5 ;  /* 0x00000005e4057220 */ /* 0x000fe20000410000 */
[----:B------:R-:W-:Y:S01]  /*7240*/  FMUL.FTZ R6, R229, R6 ;  /* 0x00000006e5067220 */ /* 0x000fe20000410000 */
[----:B------:R-:W-:Y:S01]  /*7250*/  F2FP.F16.F32.PACK_AB R20, R20, R17 ;  /* 0x000000111414723e */ /* 0x000fe200000000ff */
[----:B------:R-:W-:Y:S01]  /*7260*/  FMUL.FTZ R22, R243, R22 ;  /* 0x00000016f3167220 */ /* 0x000fe20000410000 */
[----:B------:R-:W-:Y:S01]  /*7270*/  FSEL R17, R8, R179, P1 ;  /* 0x000000b308117208 */ /* 0x000fe20000800000 */
[C---:B------:R-:W-:Y:S01]  /*7280*/  FADD.FTZ R8, -R179.reuse, R13 ;  /* 0x0000000db3087221 */ /* 0x040fe20000010100 */
[----:B------:R-:W-:Y:S01]  /*7290*/  FSETP.GE.FTZ.AND P2, PT, R190, RZ, PT ;  /* 0x000000ffbe00720b */ /* 0x000fe20003f56000 */
[----:B-1----:R-:W-:Y:S01]  /*72a0*/  FADD.FTZ R4, -R179, R29 ;  /* 0x0000001db3047221 */ /* 0x002fe20000010100 */
[----:B------:R-:W-:Y:S01]  /*72b0*/  FSETP.GE.FTZ.AND P1, PT, R191, RZ, PT ;  /* 0x000000ffbf00720b */ /* 0x000fe20003f36000 */
[----:B------:R-:W-:Y:S01]  /*72c0*/  FMUL.FTZ R17, R186, R17 ;  /* 0x00000011ba117220 */ /* 0x000fe20000410000 */
[----:B------:R-:W-:Y:S01]  /*72d0*/  F2FP.F16.F32.PACK_AB R5, R6, R5 ;  /* 0x000000050605723e */ /* 0x000fe200000000ff */
[C---:B------:R-:W-:Y:S01]  /*72e0*/  FADD.FTZ R6, -R179.reuse, R9 ;  /* 0x00000009b3067221 */ /* 0x040fe20000010100 */
[-C--:B------:R-:W-:Y:S01]  /*72f0*/  FSEL R9, R12, R179.reuse, P2 ;  /* 0x000000b30c097208 */ /* 0x080fe20001000000 */
[----:B------:R-:W-:Y:S01]  /*7300*/  FADD.FTZ R12, -R179, R25 ;  /* 0x00000019b30c7221 */ /* 0x000fe20000010100 */
[----:B------:R-:W-:Y:S01]  /*7310*/  FSETP.GE.FTZ.AND P3, PT, R187, RZ, PT ;  /* 0x000000ffbb00720b */ /* 0x000fe20003f76000 */
[----:B------:R-:W-:Y:S01]  /*7320*/  FADD.FTZ R44, -R179, R44 ;  /* 0x0000002cb32c7221 */ /* 0x000fe20000010100 */
[----:B------:R-:W-:Y:S01]  /*7330*/  FSEL R8, R8, R179, P1 ;  /* 0x000000b308087208 */ /* 0x000fe20000800000 */
[----:B------:R-:W-:Y:S01]  /*7340*/  FMUL.FTZ R9, R190, R9 ;  /* 0x00000009be097220 */ /* 0x000fe20000410000 */
[----:B------:R-:W-:Y:S01]  /*7350*/  F2FP.F16.F32.PACK_AB R18, R18, R19 ;  /* 0x000000131212723e */ /* 0x000fe200000000ff */
[----:B------:R-:W-:Y:S01]  /*7360*/  FMUL.FTZ R19, R244, R180 ;  /* 0x000000b4f4137220 */ /* 0x000fe20000410000 */
[----:B------:R-:W-:Y:S01]  /*7370*/  FSETP.GE.FTZ.AND P1, PT, R202, RZ, PT ;  /* 0x000000ffca00720b */ /* 0x000fe20003f36000 */
[----:B------:R-:W-:Y:S01]  /*7380*/  FMUL.FTZ R8, R191, R8 ;  /* 0x00000008bf087220 */ /* 0x000fe20000410000 */
        /* <DEDUP_REMOVED lines=8> */
[----:B------:R-:W-:Y:S01]  /*7410*/  F2FP.F16.F32.PACK_AB R21, R19, R22 ;  /* 0x000000161315723e */ /* 0x000fe200000000ff */
        /* <DEDUP_REMOVED lines=10> */
[----:B------:R-:W-:Y:S01]  /*74c0*/  FADD.FTZ R31, -R178, R31 ;  /* 0x0000001fb21f7221 */ /* 0x000fe20000010100 */
[----:B------:R-:W-:Y:S01]  /*74d0*/  FSEL R4, R4, R179, P3 ;  /* 0x000000b304047208 */ /* 0x000fe20001800000 */
[----:B------:R-:W-:Y:S01]  /*74e0*/  FADD.FTZ R43, -R178, R43 ;  /* 0x0000002bb22b7221 */ /* 0x000fe20000010100 */
[----:B------:R-:W-:Y:S01]  /*74f0*/  FSETP.GE.FTZ.AND P2, PT, R218, RZ, PT ;  /* 0x000000ffda00720b */ /* 0x000fe20003f56000 */
[----:B------:R-:W-:Y:S01]  /*7500*/  FMUL.FTZ R9, R206, R9 ;  /* 0x00000009ce097220 */ /* 0x000fe20000410000 */
[----:B------:R-:W-:Y:S01]  /*7510*/  F2FP.F16.F32.PACK_AB R6, R6, R17 ;  /* 0x000000110606723e */ /* 0x000fe200000000ff */
[----:B------:R-:W-:Y:S01]  /*7520*/  FMUL.FTZ R4, R207, R4 ;  /* 0x00000004cf047220 */ /* 0x000fe20000410000 */
[----:B------:R-:W-:Y:S01]  /*7530*/  FSEL R22, R22, R179, P1 ;  /* 0x000000b316167208 */ /* 0x000fe20000800000 */
[----:B------:R-:W-:Y:S01]  /*7540*/  FADD.FTZ R47, -R178, R47 ;  /* 0x0000002fb22f7221 */ /* 0x000fe20000010100 */
[----:B------:R-:W-:Y:S01]  /*7550*/  FSETP.GE.FTZ.AND P1, PT, R241, RZ, PT ;  /* 0x000000fff100720b */ /* 0x000fe20003f36000 */
[----:B------:R1:W-:Y:S01]  /*7560*/  STS [R147+0xc000], R6 ;  /* 0x00c0000693007388 */ /* 0x0003e20000000800 */
[----:B------:R-:W-:Y:S01]  /*7570*/  F2FP.F16.F32.PACK_AB R13, R12, R13 ;  /* 0x0000000d0c0d723e */ /* 0x000fe200000000ff */
[----:B------:R-:W-:Y:S01]  /*7580*/  FADD.FTZ R12, -R179, R45 ;  /* 0x0000002db30c7221 */ /* 0x000fe20000010100 */
[----:B------:R-:W-:Y:S01]  /*7590*/  FSEL R17, R40, R179, P2 ;  /* 0x000000b328117208 */ /* 0x000fe20001000000 */
[----:B------:R-:W-:Y:S01]  /*75a0*/  FMUL.FTZ R22, R219, R22 ;  /* 0x00000016db167220 */ /* 0x000fe20000410000 */
[----:B------:R-:W-:Y:S01]  /*75b0*/  FSETP.GE.FTZ.AND P6, PT, R222, RZ, PT ;  /* 0x000000ffde00720b */ /* 0x000fe20003fd6000 */
[----:B------:R-:W-:Y:S01]  /*75c0*/  FADD.FTZ R59, -R178, R59 ;  /* 0x0000003bb23b7221 */ /* 0x000fe20000010100 */
[----:B------:R-:W-:Y:S01]  /*75d0*/  FSETP.GE.FTZ.AND P5, PT, R223, RZ, PT ;  /* 0x000000ffdf00720b */ /* 0x000fe20003fb6000 */
[----:B------:R-:W-:Y:S01]  /*75e0*/  FMUL.FTZ R17, R218, R17 ;  /* 0x00000011da117220 */ /* 0x000fe20000410000 */
[----:B------:R-:W-:Y:S02]  /*75f0*/  FSETP.GE.FTZ.AND P4, PT, R234, RZ, PT ;  /* 0x000000ffea00720b */ /* 0x000fe40003f96000 */
[----:B------:R-:W-:Y:S02]  /*7600*/  FSETP.GE.FTZ.AND P3, PT, R235, RZ, PT ;  /* 0x000000ffeb00720b */ /* 0x000fe40003f76000 */
[-C--:B------:R-:W-:Y:S02]  /*7610*/  FSEL R19, R44, R179.reuse, P6 ;  /* 0x000000b32c137208 */ /* 0x080fe40003000000 */
[----:B------:R-:W-:Y:S02]  /*7620*/  FSEL R12, R12, R179, P5 ;  /* 0x000000b30c0c7208 */ /* 0x000fe40002800000 */
[----:B------:R-:W-:Y:S01]  /*7630*/  F2FP.F16.F32.PACK_AB R4, R4, R9 ;  /* 0x000000090404723e */ /* 0x000fe200000000ff */
[----:B------:R-:W-:Y:S01]  /*7640*/  FADD.FTZ R9, -R178, R10 ;  /* 0x0000000ab2097221 */ /* 0x000fe20000010100 */
[----:B------:R-:W-:Y:S01]  /*7650*/  FSETP.GE.FTZ.AND P2, PT, R240, RZ, PT ;  /* 0x000000fff000720b */ /* 0x000fe20003f56000 */
[----:B------:R-:W-:Y:S01]  /*7660*/  FMUL.FTZ R19, R222, R19 ;  /* 0x00000013de137220 */ /* 0x000fe20000410000 */
[-C--:B------:R-:W-:Y:S01]  /*7670*/  FSEL R23, R56, R179.reuse, P4 ;  /* 0x000000b338177208 */ /* 0x080fe20002000000 */
[----:B------:R-:W-:Y:S01]  /*7680*/  FMUL.FTZ R12, R223, R12 ;  /* 0x0000000cdf0c7220 */ /* 0x000fe20000410000 */
[----:B------:R-:W-:Y:S02]  /*7690*/  FSEL R24, R24, R179, P3 ;  /* 0x000000b318187208 */ /* 0x000fe40001800000 */
[----:B------:R-:W-:Y:S01]  /*76a0*/  FSETP.GE.FTZ.AND P4, PT, R188, RZ, PT ;  /* 0x000000ffbc00720b */ /* 0x000fe20003f96000 */
[----:B------:R-:W-:Y:S01]  /*76b0*/  FMUL.FTZ R23, R234, R23 ;  /* 0x00000017ea177220 */ /* 0x000fe20000410000 */
[----:B------:R-:W-:Y:S01]  /*76c0*/  FSETP.GE.FTZ.AND P3, PT, R189, RZ, PT ;  /* 0x000000ffbd00720b */ /* 0x000fe20003f76000 */
[----:B------:R-:W-:Y:S01]  /*76d0*/  FMUL.FTZ R24, R235, R24 ;  /* 0x00000018eb187220 */ /* 0x000fe20000410000 */
[----:B------:R-:W-:Y:S01]  /*76e0*/  F2FP.F16.F32.PACK_AB R22, R22, R17 ;  /* 0x000000111616723e */ /* 0x000fe200000000ff */
[----:B------:R-:W-:Y:S01]  /*76f0*/  FADD.FTZ R17, -R178, R14 ;  /* 0x0000000eb2117221 */ /* 0x000fe20000010100 */
[----:B------:R-:W-:Y:S01]  /*7700*/  FSEL R25, R60, R179, P2 ;  /* 0x000000b33c197208 */ /* 0x000fe20001000000 */
[----:B------:R-:W-:Y:S01]  /*7710*/  @P1 FADD.FTZ R179, -R179, R61 ;  /* 0x0000003db3b31221 */ /* 0x000fe20000010100 */
[----:B------:R-:W-:Y:S02]  /*7720*/  FSETP.GE.FTZ.AND P1, PT, R193, RZ, PT ;  /* 0x000000ffc100720b */ /* 0x000fe40003f36000 */
[-C--:B------:R-:W-:Y:S01]  /*7730*/  FSEL R9, R9, R178.reuse, P4 ;  /* 0x000000b209097208 */ /* 0x080fe20002000000 */
[----:B------:R-:W-:Y:S01]  /*7740*/  FMUL.FTZ R25, R240, R25 ;  /* 0x00000019f0197220 */ /* 0x000fe20000410000 */
[----:B------:R-:W-:Y:S01]  /*7750*/  FSEL R10, R11, R178, P3 ;  /* 0x000000b20b0a7208 */ /* 0x000fe20001800000 */
[----:B------:R-:W-:Y:S01]  /*7760*/  FADD.FTZ R11, -R178, R26 ;  /* 0x0000001ab20b7221 */ /* 0x000fe20000010100 */
[----:B------:R-:W-:Y:S01]  /*7770*/  FSETP.GE.FTZ.AND P2, PT, R192, RZ, PT ;  /* 0x000000ffc000720b */ /* 0x000fe20003f56000 */
[----:B------:R-:W-:Y:S01]  /*7780*/  FMUL.FTZ R9, R188, R9 ;  /* 0x00000009bc097220 */ /* 0x000fe20000410000 */
[----:B------:R-:W-:Y:S01]  /*7790*/  F2FP.F16.F32.PACK_AB R19, R12, R19 ;  /* 0x000000130c13723e */ /* 0x000fe200000000ff */
        /* <DEDUP_REMOVED lines=11> */
[-C--:B-1----:R-:W-:Y:S01]  /*7850*/  FSEL R6, R27, R178.reuse, P1 ;  /* 0x000000b21b067208 */ /* 0x082fe20000800000 */
[----:B------:R-:W-:Y:S01]  /*7860*/  FADD.FTZ R9, -R178, R30 ;  /* 0x0000001eb2097221 */ /* 0x000fe20000010100 */
        /* <DEDUP_REMOVED lines=48> */
[----:B------:R-:W-:Y:S01]  /*7b70*/  FSETP.GE.FTZ.AND P2, PT, R242, RZ, PT ;  /* 0x000000fff200720b */ /* 0x000fe20003f56000 */
[----:B------:R-:W-:Y:S01]  /*7b80*/  STS [R156+0xa400], R5 ;  /* 0x00a400059c007388 */ /* 0x000fe20000000800 */
[-C--:B------:R-:W-:Y:S01]  /*7b90*/  FSEL R28, R59, R178.reuse, P3 ;  /* 0x000000b23b1c7208 */ /* 0x080fe20001800000 */
[----:B------:R-:W-:Y:S01]  /*7ba0*/  FMUL.FTZ R23, R236, R23 ;  /* 0x00000017ec177220 */ /* 0x000fe20000410000 */
[----:B------:R-:W-:Y:S01]  /*7bb0*/  FSEL R25, R25, R178, P2 ;  /* 0x000000b219197208 */ /* 0x000fe20001000000 */
[----:B------:R-:W-:Y:S01]  /*7bc0*/  STS [R151+0xc000], R22 ;  /* 0x00c0001697007388 */ /* 0x000fe20000000800 */
[----:B------:R-:W-:Y:S01]  /*7bd0*/  @P1 FADD.FTZ R178, -R178, R63 ;  /* 0x0000003fb2b21221 */ /* 0x000fe20000010100 */
[----:B------:R-:W-:Y:S01]  /*7be0*/  FMUL.FTZ R28, R239, R28 ;  /* 0x0000001cef1c7220 */ /* 0x000fe20000410000 */
[----:B------:R-:W-:Y:S01]  /*7bf0*/  F2FP.F16.F32.PACK_AB R181, R181, R64 ;  /* 0x00000040b5b5723e */ /* 0x000fe200000000ff */
[----:B------:R-:W-:Y:S01]  /*7c00*/  STS [R151+0xc400], R26 ;  /* 0x00c4001a97007388 */ /* 0x000fe20000000800 */
[----:B------:R-:W-:Y:S01]  /*7c10*/  FMUL.FTZ R25, R242, R25 ;  /* 0x00000019f2197220 */ /* 0x000fe20000410000 */
[----:B------:R-:W-:Y:S01]  /*7c20*/  FMUL.FTZ R178, R245, R178 ;  /* 0x000000b2f5b27220 */ /* 0x000fe20000410000 */
[----:B------:R-:W-:Y:S01]  /*7c30*/  F2FP.F16.F32.PACK_AB R28, R28, R23 ;  /* 0x000000171c1c723e */ /* 0x000fe200000000ff */
[----:B------:R-:W-:Y:S01]  /*7c40*/  STS [R156+0xc000], R19 ;  /* 0x00c000139c007388 */ /* 0x000fe20000000800 */
[----:B------:R-:W-:Y:S02]  /*7c50*/  LEA R52, R139, UR4, 0x1 ;  /* 0x000000048b347c11 */ /* 0x000fe4000f8e08ff */
        /* <DEDUP_REMOVED lines=76> */
[----:B------:R-:W-:Y:S02]  /*8120*/  LEA.HI.X.SX32 R173, R9, R173, 0x1, P1 ;  /* 0x000000ad09ad7211 */ /* 0x000fe400008f0eff */
[C---:B------:R-:W-:Y:S03]  /*8130*/  LEA R10, P1, R7.reuse, R172, 0x7 ;  /* 0x000000ac070a7211 */ /* 0x040fe600078238ff */
[----:B------:R-:W-:Y:S01]  /*8140*/  @!PT LDS RZ, [RZ] ;  /* 0x00000000fffff984 */ /* 0x000fe20000000800 */
[----:B------:R-:W-:Y:S01]  /*8150*/  @!PT LDS RZ, [RZ] ;  /* 0x00000000fffff984 */ /* 0x000fe20000000800 */
[----:B------:R-:W-:Y:S01]  /*8160*/  @!PT LDS RZ, [RZ] ;  /* 0x00000000fffff984 */ /* 0x000fe20000000800 */
[----:B------:R1:W-:Y:S01]  /*8170*/  LDGSTS.E.BYPASS.LTC128B.128 [R53+0x4000], desc[UR14][R172.64] ;  /* 0x04000000ac357fae */ /* 0x0003e2000b901d4e */
[----:B--2---:R-:W-:Y:S05]  /*8180*/  LEA.HI.X R11, R7, R173, R5, 0x7, P1 ;  /* 0x000000ad070b7211 */ /* 0x004fea00008f3c05 */
[----:B------:R1:W-:Y:S04]  /*8190*/  LDGSTS.E.BYPASS.LTC128B.128 [R53+0x5000], desc[UR14][R10.64] ;  /* 0x050000000a357fae */ /* 0x0003e8000b901d4e */
[----:B------:R-:W0:Y:S02]  /*81a0*/  LDGDEPBAR ;  /* 0x00000000000079af */ /* 0x000e240000000000 */
.L_x_546:
        /* <DEDUP_REMOVED lines=78> */
[----:B------:R-:W-:Y:S01]  /*8690*/  MOV R37, UR29 ;  /* 0x0000001d00257c02 */ /* 0x000fe20008000f00 */
[----:B------:R-:W-:Y:S01]  /*86a0*/  @UP3 UMOV UR17, UR5 ;  /* 0x0000000500113c82 */ /* 0x000fe20008000000 */
        /* <DEDUP_REMOVED lines=11> */
[----:B------:R-:W-:Y:S02]  /*8760*/  IMAD.U32 R39, RZ, RZ, UR29 ;  /* 0x0000001dff277e24 */ /* 0x000fe4000f8e00ff */
        /* <DEDUP_REMOVED lines=25> */
[-C--:B------:R-:W-:Y:S01]  /*8900*/  LEA R44, P5, R47, R176.reuse, 0x2 ;  /* 0x000000b02f2c7211 */ /* 0x080fe200078a10ff */
[----:B------:R-:W-:Y:S01]  /*8910*/  IMAD.U32 R25, RZ, RZ, UR25 ;  /* 0x00000019ff197e24 */ /* 0x000fe2000f8e00ff */
        /* <DEDUP_REMOVED lines=128> */
[----:B------:R-:W1:Y:S01]  /*9120*/  S2R R0, SR_TID.X ;  /* 0x0000000000007919 */ /* 0x000e620000002100 */
        /* <DEDUP_REMOVED lines=36> */
[----:B------:R2:W-:Y:S01]  /*9370*/  STS [R157+0x1000], R92 ;  /* 0x0010005c9d007388 */ /* 0x0005e20000000800 */
[----:B-1----:R-:W-:-:S03]  /*9380*/  SHF.R.S32.HI R5, RZ, 0x1f, R0 ;  /* 0x0000001fff057819 */ /* 0x002fc60000011400 */
        /* <DEDUP_REMOVED lines=23> */
.L_x_548:
        /* <DEDUP_REMOVED lines=21> */
.L_x_549:
[----:B------:R-:W-:Y:S01]  /*9650*/  BAR.SYNC.DEFER_BLOCKING 0x0 ;  /* 0x0000000000007b1d */ /* 0x000fe20000010000 */
[----:B------:R-:W-:Y:S01]  /*9660*/  IMAD.SHL.U32 R20, R0, 0x8, RZ ;  /* 0x0000000800147824 */ /* 0x000fe200078e00ff */
[----:B------:R-:W-:Y:S01]  /*9670*/  USHF.R.S32.HI UR5, URZ, 0x1f, UR19 ;  /* 0x0000001f3f057899 */ /* 0x000fe20008011413 */
[----:B------:R-:W-:Y:S01]  /*9680*/  IMAD.U32 R5, RZ, RZ, UR6 ;  /* 0x00000006ff057e24 */ /* 0x000fe2000f8e00ff */
[----:B------:R-:W-:Y:S01]  /*9690*/  UIMAD UR12, UR20, -0x80, UR12 ;  /* 0xffffff80140c78a4 */ /* 0x000fe2000f8e020c */
[----:B------:R-:W-:Y:S01]  /*96a0*/  SHF.R.S32.HI R16, RZ, 0x2, R16 ;  /* 0x00000002ff107819 */ /* 0x000fe20000011410 */
[----:B------:R-:W-:Y:S01]  /*96b0*/  UIMAD UR11, UR5, UR6, URZ ;  /* 0x00000006050b72a4 */ /* 0x000fe2000f8e023f */
[--C-:B------:R-:W-:Y:S01]  /*96c0*/  SHF.R.S32.HI R21, RZ, 0x1f, R20.reuse ;  /* 0x0000001fff157819 */ /* 0x100fe20000011414 */
[----:B------:R-:W-:Y:S01]  /*96d0*/  USHF.R.S32.HI UR22, URZ, 0x1f, UR59 ;  /* 0x0000001f3f167899 */ /* 0x000fe2000801143b */
[C---:B------:R-:W-:Y:S01]  /*96e0*/  IADD3 R0, R16.reuse, 0x40, RZ ;  /* 0x0000004010007810 */ /* 0x040fe20007ffe0ff */
[----:B------:R-:W-:Y:S01]  /*96f0*/  UIMAD UR11, UR19, UR7, UR11 ;  /* 0x00000007130b72a4 */ /* 0x000fe2000f8e020b */
[----:B------:R-:W-:Y:S01]  /*9700*/  ISETP.GE.AND P2, PT, R16, UR12, PT ;  /* 0x0000000c10007c0c */ /* 0x000fe2000bf46270 */
[----:B------:R-:W-:Y:S01]  /*9710*/  IMAD.WIDE.U32 R6, R5, UR19, R20 ;  /* 0x0000001305067c25 */ /* 0x000fe2000f8e0014 */
[----:B------:R-:W-:Y:S01]  /*9720*/  ULDC.64 UR16, c[0x0][0x468] ;  /* 0x00011a0000107ab9 */ /* 0x000fe20000000a00 */
[----:B------:R-:W-:Y:S01]  /*9730*/  BSSY B0, `(.L_x_550) ;  /* 0x0000018000007945 */ /* 0x000fe20003800000 */
[----:B------:R-:W-:Y:S01]  /*9740*/  ISETP.GE.AND P1, PT, R0, UR12, PT ;  /* 0x0000000c00007c0c */ /* 0x000fe2000bf26270 */
[----:B------:R-:W-:Y:S01]  /*9750*/  IMAD.U32 R4, RZ, RZ, UR11 ;  /* 0x0000000bff047e24 */ /* 0x000fe2000f8e00ff */
[----:B------:R-:W-:Y:S01]  /*9760*/  IADD3 R6, P0, R6, UR13, RZ ;  /* 0x0000000d06067c10 */ /* 0x000fe2000ff1e0ff */
[----:B------:R-:W-:Y:S01]  /*9770*/  UIMAD UR11, UR22, UR16, URZ ;  /* 0x00000010160b72a4 */ /* 0x000fe2000f8e023f */
[----:B------:R-:W-:Y:S01]  /*9780*/  IMAD.U32 R22, RZ, RZ, UR16 ;  /* 0x00000010ff167e24 */ /* 0x000fe2000f8e00ff */
[----:B------:R-:W-:-:S02]  /*9790*/  SHF.R.S32.HI R0, RZ, 0x1f, R16 ;  /* 0x0000001fff007819 */ /* 0x000fc40000011410 */
[----:B------:R-:W-:Y:S01]  /*97a0*/  IADD3.X R7, R7, UR21, R4, P0, !PT ;  /* 0x0000001507077c10 */ /* 0x000fe200087fe404 */
[----:B------:R-:W-:Y:S01]  /*97b0*/  UIMAD UR17, UR59, UR17, UR11 ;  /* 0x000000113b1172a4 */ /* 0x000fe2000f8e020b */
[----:B------:R1:W3:Y:S01]  /*97c0*/  LDS.128 R12, [R53+0x7000] ;  /* 0x00700000350c7984 */ /* 0x0002e20000000c00 */
[----:B------:R-:W-:-:S03]  /*97d0*/  IMAD.WIDE.U32 R22, R22, UR59, R6 ;  /* 0x0000003b16167c25 */ /* 0x000fc6000f8e0006 */
[----:B------:R1:W4:Y:S02]  /*97e0*/  LDS.128 R8, [R53+0x9000] ;  /* 0x0090000035087984 */ /* 0x0003240000000c00 */
[----:B------:R-:W-:Y:S01]  /*97f0*/  IADD3 R19, R23, UR17, RZ ;  /* 0x0000001117137c10 */ /* 0x000fe2000fffe0ff */
[----:B------:R-:W-:Y:S06]  /*9800*/  @P2 BRA `(.L_x_551) ;  /* 0x0000000000282947 */ /* 0x000fec0003800000 */
[----:B------:R-:W2:Y:S01]  /*9810*/  LDS.128 R4, [R53+0x6000] ;  /* 0x0060000035047984 */ /* 0x000ea20000000c00 */
        /* <DEDUP_REMOVED lines=8> */
[----:B--2---:R2:W-:Y:S02]  /*98a0*/  STG.E.128 desc[UR14][R26.64], R4 ;  /* 0x000000041a007986 */ /* 0x0045e4000c101d0e */
.L_x_551:
[----:B------:R-:W-:Y:S05]  /*98b0*/  BSYNC B0 ;  /* 0x0000000000007941 */ /* 0x000fea0003800000 */
.L_x_550:
[----:B------:R-:W-:Y:S04]  /*98c0*/  BSSY B0, `(.L_x_552) ;  /* 0x000000d000007945 */ /* 0x000fe80003800000 */
[----:B------:R-:W-:Y:S05]  /*98d0*/  @P1 BRA `(.L_x_553) ;  /* 0x00000000002c1947 */ /* 0x000fea0003800000 */
[----:B--2---:R-:W-:Y:S01]  /*98e0*/  IADD3 R5, P0, R16, 0x40, RZ ;  /* 0x0000004010057810 */ /* 0x004fe20007f1e0ff */
        /* <DEDUP_REMOVED lines=10> */
.L_x_553:
[----:B------:R-:W-:Y:S05]  /*9990*/  BSYNC B0 ;  /* 0x0000000000007941 */ /* 0x000fea0003800000 */
.L_x_552:
[----:B--2---:R2:W1:Y:S01]  /*99a0*/  LDS.128 R4, [R53+0x8000] ;  /* 0x0080000035047984 */ /* 0x0044620000000c00 */
        /* <DEDUP_REMOVED lines=10> */
[----:B------:R-:W-:-:S03]  /*9a50*/  MOV R18, UR6 ;  /* 0x0000000600127c02 */ /* 0x000fc60008000f00 */
[----:B------:R-:W-:Y:S01]  /*9a60*/  IADD3.X R15, R13, UR18, R12, P0, !PT ;  /* 0x000000120d0f7c10 */ /* 0x000fe200087fe40c */
[----:B------:R-:W-:Y:S02]  /*9a70*/  UIMAD UR7, UR59, UR7, UR5 ;  /* 0x000000073b0772a4 */ /* 0x000fe4000f8e0205 */
[----:B------:R-:W-:-:S05]  /*9a80*/  IMAD.WIDE.U32 R18, R18, UR59, R14 ;  /* 0x0000003b12127c25 */ /* 0x000fca000f8e000e */
[----:B------:R-:W-:Y:S01]  /*9a90*/  IADD3 R13, R19, UR7, RZ ;  /* 0x00000007130d7c10 */ /* 0x000fe2000fffe0ff */
[----:B--2---:R-:W-:Y:S06]  /*9aa0*/  @P2 BRA `(.L_x_555) ;  /* 0x0000000000242947 */ /* 0x004fec0003800000 */
        /* <DEDUP_REMOVED lines=9> */
.L_x_555:
[----:B------:R-:W-:Y:S05]  /*9b40*/  BSYNC B0 ;  /* 0x0000000000007941 */ /* 0x000fea0003800000 */
.L_x_554:
[----:B------:R-:W-:Y:S05]  /*9b50*/  @P1 BRA `(.L_x_544) ;  /* 0x00000000002c1947 */ /* 0x000fea0003800000 */
[----:B------:R-:W-:Y:S01]  /*9b60*/  IADD3 R16, P0, R16, 0x40, RZ ;  /* 0x0000004010107810 */ /* 0x000fe20007f1e0ff */
[----:B------:R-:W-:Y:S01]  /*9b70*/  ULDC.64 UR6, c[0x0][0x3f8] ;  /* 0x0000fe0000067ab9 */ /* 0x000fe20000000a00 */
[----:B------:R-:W-:Y:S02]  /*9b80*/  MOV R12, R18 ;  /* 0x00000012000c7202 */ /* 0x000fe40000000f00 */
[----:B-12---:R-:W-:-:S03]  /*9b90*/  IADD3.X R5, RZ, R0, RZ, P0, !PT ;  /* 0x00000000ff057210 */ /* 0x006fc600007fe4ff */
[----:B------:R-:W-:-:S04]  /*9ba0*/  IMAD.WIDE.U32 R6, R16, UR8, R12 ;  /* 0x0000000810067c25 */ /* 0x000fc8000f8e000c */
[----:B------:R-:W-:Y:S01]  /*9bb0*/  IMAD R5, R5, UR8, RZ ;  /* 0x0000000805057c24 */ /* 0x000fe2000f8e02ff */
[----:B------:R-:W-:-:S03]  /*9bc0*/  LEA R4, P0, R6, UR6, 0x1 ;  /* 0x0000000606047c11 */ /* 0x000fc6000f8008ff */
[----:B------:R-:W-:-:S05]  /*9bd0*/  IMAD R5, R16, UR9, R5 ;  /* 0x0000000910057c24 */ /* 0x000fca000f8e0205 */
[----:B------:R-:W-:-:S04]  /*9be0*/  IADD3 R5, R5, R7, RZ ;  /* 0x0000000705057210 */ /* 0x000fc80007ffe0ff */
[----:B------:R-:W-:-:S05]  /*9bf0*/  LEA.HI.X R5, R6, UR7, R5, 0x1, P0 ;  /* 0x0000000706057c11 */ /* 0x000fca00080f0c05 */
[----:B----4-:R3:W-:Y:S02]  /*9c00*/  STG.E.128 desc[UR14][R4.64], R8 ;  /* 0x0000000804007986 */ /* 0x0107e4000c101d0e */
.L_x_544:
[----:B------:R-:W-:Y:S05]  /*9c10*/  BSYNC B1 ;  /* 0x0000000000017941 */ /* 0x000fea0003800000 */
.L_x_530:
[----:B------:R-:W-:Y:S01]  /*9c20*/  R2UR UR6, R146 ;  /* 0x00000000920672ca */ /* 0x000fe200000e0000 */
[----:B------:R-:W-:Y:S02]  /*9c30*/  ULDC UR5, c[0x0][0xc] ;  /* 0x0000030000057ab9 */ /* 0x000fe40000000800 */
[----:B------:R-:W-:-:S10]  /*9c40*/  UIADD3 UR20, UR5, UR20, URZ ;  /* 0x0000001405147290 */ /* 0x000fd4000fffe03f */
[----:B------:R-:W-:-:S06]  /*9c50*/  UISETP.GE.AND UP0, UPT, UR20, UR6, UPT ;  /* 0x000000061400728c */ /* 0x000fcc000bf06270 */
[----:B------:R-:W-:-:S13]  /*9c60*/  PLOP3.LUT P0, PT, PT, PT, UP0, 0x80, 0x0 ;  /* 0x000000000000781c */ /* 0x000fda0003f0f008 */
[----:B------:R-:W-:Y:S05]  /*9c70*/  @P0 BRA `(.L_x_556) ;  /* 0x0000000000040947 */ /* 0x000fea0003800000 */
[----:B------:R-:W-:Y:S05]  /*9c80*/  BRA `(.L_x_557) ;  /* 0xffffff6c00bc7947 */ /* 0x000fea000383ffff */
.L_x_556:
[----:B------:R-:W-:Y:S05]  /*9c90*/  EXIT ;  /* 0x000000000000794d */ /* 0x000fea0003800000 */
.L_x_558:
        /* <DEDUP_REMOVED lines=14> */
.L_x_708:


//--------------------- .text._ZN5flash44flash_bwd_dq_dk_dv_loop_seqk_parallel_kernelI23Flash_bwd_kernel_traitsILi32ELi128ELi128ELi8ELi4ELi4ELi4ELb0ELb0EN7cutlass6half_tE19Flash_kernel_traitsILi32ELi128ELi128ELi8ES3_EELb0ELb1ELb0ELb0ELb0ELb1ELb1EEEvNS_16Flash_bwd_paramsE --------------------------
	.section	.text._ZN5flash44flash_bwd_dq_dk_dv_loop_seqk_parallel_kernelI23Flash_bwd_kernel_traitsILi32ELi128ELi128ELi8ELi4ELi4ELi4ELb0ELb0EN7cutlass6half_tE19Flash_kernel_traitsILi32ELi128ELi128ELi8ES3_EELb0ELb1ELb0ELb0ELb0ELb1ELb1EEEvNS_16Flash_bwd_paramsE,"ax",@progbits
	.align	128
        .global         _ZN5flash44flash_bwd_dq_dk_dv_loop_seqk_parallel_kernelI23Flash_bwd_kernel_traitsILi32ELi128ELi128ELi8ELi4ELi4ELi4ELb0ELb0EN7cutlass6half_tE19Flash_kernel_traitsILi32ELi128ELi128ELi8ES3_EELb0ELb1ELb0ELb0ELb0ELb1ELb1EEEvNS_16Flash_bwd_paramsE
        .type           _ZN5flash44flash_bwd_dq_dk_dv_loop_seqk_parallel_kernelI23Flash_bwd_kernel_traitsILi32ELi128ELi128ELi8ELi4ELi4ELi4ELb0ELb0EN7cutlass6half_tE19Flash_kernel_traitsILi32ELi128ELi128ELi8ES3_EELb0ELb1ELb0ELb0ELb0ELb1ELb1EEEvNS_16Flash_bwd_paramsE,@function
        .size           _ZN5flash44flash_bwd_dq_dk_dv_loop_seqk_parallel_kernelI23Flash_bwd_kernel_traitsILi32ELi128ELi128ELi8ELi4ELi4ELi4ELb0ELb0EN7cutlass6half_tE19Flash_kernel_traitsILi32ELi128ELi128ELi8ES3_EELb0ELb1ELb0ELb0ELb0ELb1ELb1EEEvNS_16Flash_bwd_paramsE,(.L_x_709 - _ZN5flash44flash_bwd_dq_dk_dv_loop_seqk_parallel_kernelI23Flash_bwd_kernel_traitsILi32ELi128ELi128ELi8ELi4ELi4ELi4ELb0ELb0EN7cutlass6half_tE19Flash_kernel_traitsILi32ELi128ELi128ELi8ES3_EELb0ELb1ELb0ELb0ELb0ELb1ELb1EEEvNS_16Flash_bwd_paramsE)
        .other          _ZN5flash44flash_bwd_dq_dk_dv_loop_seqk_parallel_kernelI23Flash_bwd_kernel_traitsILi32ELi128ELi128ELi8ELi4ELi4ELi4ELb0ELb0EN7cutlass6half_tE19Flash_kernel_traitsILi32ELi128ELi128ELi8ES3_EELb0ELb1ELb0ELb0ELb0ELb1ELb1EEEvNS_16Flash_bwd_paramsE,@"STO_CUDA_ENTRY STV_DEFAULT"
_ZN5flash44flash_bwd_dq_dk_dv_loop_seqk_parallel_kernelI23Flash_bwd_kernel_traitsILi32ELi128ELi128ELi8ELi4ELi4ELi4ELb0ELb0EN7cutlass6half_tE19Flash_kernel_traitsILi32ELi128ELi128ELi8ES3_EELb0ELb1ELb0ELb0ELb0ELb1ELb1EEEvNS_16Flash_bwd_paramsE:
.text._ZN5flash44flash_bwd_dq_dk_dv_loop_seqk_parallel_kernelI23Flash_bwd_kernel_traitsILi32ELi128ELi128ELi8ELi4ELi4ELi4ELb0ELb0EN7cutlass6half_tE19Flash_kernel_traitsILi32ELi128ELi128ELi8ES3_EELb0ELb1ELb0ELb0ELb0ELb1ELb1EEEvNS_16Flash_bwd_paramsE:
        /* <DEDUP_REMOVED lines=14> */
[----:B------:R-:W3:Y:S01]  /*00e0*/  S2UR UR59, SR_CTAID.Z ;  /* 0x00000000003b79c3 */ /* 0x000ee20000002700 */
[----:B------:R-:W-:Y:S01]  /*00f0*/  UMOV UR5, 0x400 ;  /* 0x0000040000057882 */ /* 0x000fe20000000000 */
[----:B------:R-:W-:Y:S01]  /*0100*/  IMAD.MOV.U32 R210, RZ, RZ, -0x10 ;  /* 0xfffffff0ffd27424 */ /* 0x000fe200078e00ff */
[----:B------:R-:W-:Y:S01]  /*0110*/  ULDC.64 UR8, c[0x0][0x208] ;  /* 0x0000820000087ab9 */ /* 0x000fe20000000a00 */
[----:B------:R-:W-:Y:S02]  /*0120*/  IMAD.MOV.U32 R123, RZ, RZ, 0x20 ;  /* 0x00000020ff7b7424 */ /* 0x000fe400078e00ff */
[----:B------:R-:W-:Y:S02]  /*0130*/  IMAD.MOV.U32 R120, RZ, RZ, 0x40 ;  /* 0x00000040ff787424 */ /* 0x000fe400078e00ff */
[----:B------:R-:W-:Y:S08]  /*0140*/  S2UR UR51, SR_CTAID.Y ;  /* 0x00000000003379c3 */ /* 0x000ff00000002600 */
[----:B------:R-:W4:Y:S01]  /*0150*/  S2UR UR4, SR_CgaCtaId ;  /* 0x00000000000479c3 */ /* 0x000f220000008800 */
[----:B---3--:R-:W-:Y:S01]  /*0160*/  USHF.R.S32.HI UR6, URZ, 0x1f, UR59 ;  /* 0x0000001f3f067899 */ /* 0x008fe2000801143b */
[----:B--2---:R-:W-:-:S04]  /*0170*/  SHF.R.S32.HI R11, RZ, 0x1f, R21 ;  /* 0x0000001fff0b7819 */ /* 0x004fc80000011415 */
[CC--:B------:R-:W-:Y:S02]  /*0180*/  LEA.HI R3, R11.reuse, R21.reuse, RZ, 0x2 ;  /* 0x000000150b037211 */ /* 0x0c0fe400078f10ff */
[----:B------:R-:W-:Y:S02]  /*0190*/  LEA.HI R10, R11, R21, RZ, 0x5 ;  /* 0x000000150b0a7211 */ /* 0x000fe400078f28ff */
[--C-:B------:R-:W-:Y:S01]  /*01a0*/  SHF.R.S32.HI R4, RZ, 0x2, R3.reuse ;  /* 0x00000002ff047819 */ /* 0x100fe20000011403 */
[----:B----4-:R-:W-:Y:S01]  /*01b0*/  ULEA UR4, UR4, UR5, 0x18 ;  /* 0x0000000504047291 */ /* 0x010fe2000f8ec03f */
[----:B-1----:R-:W-:Y:S01]  /*01c0*/  SHF.R.S32.HI R0, RZ, 0x1f, R3 ;  /* 0x0000001fff007819 */ /* 0x002fe20000011403 */
[----:B------:R-:W-:Y:S01]  /*01d0*/  USHF.L.U32 UR5, UR51, 0x7, URZ ;  /* 0x0000000733057899 */ /* 0x000fe2000800063f */
        /* <DEDUP_REMOVED lines=121> */
[C---:B------:R-:W-:Y:S01]  /*0970*/  SEL R211, R123.reuse, 0xffffffe0, !P5 ;  /* 0xffffffe07bd37807 */ /* 0x040fe20006800000 */
[----:B------:R-:W-:Y:S01]  /*0980*/  @P4 VIADD R209, R214, 0xffffffc0 ;  /* 0xffffffc0d6d14836 */ /* 0x000fe20000000000 */
[----:B------:R-:W-:Y:S01]  /*0990*/  SEL R120, R120, 0xffffffc0, !P2 ;  /* 0xffffffc078787807 */ /* 0x000fe20005000000 */
[----:B------:R-:W-:Y:S01]  /*09a0*/  IMAD.IADD R8, R8, 0x1, R10 ;  /* 0x0000000108087824 */ /* 0x000fe200078e020a */
[----:B------:R-:W-:Y:S01]  /*09b0*/  SEL R117, R123, 0xffffffe0, !P0 ;  /* 0xffffffe07b757807 */ /* 0x000fe20004000000 */
[----:B------:R-:W-:Y:S01]  /*09c0*/  IMAD R129, R129, 0x200, R0 ;  /* 0x0000020081817824 */ /* 0x000fe200078e0200 */
        /* <DEDUP_REMOVED lines=12> */
[----:B------:R-:W-:Y:S01]  /*0a90*/  LOP3.LUT R6, R5, R2, R6, 0x1e, !PT ;  /* 0x0000000205067212 */ /* 0x000fe200078e1e06 */
[----:B------:R-:W-:Y:S01]  /*0aa0*/  IMAD.IADD R211, R211, 0x1, R210 ;  /* 0x00000001d3d37824 */ /* 0x000fe200078e02d2 */
        /* <DEDUP_REMOVED lines=23> */
.L_x_587:
        /* <DEDUP_REMOVED lines=16> */
[----:B-12---:R-:W-:Y:S01]  /*0d20*/  IMAD.U32 R4, RZ, RZ, UR10 ;  /* 0x0000000aff047e24 */ /* 0x006fe2000f8e00ff */
        /* <DEDUP_REMOVED lines=12> */
[----:B---3--:R-:W2:Y:S02]  /*0df0*/  @P1 LDG.E R8, desc[UR8][R6.64] ;  /* 0x0000000806081981 */ /* 0x008ea4000c1e1900 */
        /* <DEDUP_REMOVED lines=37> */
.L_x_559:
        /* <DEDUP_REMOVED lines=62> */
[----:B------:R-:W-:-:S02]  /*1430*/  USEL UR58, UR16, UR12, !UP1 ;  /* 0x0000000c103a7287 */ /* 0x000fc4000c800000 */
[----:B------:R-:W-:Y:S01]  /*1440*/  UIADD3 UR16, UR15, -0x80, URZ ;  /* 0xffffff800f107890 */ /* 0x000fe2000fffe03f */
[----:B------:R-:W-:Y:S01]  /*1450*/  IMAD.HI.U32 R4, R5, R0, R4 ;  /* 0x0000000005047227 */ /* 0x000fe200078e0004 */
[----:B------:R-:W-:Y:S01]  /*1460*/  MOV R0, R3 ;  /* 0x0000000300007202 */ /* 0x000fe20000000f00 */
[----:B------:R-:W-:Y:S02]  /*1470*/  USEL UR19, UR19, URZ, UP2 ;  /* 0x0000003f13137287 */ /* 0x000fe40009000000 */
[----:B------:R-:W-:Y:S02]  /*1480*/  UIADD3 UR49, UR17, UR11, URZ ;  /* 0x0000000b11317290 */ /* 0x000fe4000fffe03f */
        /* <DEDUP_REMOVED lines=64> */
.L_x_561:
        /* <DEDUP_REMOVED lines=13> */
.L_x_562:
        /* <DEDUP_REMOVED lines=12> */
.L_x_563:
[----:B------:R-:W-:Y:S01]  /*1a20*/  ULDC UR5, c[0x0][0x270] ;  /* 0x00009c0000057ab9 */ /* 0x000fe20000000800 */
[----:B------:R-:W-:Y:S01]  /*1a30*/  ULDC UR6, c[0x0][0x2d4] ;  /* 0x0000b50000067ab9 */ /* 0x000fe20000000800 */
[----:B------:R-:W-:-:S04]  /*1a40*/  UIMAD UR5, UR51, UR5, UR59 ;  /* 0x00000005330572a4 */ /* 0x000fc8000f8e023b */
[----:B------:R-:W-:-:S12]  /*1a50*/  UIMAD UR5, UR5, UR6, URZ ;  /* 0x00000006050572a4 */ /* 0x000fd8000f8e023f */
.L_x_564:
        /* <DEDUP_REMOVED lines=16> */
[----:B------:R-:W-:Y:S02]  /*1b60*/  USHF.R.S32.HI UR17, URZ, 0x1f, UR5 ;  /* 0x0000001f3f117899 */ /* 0x000fe40008011405 */
[----:B------:R-:W-:-:S02]  /*1b70*/  UIADD3.X UR6, UR55, UR6, UR49, UP2, UP1 ;  /* 0x0000000637067290 */ /* 0x000fc400097e2431 */
[----:B------:R-:W-:Y:S02]  /*1b80*/  USHF.R.S32.HI UR34, URZ, 0x1f, UR59 ;  /* 0x0000001f3f227899 */ /* 0x000fe4000801143b */
[----:B------:R-:W-:Y:S01]  /*1b90*/  ULEA.HI UR17, UR17, UR5, URZ, 0x7 ;  /* 0x0000000511117291 */ /* 0x000fe2000f8f383f */
[----:B-1----:R-:W-:Y:S01]  /*1ba0*/  SHF.R.S32.HI R0, RZ, 0x1f, R7 ;  /* 0x0000001fff007819 */ /* 0x002fe20000011407 */
[----:B------:R-:W-:Y:S01]  /*1bb0*/  ULDC.64 UR14, c[0x0][0x428] ;  /* 0x00010a00000e7ab9 */ /* 0x000fe20000000a00 */
[----:B------:R-:W-:Y:S01]  /*1bc0*/  ULDC.64 UR22, c[0x0][0x258] ;  /* 0x0000960000167ab9 */ /* 0x000fe20000000a00 */
[----:B------:R-:W-:Y:S01]  /*1bd0*/  UIMAD UR13, UR34, UR14, URZ ;  /* 0x0000000e220d72a4 */ /* 0x000fe2000f8e023f */
[CC--:B------:R-:W-:Y:S01]  /*1be0*/  LEA.HI R4, R0.reuse, R7.reuse, RZ, 0x5 ;  /* 0x0000000700047211 */ /* 0x0c0fe200078f28ff */
[----:B------:R-:W-:Y:S01]  /*1bf0*/  USHF.R.S32.HI UR17, URZ, 0x7, UR17 ;  /* 0x000000073f117899 */ /* 0x000fe20008011411 */
[----:B------:R-:W-:Y:S01]  /*1c00*/  LEA.HI R0, R0, R7, RZ, 0x2 ;  /* 0x0000000700007211 */ /* 0x000fe200078f10ff */
[----:B------:R-:W-:Y:S01]  /*1c10*/  UIMAD UR7, UR59, UR15, UR13 ;  /* 0x0000000f3b0772a4 */ /* 0x000fe2000f8e020d */
[----:B------:R-:W-:Y:S01]  /*1c20*/  LOP3.LUT R3, R4, 0xffffffe0, RZ, 0xc0, !PT ;  /* 0xffffffe004037812 */ /* 0x000fe200078ec0ff */
[----:B------:R-:W-:Y:S01]  /*1c30*/  UISETP.LT.AND UP1, UPT, URZ, UR17, UPT ;  /* 0x000000113f00728c */ /* 0x000fe2000bf21270 */
[----:B------:R-:W-:Y:S01]  /*1c40*/  LOP3.LUT R5, R0, 0xfffffffc, RZ, 0xc0, !PT ;  /* 0xfffffffc00057812 */ /* 0x000fe200078ec0ff */
[----:B------:R-:W-:Y:S01]  /*1c50*/  ULDC.64 UR32, c[0x0][0x2b0] ;  /* 0x0000ac0000207ab9 */ /* 0x000fe20000000a00 */
[----:B------:R-:W-:Y:S01]  /*1c60*/  SHF.R.S32.HI R4, RZ, 0x5, R4 ;  /* 0x00000005ff047819 */ /* 0x000fe20000011404 */
[C---:B------:R-:W-:Y:S01]  /*1c70*/  IMAD.IADD R3, R7.reuse, 0x1, -R3 ;  /* 0x0000000107037824 */ /* 0x040fe200078e0a03 */
[----:B------:R-:W-:Y:S01]  /*1c80*/  SHF.R.S32.HI R0, RZ, 0x2, R0 ;  /* 0x00000002ff007819 */ /* 0x000fe20000011400 */
[----:B------:R-:W-:Y:S01]  /*1c90*/  IMAD.IADD R5, R7, 0x1, -R5 ;  /* 0x0000000107057824 */ /* 0x000fe200078e0a05 */
[----:B------:R-:W-:Y:S01]  /*1ca0*/  USEL UR17, URZ, UR17, !UP1 ;  /* 0x000000113f117287 */ /* 0x000fe2000c800000 */
[----:B------:R-:W-:Y:S01]  /*1cb0*/  IMAD R3, R4, UR20, R3 ;  /* 0x0000001404037c24 */ /* 0x000fe2000f8e0203 */
[----:B------:R-:W-:Y:S01]  /*1cc0*/  SHF.R.S32.HI R18, RZ, 0x1f, R0 ;  /* 0x0000001fff127819 */ /* 0x000fe20000011400 */
[----:B------:R-:W-:Y:S01]  /*1cd0*/  IMAD.SHL.U32 R4, R5, 0x8, RZ ;  /* 0x0000000805047824 */ /* 0x000fe200078e00ff */
[----:B------:R-:W-:Y:S01]  /*1ce0*/  IADD3 R10, P0, R0, UR16, RZ ;  /* 0x00000010000a7c10 */ /* 0x000fe2000ff1e0ff */
[----:B--2---:R-:W-:Y:S01]  /*1cf0*/  IMAD R7, R12, UR31, RZ ;  /* 0x0000001f0c077c24 */ /* 0x004fe2000f8e02ff */
[----:B------:R-:W-:-:S02]  /*1d00*/  UISETP.GT.AND UP1, UPT, UR44, UR17, UPT ;  /* 0x000000112c00728c */ /* 0x000fc4000bf24270 */
[----:B------:R-:W-:Y:S01]  /*1d10*/  IADD3.X R9, R18, UR31, RZ, P0, !PT ;  /* 0x0000001f12097c10 */ /* 0x000fe200087fe4ff */
[----:B------:R-:W-:Y:S01]  /*1d20*/  IMAD R14, R13, UR16, R7 ;  /* 0x000000100d0e7c24 */ /* 0x000fe2000f8e0207 */
[----:B------:R-:W-:Y:S02]  /*1d30*/  SHF.R.S32.HI R5, RZ, 0x1f, R4 ;  /* 0x0000001fff057819 */ /* 0x000fe40000011404 */
[----:B------:R-:W-:Y:S01]  /*1d40*/  IADD3 R8, P0, R4, UR11, RZ ;  /* 0x0000000b04087c10 */ /* 0x000fe2000ff1e0ff */
[----:B------:R-:W-:-:S03]  /*1d50*/  IMAD R11, R9, UR42, RZ ;  /* 0x0000002a090b7c24 */ /* 0x000fc6000f8e02ff */
[----:B------:R-:W-:Y:S01]  /*1d60*/  IADD3.X R9, R5, UR54, RZ, P0, !PT ;  /* 0x0000003605097c10 */ /* 0x000fe200087fe4ff */
[C---:B------:R-:W-:Y:S01]  /*1d70*/  IMAD R15, R10.reuse, UR43, R11 ;  /* 0x0000002b0a0f7c24 */ /* 0x040fe2000f8e020b */
[C---:B------:R-:W-:Y:S01]  /*1d80*/  IADD3 R7, P0, R3.reuse, UR12, RZ ;  /* 0x0000000c03077c10 */ /* 0x040fe2000ff1e0ff */
[----:B------:R-:W-:Y:S01]  /*1d90*/  IMAD.WIDE.U32 R10, R10, UR42, R4 ;  /* 0x0000002a0a0a7c25 */ /* 0x000fe2000f8e0004 */
[----:B------:R-:W-:Y:S02]  /*1da0*/  ULDC.64 UR12, c[0x0][0x3e0] ;  /* 0x0000f800000c7ab9 */ /* 0x000fe40000000a00 */
        /* <DEDUP_REMOVED lines=11> */
[----:B------:R1:W-:Y:S01]  /*1e60*/  STL [R1], R3 ;  /* 0x0000000301007387 */ /* 0x0003e20000100800 */
        /* <DEDUP_REMOVED lines=15> */
[----:B------:R-:W-:Y:S01]  /*1f60*/  PLOP3.LUT P0, PT, PT, PT, UP1, 0x80, 0x0 ;  /* 0x000000000000781c */ /* 0x000fe20003f0f018 */
[----:B------:R-:W-:Y:S01]  /*1f70*/  UIADD3 UR7, UR44, -0x1, URZ ;  /* 0xffffffff2c077890 */ /* 0x000fe2000fffe03f */
[----:B------:R-:W-:Y:S01]  /*1f80*/  LEA R228, P2, R8, UR12, 0x1 ;  /* 0x0000000c08e47c11 */ /* 0x000fe2000f8408ff */
[----:B------:R-:W-:Y:S01]  /*1f90*/  IMAD.IADD R3, R9, 0x1, R3 ;  /* 0x0000000109037824 */ /* 0x000fe200078e0203 */
[----:B------:R-:W-:Y:S01]  /*1fa0*/  UMOV UR12, UR15 ;  /* 0x0000000f000c7c82 */ /* 0x000fe20008000000 */
[----:B------:R-:W-:-:S03]  /*1fb0*/  UMOV UR15, UR22 ;  /* 0x00000016000f7c82 */ /* 0x000fc60008000000 */
[----:B------:R-:W-:Y:S01]  /*1fc0*/  LEA.HI.X R229, R8, UR13, R3, 0x1, P2 ;  /* 0x0000000d08e57c11 */ /* 0x000fe200090f0c03 */
[----:B------:R-:W-:Y:S01]  /*1fd0*/  UMOV UR13, UR14 ;  /* 0x0000000e000d7c82 */ /* 0x000fe20008000000 */
[----:B------:R-:W-:-:S03]  /*1fe0*/  UMOV UR14, UR23 ;  /* 0x00000017000e7c82 */ /* 0x000fc60008000000 */
        /* <DEDUP_REMOVED lines=20> */
.L_x_566:
        /* <DEDUP_REMOVED lines=19> */
.L_x_567:
        /* <DEDUP_REMOVED lines=30> */
.L_x_569:
[----:B------:R-:W-:Y:S05]  /*2440*/  BSYNC B0 ;  /* 0x0000000000007941 */ /* 0x000fea0003800000 */
.L_x_568:
        /* <DEDUP_REMOVED lines=14> */
.L_x_571:
[----:B------:R-:W-:Y:S05]  /*2530*/  BSYNC B0 ;  /* 0x0000000000007941 */ /* 0x000fea0003800000 */
.L_x_570:
        /* <DEDUP_REMOVED lines=26> */
.L_x_573:
[----:B------:R-:W-:Y:S05]  /*26e0*/  BSYNC B0 ;  /* 0x0000000000007941 */ /* 0x000fea0003800000 */
.L_x_572:
        /* <DEDUP_REMOVED lines=14> */
.L_x_565:
[----:B------:R-:W2:Y:S04]  /*27d0*/  LDL R28, [R1+0x34] ;  /* 0x00003400011c7983 */ /* 0x000ea80000100800 */
[----:B------:R-:W3:Y:S01]  /*27e0*/  LDL R19, [R1+0x2c] ;  /* 0x00002c0001137983 */ /* 0x000ee20000100800 */
[----:B------:R-:W-:Y:S01]  /*27f0*/  UIMAD UR5, UR7, -0x80, UR38 ;  /* 0xffffff80070578a4 */ /* 0x000fe2000f8e0226 */
[----:B------:R-:W-:Y:S01]  /*2800*/  VIADD R9, R0, 0x40 ;  /* 0x0000004000097836 */ /* 0x000fe20000000000 */
[----:B------:R-:W-:Y:S02]  /*2810*/  UIMAD UR6, UR18, -0x80, UR10 ;  /* 0xffffff80120678a4 */ /* 0x000fe4000f8e020a */
[----:B------:R-:W-:Y:S01]  /*2820*/  UIMAD UR11, UR45, UR26, URZ ;  /* 0x0000001a2d0b72a4 */ /* 0x000fe2000f8e023f */
[----:B------:R-:W-:Y:S01]  /*2830*/  IMAD.U32 R8, RZ, RZ, UR26 ;  /* 0x0000001aff087e24 */ /* 0x000fe2000f8e00ff */
[C---:B------:R-:W-:Y:S01]  /*2840*/  ISETP.GE.AND P3, PT, R9.reuse, UR5, PT ;  /* 0x0000000509007c0c */ /* 0x040fe2000bf66270 */
[----:B------:R-:W-:Y:S01]  /*2850*/  IMAD.WIDE.U32 R10, R12, 0x80, RZ ;  /* 0x000000800c0a7825 */ /* 0x000fe200078e00ff */
[----:B------:R-:W-:Y:S01]  /*2860*/  UIMAD UR16, UR30, UR27, UR11 ;  /* 0x0000001b1e1072a4 */ /* 0x000fe2000f8e020b */
[----:B------:R-:W-:Y:S01]  /*2870*/  ISETP.GE.AND P1, PT, R9, UR6, PT ;  /* 0x0000000609007c0c */ /* 0x000fe2000bf26270 */
[----:B------:R-:W-:Y:S01]  /*2880*/  ULDC.64 UR24, c[0x0][0x260] ;  /* 0x0000980000187ab9 */ /* 0x000fe20000000a00 */
[----:B------:R-:W-:Y:S01]  /*2890*/  IMAD.WIDE.U32 R8, R8, UR30, R4 ;  /* 0x0000001e08087c25 */ /* 0x000fe2000f8e0004 */
[----:B------:R-:W-:-:S02]  /*28a0*/  ULDC.64 UR22, c[0x0][0x268] ;  /* 0x00009a0000167ab9 */ /* 0x000fc40000000a00 */
[----:B------:R-:W-:Y:S01]  /*28b0*/  IADD3 R8, P0, R8, UR46, RZ ;  /* 0x0000002e08087c10 */ /* 0x000fe2000ff1e0ff */
[----:B------:R-:W-:Y:S01]  /*28c0*/  UIMAD UR11, UR45, UR28, URZ ;  /* 0x0000001c2d0b72a4 */ /* 0x000fe2000f8e023f */
[----:B------:R-:W-:-:S03]  /*28d0*/  IMAD.SHL.U32 R13, R13, 0x80, RZ ;  /* 0x000000800d0d7824 */ /* 0x000fc600078e00ff */
[----:B------:R-:W-:Y:S01]  /*28e0*/  @!P3 IADD3 R10, P2, R228, R10, RZ ;  /* 0x0000000ae40ab210 */ /* 0x000fe20007f5e0ff */
[----:B------:R-:W-:Y:S01]  /*28f0*/  UIMAD UR11, UR30, UR29, UR11 ;  /* 0x0000001d1e0b72a4 */ /* 0x000fe2000f8e020b */
[----:B------:R-:W-:Y:S01]  /*2900*/  ISETP.GE.AND P4, PT, R0, UR5, PT ;  /* 0x0000000500007c0c */ /* 0x000fe2000bf86270 */
[----:B------:R-:W1:Y:S01]  /*2910*/  @!P1 LDC.64 R24, c[0x0][0x218] ;  /* 0x00008600ff189b82 */ /* 0x000e620000000a00 */
[----:B------:R-:W-:Y:S01]  /*2920*/  @!P3 IADD3.X R11, R229, R11, R13, P2, !PT ;  /* 0x0000000be50bb210 */ /* 0x000fe200017fe40d */
[----:B------:R-:W-:Y:S02]  /*2930*/  IMAD.MOV.U32 R32, RZ, RZ, 0x7f800000 ;  /* 0x7f800000ff207424 */ /* 0x000fe400078e00ff */
[----:B------:R-:W-:Y:S02]  /*2940*/  IMAD.MOV.U32 R31, RZ, RZ, 0x7f800000 ;  /* 0x7f800000ff1f7424 */ /* 0x000fe400078e00ff */
[----:B------:R-:W-:Y:S02]  /*2950*/  IMAD.MOV.U32 R30, RZ, RZ, 0x7f800000 ;  /* 0x7f800000ff1e7424 */ /* 0x000fe400078e00ff */
[----:B------:R-:W-:-:S02]  /*2960*/  IMAD.MOV.U32 R29, RZ, RZ, 0x7f800000 ;  /* 0x7f800000ff1d7424 */ /* 0x000fc400078e00ff */
[----:B--2---:R-:W-:-:S05]  /*2970*/  VIADD R7, R28, 0x8 ;  /* 0x000000081c077836 */ /* 0x004fca0000000000 */
[----:B------:R-:W-:Y:S01]  /*2980*/  ISETP.GE.AND P6, PT, R7, UR5, PT ;  /* 0x0000000507007c0c */ /* 0x000fe2000bfc6270 */
[----:B------:R-:W-:-:S05]  /*2990*/  IMAD.U32 R7, RZ, RZ, UR16 ;  /* 0x00000010ff077e24 */ /* 0x000fca000f8e00ff */
[----:B------:R-:W-:Y:S02]  /*29a0*/  IADD3.X R9, R9, UR48, R7, P0, !PT ;  /* 0x0000003009097c10 */ /* 0x000fe400087fe407 */
[----:B------:R-:W-:Y:S01]  /*29b0*/  PLOP3.LUT P0, PT, PT, PT, UP5, 0x80, 0x0 ;  /* 0x000000000000781c */ /* 0x000fe20003f0f058 */
[----:B------:R-:W-:-:S05]  /*29c0*/  VIADD R3, R28, 0x40 ;  /* 0x000000401c037836 */ /* 0x000fca0000000000 */
[----:B------:R-:W-:Y:S01]  /*29d0*/  ISETP.GE.AND P5, PT, R3, UR5, PT ;  /* 0x0000000503007c0c */ /* 0x000fe2000bfa6270 */
[----:B------:R-:W-:-:S06]  /*29e0*/  IMAD.U32 R3, RZ, RZ, UR28 ;  /* 0x0000001cff037e24 */ /* 0x000fcc000f8e00ff */
[----:B------:R-:W-:Y:S01]  /*29f0*/  @P0 BAR.SYNC.DEFER_BLOCKING 0x0 ;  /* 0x0000000000000b1d */ /* 0x000fe20000010000 */
[----:B------:R-:W-:-:S04]  /*2a00*/  IMAD.WIDE.U32 R4, R3, UR30, R4 ;  /* 0x0000001e03047c25 */ /* 0x000fc8000f8e0004 */
[----:B------:R-:W-:Y:S01]  /*2a10*/  IMAD.U32 R7, RZ, RZ, UR11 ;  /* 0x0000000bff077e24 */ /* 0x000fe2000f8e00ff */
[----:B------:R-:W-:Y:S01]  /*2a20*/  IADD3 R4, P2, R4, UR47, RZ ;  /* 0x0000002f04047c10 */ /* 0x000fe2000ff5e0ff */
[----:B------:R-:W-:-:S03]  /*2a30*/  IMAD R3, R16, UR24, RZ ;  /* 0x0000001810037c24 */ /* 0x000fc6000f8e02ff */
[----:B------:R-:W-:Y:S02]  /*2a40*/  IADD3.X R5, R5, UR50, R7, P2, !PT ;  /* 0x0000003205057c10 */ /* 0x000fe400097fe407 */
[----:B------:R-:W-:Y:S01]  /*2a50*/  ISETP.GE.AND P2, PT, R0, UR6, PT ;  /* 0x0000000600007c0c */ /* 0x000fe2000bf46270 */
[----:B------:R-:W-:Y:S01]  /*2a60*/  IMAD R14, R6, UR25, R3 ;  /* 0x00000019060e7c24 */ /* 0x000fe2000f8e0203 */
[----:B---3--:R-:W-:Y:S01]  /*2a70*/  LEA R3, R19, UR4, 0x1 ;  /* 0x0000000413037c11 */ /* 0x008fe2000f8e08ff */
[----:B------:R-:W-:Y:S01]  /*2a80*/  IMAD R7, R16, UR22, RZ ;  /* 0x0000001610077c24 */ /* 0x000fe2000f8e02ff */
[----:B------:R-:W-:Y:S01]  /*2a90*/  @!P1 IADD3 R12, P0, R0, 0x40, RZ ;  /* 0x00000040000c9810 */ /* 0x000fe20007f1e0ff */
[C---:B------:R-:W-:Y:S01]  /*2aa0*/  IMAD.WIDE.U32 R8, R6.reuse, UR24, R8 ;  /* 0x0000001806087c25 */ /* 0x040fe2000f8e0008 */
[----:B------:R-:W-:Y:S02]  /*2ab0*/  USHF.L.U32 UR11, UR43, 0x7, URZ ;  /* 0x000000072b0b7899 */ /* 0x000fe4000800063f */
[----:B------:R-:W-:Y:S01]  /*2ac0*/  ULEA.HI UR6, UR7, UR7, URZ, 0x1 ;  /* 0x0000000707067291 */ /* 0x000fe2000f8f083f */
[----:B------:R-:W-:-:S02]  /*2ad0*/  IMAD R13, R6, UR23, R7 ;  /* 0x00000017060d7c24 */ /* 0x000fc4000f8e0207 */
[----:B------:R-:W-:Y:S01]  /*2ae0*/  IMAD.WIDE.U32 R4, R6, UR22, R4 ;  /* 0x0000001606047c25 */ /* 0x000fe2000f8e0004 */
[----:B------:R-:W-:Y:S01]  /*2af0*/  @P4 STS [R3+0x4000], RZ ;  /* 0x004000ff03004388 */ /* 0x000fe20000000800 */
[----:B------:R-:W-:Y:S01]  /*2b00*/  UIMAD.WIDE.U32 UR22, UR42, 0x80, URZ ;  /* 0x000000802a1678a5 */ /* 0x000fe2000f8e003f */
[----:B------:R-:W2:Y:S01]  /*2b10*/  @!P2 LDC.64 R20, c[0x0][0x218] ;  /* 0x00008600ff14ab82 */ /* 0x000ea20000000a00 */
[----:B------:R-:W-:Y:S01]  /*2b20*/  IMAD.IADD R7, R9, 0x1, R14 ;  /* 0x0000000109077824 */ /* 0x000fe200078e020e */
[----:B------:R-:W-:Y:S01]  /*2b30*/  @P4 STS [R3+0x4004], RZ ;  /* 0x004004ff03004388 */ /* 0x000fe20000000800 */
[----:B------:R-:W-:-:S03]  /*2b40*/  @!P1 IMAD.X R9, RZ, RZ, R18, P0 ;  /* 0x000000ffff099224 */ /* 0x000fc600000e0612 */
[----:B------:R-:W-:Y:S01]  /*2b50*/  @P4 STS.64 [R3+0x4008], RZ ;  /* 0x004008ff03004388 */ /* 0x000fe20000000a00 */
[----:B------:R-:W-:Y:S01]  /*2b60*/  @!P2 IMAD.MOV.U32 R6, RZ, RZ, R8 ;  /* 0x000000ffff06a224 */ /* 0x000fe200078e0008 */
[----:B------:R-:W3:Y:S02]  /*2b70*/  @!P2 LDC.64 R26, c[0x0][0x220] ;  /* 0x00008800ff1aab82 */ /* 0x000ee40000000a00 */
[----:B------:R-:W-:Y:S01]  /*2b80*/  @!PT LDS RZ, [RZ] ;  /* 0x00000000fffff984 */ /* 0x000fe20000000800 */
[----:B------:R-:W-:Y:S01]  /*2b90*/  @!PT LDS RZ, [RZ] ;  /* 0x00000000fffff984 */ /* 0x000fe20000000800 */
[----:B------:R-:W-:Y:S01]  /*2ba0*/  @!PT LDS RZ, [RZ] ;  /* 0x00000000fffff984 */ /* 0x000fe20000000800 */
[----:B------:R-:W-:Y:S01]  /*2bb0*/  @!P4 LDGSTS.E.BYPASS.LTC128B.128 [R3+0x4000], desc[UR8][R228.64] ;  /* 0x04000000e403cfae */ /* 0x000fe2000b901d48 */
[----:B------:R-:W-:-:S03]  /*2bc0*/  ULOP3.LUT UR6, UR6, 0xfffffffe, URZ, 0xc0, !UPT ;  /* 0xfffffffe06067892 */ /* 0x000fc6000f8ec03f */
[----:B------:R-:W-:Y:S04]  /*2bd0*/  @P3 STS.128 [R3+0x5000], RZ ;  /* 0x005000ff03003388 */ /* 0x000fe80000000c00 */
[----:B------:R-:W-:Y:S01]  /*2be0*/  @!PT LDS RZ, [RZ] ;  /* 0x00000000fffff984 */ /* 0x000fe20000000800 */
[----:B------:R-:W-:Y:S01]  /*2bf0*/  @!PT LDS RZ, [RZ] ;  /* 0x00000000fffff984 */ /* 0x000fe20000000800 */
[----:B------:R-:W-:Y:S01]  /*2c00*/  @!PT LDS RZ, [RZ] ;  /* 0x00000000fffff984 */ /* 0x000fe20000000800 */
[----:B------:R4:W-:Y:S01]  /*2c10*/  @!P3 LDGSTS.E.BYPASS.LTC128B.128 [R3+0x5000], desc[UR8][R10.64] ;  /* 0x050000000a03bfae */ /* 0x0009e2000b901d48 */
[----:B------:R-:W-:Y:S01]  /*2c20*/  @!P3 IADD3 R14, P0, R230, UR22, RZ ;  /* 0x00000016e60ebc10 */ /* 0x000fe2000ff1e0ff */
[----:B------:R-:W-:-:S04]  /*2c30*/  UIADD3 UR6, UR7, -UR6, URZ ;  /* 0x8000000607067290 */ /* 0x000fc8000fffe03f */
[----:B------:R-:W-:Y:S01]  /*2c40*/  UISETP.NE.AND UP0, UPT, UR6, 0x1, UPT ;  /* 0x000000010600788c */ /* 0x000fe2000bf05270 */
[----:B------:R-:W-:Y:S02]  /*2c50*/  IMAD.IADD R5, R5, 0x1, R13 ;  /* 0x0000000105057824 */ /* 0x000fe400078e020d */
[----:B------:R-:W-:Y:S02]  /*2c60*/  @!P1 IMAD.MOV.U32 R16, RZ, RZ, R4 ;  /* 0x000000ffff109224 */ /* 0x000fe400078e0004 */
[----:B----4-:R-:W-:Y:S02]  /*2c70*/  @!P1 IMAD.MOV.U32 R10, RZ, RZ, R8 ;  /* 0x000000ffff0a9224 */ /* 0x010fe400078e0008 */
[----:B------:R-:W-:Y:S02]  /*2c80*/  @!P1 IMAD.MOV.U32 R11, RZ, RZ, R7 ;  /* 0x000000ffff0b9224 */ /* 0x000fe400078e0007 */
[----:B------:R-:W-:Y:S01]  /*2c90*/  VIADD R118, R129, 0x1000 ;  /* 0x0000100081767836 */ /* 0x000fe20000000000 */
[----:B------:R-:W-:Y:S01]  /*2ca0*/  UIADD3 UR35, UR38, 0x80, UR30 ;  /* 0x0000008026237890 */ /* 0x000fe2000fffe01e */
[----:B------:R-:W-:Y:S01]  /*2cb0*/  @!P1 IMAD R8, R9, UR26, RZ ;  /* 0x0000001a09089c24 */ /* 0x000fe2000f8e02ff */
[----:B------:R-:W-:Y:S01]  /*2cc0*/  CS2R R94, SRZ ;  /* 0x00000000005e7805 */ /* 0x000fe2000001ff00 */
[----:B------:R-:W-:Y:S01]  /*2cd0*/  IMAD.U32 R9, RZ, RZ, UR11 ;  /* 0x0000000bff097e24 */ /* 0x000fe2000f8e00ff */
[----:B------:R-:W-:Y:S01]  /*2ce0*/  CS2R R92, SRZ ;  /* 0x00000000005c7805 */ /* 0x000fe2000001ff00 */
[C---:B------:R-:W-:Y:S01]  /*2cf0*/  @!P1 IMAD R23, R12.reuse, UR27, R8 ;  /* 0x0000001b0c179c24 */ /* 0x040fe2000f8e0208 */
[----:B------:R-:W-:Y:S01]  /*2d00*/  CS2R R98, SRZ ;  /* 0x0000000000627805 */ /* 0x000fe2000001ff00 */
[----:B------:R-:W-:Y:S01]  /*2d10*/  @!P1 IMAD.WIDE.U32 R10, R12, UR26, R10 ;  /* 0x0000001a0c0a9c25 */ /* 0x000fe2000f8e000a */
[----:B------:R-:W-:-:S02]  /*2d20*/  @!P3 IADD3.X R15, R231, UR23, R9, P0, !PT ;  /* 0x00000017e70fbc10 */ /* 0x000fc400087fe409 */
[----:B------:R-:W-:Y:S02]  /*2d30*/  CS2R R96, SRZ ;  /* 0x0000000000607805 */ /* 0x000fe4000001ff00 */
[----:B------:R-:W-:Y:S01]  /*2d40*/  @!P1 IADD3 R12, P0, R0, 0x40, RZ ;  /* 0x00000040000c9810 */ /* 0x000fe20007f1e0ff */
[----:B------:R-:W-:Y:S01]  /*2d50*/  @!P2 IMAD R8, R18, UR26, RZ ;  /* 0x0000001a1208ac24 */ /* 0x000fe2000f8e02ff */
[----:B------:R-:W-:Y:S01]  /*2d60*/  CS2R R90, SRZ ;  /* 0x00000000005a7805 */ /* 0x000fe2000001ff00 */
[----:B------:R-:W-:Y:S01]  /*2d70*/  IMAD.SHL.U32 R122, R129, 0x2, RZ ;  /* 0x00000002817a7824 */ /* 0x000fe200078e00ff */
[----:B------:R-:W-:Y:S01]  /*2d80*/  CS2R R88, SRZ ;  /* 0x0000000000587805 */ /* 0x000fe2000001ff00 */
[C---:B------:R-:W-:Y:S01]  /*2d90*/  @!P2 IMAD R22, R0.reuse, UR27, R8 ;  /* 0x0000001b0016ac24 */ /* 0x040fe2000f8e0208 */
[----:B------:R-:W-:Y:S01]  /*2da0*/  CS2R R86, SRZ ;  /* 0x0000000000567805 */ /* 0x000fe2000001ff00 */
[----:B------:R-:W-:Y:S01]  /*2db0*/  @!P2 IMAD.WIDE.U32 R8, R0, UR26, R6 ;  /* 0x0000001a0008ac25 */ /* 0x000fe2000f8e0006 */
[----:B------:R-:W-:-:S02]  /*2dc0*/  CS2R R84, SRZ ;  /* 0x0000000000547805 */ /* 0x000fc4000001ff00 */
[----:B------:R-:W-:Y:S02]  /*2dd0*/  CS2R R78, SRZ ;  /* 0x00000000004e7805 */ /* 0x000fe4000001ff00 */
[----:B------:R-:W-:Y:S01]  /*2de0*/  CS2R R76, SRZ ;  /* 0x00000000004c7805 */ /* 0x000fe2000001ff00 */
[----:B------:R-:W-:Y:S01]  /*2df0*/  VIADD R6, R19, 0x1000 ;  /* 0x0000100013067836 */ /* 0x000fe20000000000 */
[----:B------:R-:W-:Y:S01]  /*2e00*/  CS2R R82, SRZ ;  /* 0x0000000000527805 */ /* 0x000fe2000001ff00 */
[----:B------:R-:W-:Y:S01]  /*2e10*/  @!P1 IMAD.X R7, RZ, RZ, R18, P0 ;  /* 0x000000ffff079224 */ /* 0x000fe200000e0612 */
[----:B------:R-:W-:Y:S01]  /*2e20*/  PLOP3.LUT P0, PT, PT, PT, UP0, 0x80, 0x0 ;  /* 0x000000000000781c */ /* 0x000fe20003f0f008 */
[----:B------:R-:W-:Y:S01]  /*2e30*/  @!P1 IMAD.MOV.U32 R17, RZ, RZ, R5 ;  /* 0x000000ffff119224 */ /* 0x000fe200078e0005 */
[----:B------:R-:W-:Y:S01]  /*2e40*/  CS2R R80, SRZ ;  /* 0x0000000000507805 */ /* 0x000fe2000001ff00 */
[----:B------:R-:W-:Y:S01]  /*2e50*/  @!P1 IMAD R7, R7, UR28, RZ ;  /* 0x0000001c07079c24 */ /* 0x000fe2000f8e02ff */
[----:B------:R-:W-:-:S02]  /*2e60*/  SEL R6, R6, R19, !P0 ;  /* 0x0000001306067207 */ /* 0x000fc40004000000 */
[----:B------:R-:W-:Y:S02]  /*2e70*/  CS2R R74, SRZ ;  /* 0x00000000004a7805 */ /* 0x000fe4000001ff00 */
[----:B------:R-:W-:Y:S01]  /*2e80*/  CS2R R72, SRZ ;  /* 0x0000000000487805 */ /* 0x000fe2000001ff00 */
[----:B------:R-:W-:Y:S01]  /*2e90*/  @!P1 IMAD R19, R12, UR29, R7 ;  /* 0x0000001d0c139c24 */ /* 0x000fe2000f8e0207 */
[----:B------:R-:W-:Y:S01]  /*2ea0*/  LEA R251, R6, UR4, 0x1 ;  /* 0x0000000406fb7c11 */ /* 0x000fe2000f8e08ff */
[----:B------:R-:W-:Y:S01]  /*2eb0*/  @!P1 IMAD.WIDE.U32 R6, R12, UR28, R16 ;  /* 0x0000001c0c069c25 */ /* 0x000fe2000f8e0010 */
[----:B------:R-:W-:Y:S01]  /*2ec0*/  CS2R R70, SRZ ;  /* 0x0000000000467805 */ /* 0x000fe2000001ff00 */
[----:B------:R-:W4:Y:S01]  /*2ed0*/  @!P1 LDC.64 R16, c[0x0][0x220] ;  /* 0x00008800ff109b82 */ /* 0x000f220000000a00 */
[----:B------:R-:W-:Y:S01]  /*2ee0*/  CS2R R68, SRZ ;  /* 0x0000000000447805 */ /* 0x000fe2000001ff00 */
[----:B------:R-:W-:Y:S01]  /*2ef0*/  @!P2 IMAD R13, R18, UR28, RZ ;  /* 0x0000001c120dac24 */ /* 0x000fe2000f8e02ff */
[----:B------:R-:W-:Y:S01]  /*2f00*/  @P4 STS [R251], RZ ;  /* 0x000000fffb004388 */ /* 0x000fe20000000800 */
[----:B------:R-:W-:Y:S01]  /*2f10*/  @!P2 IMAD.WIDE.U32 R4, R0, UR28, R4 ;  /* 0x0000001c0004ac25 */ /* 0x000fe2000f8e0004 */
[----:B------:R-:W-:-:S02]  /*2f20*/  USHF.L.U32 UR34, UR20, 0x3, URZ ;  /* 0x0000000314227899 */ /* 0x000fc4000800063f */
[----:B------:R-:W-:Y:S01]  /*2f30*/  @P4 STS [R251+0x4], RZ ;  /* 0x000004fffb004388 */ /* 0x000fe20000000800 */
[----:B------:R-:W-:Y:S01]  /*2f40*/  @!P2 IMAD R18, R0, UR29, R13 ;  /* 0x0000001d0012ac24 */ /* 0x000fe2000f8e020d */
[----:B------:R-:W-:Y:S01]  /*2f50*/  USHF.L.U32 UR33, UR20, 0x4, URZ ;  /* 0x0000000414217899 */ /* 0x000fe2000800063f */
[----:B------:R-:W-:Y:S01]  /*2f60*/  @!P2 IMAD.IADD R0, R9, 0x1, R22 ;  /* 0x000000010900a824 */ /* 0x000fe200078e0216 */
[----:B------:R-:W-:Y:S01]  /*2f70*/  @P4 STS [R251+0x8], RZ ;  /* 0x000008fffb004388 */ /* 0x000fe20000000800 */
[----:B------:R-:W-:Y:S02]  /*2f80*/  UIMAD UR32, UR20, 0x18, URZ ;  /* 0x00000018142078a4 */ /* 0x000fe4000f8e023f */
[----:B------:R-:W-:Y:S01]  /*2f90*/  USHF.L.U32 UR31, UR20, 0x5, URZ ;  /* 0x00000005141f7899 */ /* 0x000fe2000800063f */
[----:B------:R-:W-:Y:S01]  /*2fa0*/  @P4 STS [R251+0xc], RZ ;  /* 0x00000cfffb004388 */ /* 0x000fe20000000800 */
[----:B------:R-:W-:Y:S02]  /*2fb0*/  UIMAD UR25, UR20, 0x50, URZ ;  /* 0x00000050141978a4 */ /* 0x000fe4000f8e023f */
[----:B------:R-:W-:Y:S01]  /*2fc0*/  UIMAD UR24, UR20, 0x58, URZ ;  /* 0x00000058141878a4 */ /* 0x000fe2000f8e023f */
[----:B------:R-:W-:Y:S01]  /*2fd0*/  @!PT LDS RZ, [RZ] ;  /* 0x00000000fffff984 */ /* 0x000fe20000000800 */
[----:B------:R-:W-:Y:S01]  /*2fe0*/  @!PT LDS RZ, [RZ] ;  /* 0x00000000fffff984 */ /* 0x000fe20000000800 */
[----:B------:R-:W-:Y:S01]  /*2ff0*/  @!PT LDS RZ, [RZ] ;  /* 0x00000000fffff984 */ /* 0x000fe20000000800 */
[----:B------:R-:W-:Y:S01]  /*3000*/  @!P4 LDGSTS.E.BYPASS.LTC128B.128 [R251], desc[UR8][R230.64] ;  /* 0x00000000e6fbcfae */ /* 0x000fe2000b901d48 */
[C---:B--2---:R-:W-:Y:S01]  /*3010*/  @!P2 LEA R12, P4, R8.reuse, R20, 0x1 ;  /* 0x00000014080ca211 */ /* 0x044fe200078808ff */
[----:B------:R-:W-:Y:S01]  /*3020*/  @!P2 IMAD.IADD R5, R5, 0x1, R18 ;  /* 0x000000010505a824 */ /* 0x000fe200078e0212 */
[----:B------:R-:W-:Y:S01]  /*3030*/  UIMAD UR22, UR20, 0x68, URZ ;  /* 0x00000068141678a4 */ /* 0x000fe2000f8e023f */
[----:B------:R-:W-:Y:S01]  /*3040*/  @P3 STS [R251+0x1000], RZ ;  /* 0x001000fffb003388 */ /* 0x000fe20000000800 */
[----:B------:R-:W-:Y:S01]  /*3050*/  @!P2 LEA.HI.X R13, R8, R21, R0, 0x1, P4 ;  /* 0x00000015080da211 */ /* 0x000fe200020f0c00 */
[----:B------:R-:W-:Y:S01]  /*3060*/  @!P1 IMAD.IADD R0, R11, 0x1, R23 ;  /* 0x000000010b009824 */ /* 0x000fe200078e0217 */
[----:B------:R-:W-:Y:S01]  /*3070*/  UIMAD UR21, UR20, 0x70, URZ ;  /* 0x00000070141578a4 */ /* 0x000fe2000f8e023f */
[----:B------:R-:W-:Y:S01]  /*3080*/  @P3 STS [R251+0x1004], RZ ;  /* 0x001004fffb003388 */ /* 0x000fe20000000800 */
[----:B------:R-:W-:Y:S01]  /*3090*/  UIADD3 UR19, -UR19, URZ, URZ ;  /* 0x0000003f13137290 */ /* 0x000fe2000fffe13f */
[----:B------:R-:W-:-:S02]  /*30a0*/  ULDC UR6, c[0x0][0x2ec] ;  /* 0x0000bb0000067ab9 */ /* 0x000fc40000000800 */
[----:B------:R-:W-:Y:S04]  /*30b0*/  @P3 STS [R251+0x1008], RZ ;  /* 0x001008fffb003388 */ /* 0x000fe80000000800 */
[----:B------:R-:W-:Y:S04]  /*30c0*/  @P3 STS [R251+0x100c], RZ ;  /* 0x00100cfffb003388 */ /* 0x000fe80000000800 */
[----:B------:R-:W-:Y:S01]  /*30d0*/  @!PT LDS RZ, [RZ] ;  /* 0x00000000fffff984 */ /* 0x000fe20000000800 */
[----:B------:R-:W-:Y:S01]  /*30e0*/  @!PT LDS RZ, [RZ] ;  /* 0x00000000fffff984 */ /* 0x000fe20000000800 */
[----:B------:R-:W-:Y:S01]  /*30f0*/  @!PT LDS RZ, [RZ] ;  /* 0x00000000fffff984 */ /* 0x000fe20000000800 */
[----:B------:R1:W-:Y:S01]  /*3100*/  @!P3 LDGSTS.E.BYPASS.LTC128B.128 [R251+0x1000], desc[UR8][R14.64] ;  /* 0x010000000efbbfae */ /* 0x0003e2000b901d48 */
[----:B---3--:R-:W-:-:S04]  /*3110*/  @!P2 LEA R8, P3, R4, R26, 0x1 ;  /* 0x0000001a0408a211 */ /* 0x008fc800078608ff */
[----:B------:R-:W-:Y:S01]  /*3120*/  @!P2 LEA.HI.X R9, R4, R27, R5, 0x1, P3 ;  /* 0x0000001b0409a211 */ /* 0x000fe200018f0c05 */
[----:B------:R-:W-:Y:S01]  /*3130*/  @!P1 IMAD.IADD R5, R7, 0x1, R19 ;  /* 0x0000000107059824 */ /* 0x000fe200078e0213 */
[C---:B----4-:R-:W-:Y:S01]  /*3140*/  @!P1 LEA R4, P3, R6.reuse, R16, 0x1 ;  /* 0x0000001006049211 */ /* 0x050fe200078608ff */
[----:B------:R-:W-:Y:S03]  /*3150*/  @P2 STS [R3+0x6000], RZ ;  /* 0x006000ff03002388 */ /* 0x000fe60000000800 */
[----:B------:R-:W-:Y:S01]  /*3160*/  @!P1 LEA.HI.X R5, R6, R17, R5, 0x1, P3 ;  /* 0x0000001106059211 */ /* 0x000fe200018f0c05 */
[----:B------:R-:W-:Y:S04]  /*3170*/  @P2 STS [R3+0x6004], RZ ;  /* 0x006004ff03002388 */ /* 0x000fe80000000800 */
[----:B------:R-:W-:Y:S04]  /*3180*/  @P2 STS.64 [R3+0x6008], RZ ;  /* 0x006008ff03002388 */ /* 0x000fe80000000a00 */
[----:B------:R-:W-:Y:S01]  /*3190*/  @!PT LDS RZ, [RZ] ;  /* 0x00000000fffff984 */ /* 0x000fe20000000800 */
[----:B------:R-:W-:Y:S01]  /*31a0*/  @!PT LDS RZ, [RZ] ;  /* 0x00000000fffff984 */ /* 0x000fe20000000800 */
[----:B------:R-:W-:Y:S01]  /*31b0*/  @!PT LDS RZ, [RZ] ;  /* 0x00000000fffff984 */ /* 0x000fe20000000800 */
[----:B------:R-:W-:Y:S01]  /*31c0*/  @!P2 LDGSTS.E.BYPASS.LTC128B.128 [R3+0x6000], desc[UR8][R12.64] ;  /* 0x060000000c03afae */ /* 0x000fe2000b901d48 */
[----:B-1----:R-:W-:-:S04]  /*31d0*/  @!P1 LEA R14, P4, R10, R24, 0x1 ;  /* 0x000000180a0e9211 */ /* 0x002fc800078808ff */
[----:B------:R-:W-:Y:S01]  /*31e0*/  @!P1 LEA.HI.X R15, R10, R25, R0, 0x1, P4 ;  /* 0x000000190a0f9211 */ /* 0x000fe200020f0c00 */
[----:B------:R-:W-:Y:S01]  /*31f0*/  VIADD R0, R28, 0x48 ;  /* 0x000000481c007836 */ /* 0x000fe20000000000 */
[----:B------:R-:W-:Y:S04]  /*3200*/  @P1 STS.128 [R3+0x7000], RZ ;  /* 0x007000ff03001388 */ /* 0x000fe80000000c00 */
[----:B------:R-:W-:Y:S01]  /*3210*/  ISETP.GE.AND P3, PT, R0, UR5, PT ;  /* 0x0000000500007c0c */ /* 0x000fe2000bf66270 */
[----:B------:R-:W-:Y:S01]  /*3220*/  @!PT LDS RZ, [RZ] ;  /* 0x00000000fffff984 */ /* 0x000fe20000000800 */
[----:B------:R-:W-:Y:S01]  /*3230*/  @!PT LDS RZ, [RZ] ;  /* 0x00000000fffff984 */ /* 0x000fe20000000800 */
[----:B------:R-:W-:Y:S01]  /*3240*/  @!PT LDS RZ, [RZ] ;  /* 0x00000000fffff984 */ /* 0x000fe20000000800 */
[----:B------:R-:W-:Y:S01]  /*3250*/  @!P1 LDGSTS.E.BYPASS.LTC128B.128 [R3+0x7000], desc[UR8][R14.64] ;  /* 0x070000000e039fae */ /* 0x000fe2000b901d48 */
[C---:B------:R-:W-:Y:S01]  /*3260*/  IMAD.SHL.U32 R6, R28.reuse, 0x4, RZ ;  /* 0x000000041c067824 */ /* 0x040fe200078e00ff */
[----:B------:R-:W-:Y:S02]  /*3270*/  ISETP.GE.AND P4, PT, R28, UR5, PT ;  /* 0x000000051c007c0c */ /* 0x000fe4000bf86270 */
[----:B------:R-:W-:Y:S01]  /*3280*/  SEL R118, R118, R129, !P0 ;  /* 0x0000008176767207 */ /* 0x000fe20004000000 */
[----:B------:R-:W-:Y:S01]  /*3290*/  @P2 STS [R3+0x8000], RZ ;  /* 0x008000ff03002388 */ /* 0x000fe20000000800 */
[----:B------:R-:W-:-:S03]  /*32a0*/  UIMAD UR30, UR20, 0x28, URZ ;  /* 0x00000028141e78a4 */ /* 0x000fc6000f8e023f */
[----:B------:R-:W-:Y:S04]  /*32b0*/  @P2 STS [R3+0x8004], RZ ;  /* 0x008004ff03002388 */ /* 0x000fe80000000800 */
[----:B------:R-:W-:Y:S01]  /*32c0*/  @P2 STS.64 [R3+0x8008], RZ ;  /* 0x008008ff03002388 */ /* 0x000fe20000000a00 */
[----:B------:R-:W-:Y:S02]  /*32d0*/  UIMAD UR29, UR20, 0x30, URZ ;  /* 0x00000030141d78a4 */ /* 0x000fe4000f8e023f */
[----:B------:R-:W-:Y:S01]  /*32e0*/  UIMAD UR28, UR20, 0x38, URZ ;  /* 0x00000038141c78a4 */ /* 0x000fe2000f8e023f */
[----:B------:R-:W-:Y:S01]  /*32f0*/  @!PT LDS RZ, [RZ] ;  /* 0x00000000fffff984 */ /* 0x000fe20000000800 */
[----:B------:R-:W-:Y:S01]  /*3300*/  @!PT LDS RZ, [RZ] ;  /* 0x00000000fffff984 */ /* 0x000fe20000000800 */
[----:B------:R-:W-:Y:S01]  /*3310*/  @!PT LDS RZ, [RZ] ;  /* 0x00000000fffff984 */ /* 0x000fe20000000800 */
[----:B------:R1:W-:Y:S01]  /*3320*/  @!P2 LDGSTS.E.BYPASS.LTC128B.128 [R3+0x8000], desc[UR8][R8.64] ;  /* 0x080000000803afae */ /* 0x0003e2000b901d48 */
[----:B------:R-:W-:Y:S02]  /*3330*/  USHF.L.U32 UR27, UR20, 0x6, URZ ;  /* 0x00000006141b7899 */ /* 0x000fe4000800063f */
[----:B------:R-:W-:Y:S01]  /*3340*/  UIMAD UR26, UR20, 0x48, URZ ;  /* 0x00000048141a78a4 */ /* 0x000fe2000f8e023f */
[----:B------:R2:W-:Y:S01]  /*3350*/  @P1 STS.128 [R3+0x9000], RZ ;  /* 0x009000ff03001388 */ /* 0x0005e20000000c00 */
[----:B------:R-:W-:-:S02]  /*3360*/  UIMAD UR23, UR20, 0x60, URZ ;  /* 0x00000060141778a4 */ /* 0x000fc4000f8e023f */
[----:B------:R-:W-:Y:S01]  /*3370*/  UIADD3 UR35, UR35, -UR10, URZ ;  /* 0x8000000a23237290 */ /* 0x000fe2000fffe03f */
[----:B------:R-:W-:Y:S01]  /*3380*/  @!PT LDS RZ, [RZ] ;  /* 0x00000000fffff984 */ /* 0x000fe20000000800 */
[----:B------:R-:W-:Y:S01]  /*3390*/  @!PT LDS RZ, [RZ] ;  /* 0x00000000fffff984 */ /* 0x000fe20000000800 */
[----:B------:R-:W-:Y:S01]  /*33a0*/  @!PT LDS RZ, [RZ] ;  /* 0x00000000fffff984 */ /* 0x000fe20000000800 */
[----:B------:R3:W-:Y:S01]  /*33b0*/  @!P1 LDGSTS.E.BYPASS.LTC128B.128 [R3+0x9000], desc[UR8][R4.64] ;  /* 0x0900000004039fae */ /* 0x0007e2000b901d48 */
[----:B------:R-:W-:-:S03]  /*33c0*/  ULDC UR5, c[0x0][0x39c] ;  /* 0x0000e70000057ab9 */ /* 0x000fc60000000800 */
[----:B------:R-:W0:Y:S01]  /*33d0*/  LDGDEPBAR ;  /* 0x00000000000079af */ /* 0x000e220000000000 */
[----:B-1----:R-:W-:Y:S02]  /*33e0*/  SHF.R.S32.HI R8, RZ, 0x1f, R28 ;  /* 0x0000001fff087819 */ /* 0x002fe4000001141c */
[----:B---3--:R-:W-:Y:S02]  /*33f0*/  IADD3 R4, P2, R6, UR13, RZ ;  /* 0x0000000d06047c10 */ /* 0x008fe4000ff5e0ff */
[----:B------:R-:W-:Y:S02]  /*3400*/  SHF.L.U64.HI R5, R28, 0x2, R8 ;  /* 0x000000021c057819 */ /* 0x000fe40000010208 */
[----:B--2---:R-:W-:Y:S02]  /*3410*/  SHF.R.S32.HI R3, RZ, 0x1f, R0 ;  /* 0x0000001fff037819 */ /* 0x004fe40000011400 */
[----:B------:R-:W-:Y:S02]  /*3420*/  @!P3 LEA R6, P1, R0, UR13, 0x2 ;  /* 0x0000000d0006bc11 */ /* 0x000fe4000f8210ff */
[----:B------:R-:W-:-:S02]  /*3430*/  IADD3.X R5, R5, UR12, RZ, P2, !PT ;  /* 0x0000000c05057c10 */ /* 0x000fc400097fe4ff */
[----:B------:R-:W-:-:S03]  /*3440*/  @!P3 LEA.HI.X R7, R0, UR12, R3, 0x2, P1 ;  /* 0x0000000c0007bc11 */ /* 0x000fc600088f1403 */
[----:B------:R-:W2:Y:S04]  /*3450*/  @!P4 LDG.E R32, desc[UR8][R4.64] ;  /* 0x000000080420c981 */ /* 0x000ea8000c1e1900 */
[----:B------:R-:W3:Y:S04]  /*3460*/  @!P6 LDG.E R31, desc[UR8][R4.64+0x20] ;  /* 0x00002008041fe981 */ /* 0x000ee8000c1e1900 */
[----:B------:R-:W4:Y:S04]  /*3470*/  @!P5 LDG.E R30, desc[UR8][R4.64+0x100] ;  /* 0x00010008041ed981 */ /* 0x000f28000c1e1900 */
[----:B------:R1:W5:Y:S01]  /*3480*/  @!P3 LDG.E R29, desc[UR8][R6.64] ;  /* 0x00000008061db981 */ /* 0x000362000c1e1900 */
[----:B------:R-:W-:-:S02]  /*3490*/  VIADD R3, R28, 0x1 ;  /* 0x000000011c037836 */ /* 0x000fc40000000000 */
[----:B------:R-:W-:-:S05]  /*34a0*/  IMAD.U32 R0, RZ, RZ, UR38 ;  /* 0x00000026ff007e24 */ /* 0x000fca000f8e00ff */
[----:B------:R-:W-:Y:S01]  /*34b0*/  IADD3 R0, R3, UR10, -R0 ;  /* 0x0000000a03007c10 */ /* 0x000fe2000fffe800 */
[----:B------:R-:W-:-:S04]  /*34c0*/  IMAD.SHL.U32 R3, R28, 0x4, RZ ;  /* 0x000000041c037824 */ /* 0x000fc800078e00ff */
[----:B------:R1:W-:Y:S04]  /*34d0*/  STL [R1+0x28], R0 ;  /* 0x0000280001007387 */ /* 0x0003e80000100800 */
[----:B------:R1:W-:Y:S02]  /*34e0*/  STL [R1+0x24], R3 ;  /* 0x0000240301007387 */ /* 0x0003e40000100800 */
[C---:B-1----:R-:W-:Y:S01]  /*34f0*/  SHF.L.U64.HI R6, R28.reuse, 0x2, R8 ;  /* 0x000000021c067819 */ /* 0x042fe20000010208 */
[----:B------:R-:W-:-:S05]  /*3500*/  VIADD R0, R28, 0xffffff80 ;  /* 0xffffff801c007836 */ /* 0x000fca0000000000 */
[----:B------:R-:W-:-:S04]  /*3510*/  SHF.R.S32.HI R3, RZ, 0x1f, R0 ;  /* 0x0000001fff037819 */ /* 0x000fc80000011400 */
        /* <DEDUP_REMOVED lines=10> */
[----:B-----5:R1:W-:Y:S04]  /*35c0*/  STL [R1+0xc], R29 ;  /* 0x00000c1d01007387 */ /* 0x0203e80000100800 */
[----:B------:R1:W-:Y:S04]  /*35d0*/  STL [R1+0x20], R6 ;  /* 0x0000200601007387 */ /* 0x0003e80000100800 */
[----:B------:R1:W-:Y:S04]  /*35e0*/  STL [R1+0x1c], R5 ;  /* 0x00001c0501007387 */ /* 0x0003e80000100800 */
[----:B------:R1:W-:Y:S02]  /*35f0*/  STL [R1+0x18], R0 ;  /* 0x0000180001007387 */ /* 0x0003e40000100800 */
.L_x_577:
[----:B------:R-:W0:Y:S01]  /*3600*/  LDGDEPBAR ;  /* 0x00000000000079af */ /* 0x000e220000000000 */
[----:B------:R-:W-:Y:S01]  /*3610*/  IADD3 R112, R123, R118, RZ ;  /* 0x000000767b707210 */ /* 0x000fe20007ffe0ff */
[----:B------:R-:W-:Y:S01]  /*3620*/  USHF.L.U32 UR11, UR7, 0x7, URZ ;  /* 0x00000007070b7899 */ /* 0x000fe2000800063f */
[----:B-1----:R-:W-:Y:S05]  /*3630*/  MOV R0, UR18 ;  /* 0x0000001200007c02 */ /* 0x002fea0008000f00 */
        /* <DEDUP_REMOVED lines=184> */
[-C--:B------:R-:W-:Y:S01]  /*41c0*/  @!P0 ISETP.GE.AND P3, PT, R0, R10.reuse, PT ;  /* 0x0000000a0000820c */ /* 0x080fe20003f66270 */
        /* <DEDUP_REMOVED lines=32> */
[-C--:B------:R-:W-:Y:S01]  /*43d0*/  @!P0 ISETP.GE.AND P1, PT, R17, R15.reuse, PT ;  /* 0x0000000f1100820c */ /* 0x080fe20003f26270 */
        /* <DEDUP_REMOVED lines=60> */
[C---:B------:R-:W-:Y:S05]  /*47a0*/  @!P0 ISETP.GE.AND P1, PT, R17.reuse, R11, PT ;  /* 0x0000000b1100820c */ /* 0x040fea0003f26270 */
[----:B------:R3:W-:Y:S10]  /*47b0*/  MUFU.EX2 R75, R4 ;  /* 0x00000004004b7308 */ /* 0x0007f40000000800 */
[----:B------:R-:W-:Y:S01]  /*47c0*/  MUFU.TANH R143, R39 ;  /* 0x00000027008f7308 */ /* 0x000fe20000002400 */
[----:B-1----:R-:W-:Y:S02]  /*47d0*/  MOV R5, R152 ;  /* 0x0000009800057202 */ /* 0x002fe40000000f00 */
[----:B------:R-:W-:Y:S02]  /*47e0*/  @!P0 FSEL R5, R152, -INF , !P2 ;  /* 0xff80000098058808 */ /* 0x000fe40005000000 */
[----:B------:R-:W-:Y:S02]  /*47f0*/  @!P0 ISETP.GE.AND P2, PT, R17, R10, PT ;  /* 0x0000000a1100820c */ /* 0x000fe40003f46270 */
        /* <DEDUP_REMOVED lines=35> */
[----:B------:R-:W1:Y:S01]  /*4a30*/  MUFU.TANH R149, R45 ;  /* 0x0000002d00957308 */ /* 0x000e620000002400 */
        /* <DEDUP_REMOVED lines=26> */
[----:B------:R-:W-:Y:S05]  /*4be0*/  @!P0 ISETP.GE.AND P1, PT, R16, R15, PT ;  /* 0x0000000f1000820c */ /* 0x000fea0003f26270 */
        /* <DEDUP_REMOVED lines=8> */
[-C--:B------:R-:W-:Y:S04]  /*4c70*/  @!P0 ISETP.GE.AND P2, PT, R17, R14.reuse, PT ;  /* 0x0000000e1100820c */ /* 0x080fe80003f46270 */
[----:B------:R-:W-:Y:S03]  /*4c80*/  MUFU.TANH R135, R51 ;  /* 0x0000003300877308 */ /* 0x000fe60000002400 */
[----:B------:R-:W-:Y:S01]  /*4c90*/  MOV R16, R147 ;  /* 0x0000009300107202 */ /* 0x000fe20000000f00 */
[-C--:B------:R-:W-:Y:S03]  /*4ca0*/  HMMA.16816.F32 R60, R112, R6.reuse, R60 ;  /* 0x00000006703c723c */ /* 0x080fe6000000183c */
[----:B------:R-:W-:Y:S02]  /*4cb0*/  @!P0 FSEL R16, R147, -INF , !P1 ;  /* 0xff80000093108808 */ /* 0x000fe40004800000 */
[----:B------:R-:W-:Y:S01]  /*4cc0*/  @!P0 ISETP.GE.AND P1, PT, R17, R15, PT ;  /* 0x0000000f1100820c */ /* 0x000fe20003f26270 */
[----:B------:R-:W-:Y:S01]  /*4cd0*/  MUFU.EX2 R197, R20 ;  /* 0x0000001400c57308 */ /* 0x000fe20000000800 */
[--C-:B-1----:R-:W-:Y:S01]  /*4ce0*/  FFMA.FTZ R18, R19, UR6, -R13.reuse ;  /* 0x0000000613127c23 */ /* 0x102fe2000801080d */
        /* <DEDUP_REMOVED lines=60> */
[----:B------:R-:W-:Y:S03]  /*50b0*/  @!P0 ISETP.GE.AND P1, PT, R16, R11, PT ;  /* 0x0000000b1000820c */ /* 0x000fe60003f26270 */
        /* <DEDUP_REMOVED lines=11> */
[----:B------:R-:W-:Y:S01]  /*5170*/  FFMA.FTZ R4, R4, UR6, -R8 ;  /* 0x0000000604047c23 */ /* 0x000fe20008010808 */
[----:B---3--:R-:W-:Y:S01]  /*5180*/  MOV R16, R150 ;  /* 0x0000009600107202 */ /* 0x008fe20000000f00 */
[----:B------:R-:W-:Y:S01]  /*5190*/  MUFU.TANH R224, R64 ;  /* 0x0000004000e07308 */ /* 0x000fe20000002400 */
[----:B------:R-:W-:Y:S05]  /*51a0*/  @!P0 FSEL R16, R150, -INF , !P1 ;  /* 0xff80000096108808 */ /* 0x000fea0004800000 */
[--C-:B------:R-:W-:Y:S01]  /*51b0*/  FFMA.FTZ R7, R16, UR6, -R9.reuse ;  /* 0x0000000610077c23 */ /* 0x100fe20008010809 */
        /* <DEDUP_REMOVED lines=32> */
[----:B------:R-:W-:Y:S02]  /*53c0*/  @!P0 ISETP.GE.AND P1, PT, R4, R14, PT ;  /* 0x0000000e0400820c */ /* 0x000fe40003f26270 */
        /* <DEDUP_REMOVED lines=9> */
[CC--:B------:R-:W-:Y:S02]  /*5460*/  @!P0 ISETP.GE.AND P3, PT, R5.reuse, R14.reuse, PT ;  /* 0x0000000e0500820c */ /* 0x0c0fe40003f66270 */
        /* <DEDUP_REMOVED lines=28> */
[----:B------:R-:W-:Y:S01]  /*5630*/  @!P0 ISETP.GE.AND P3, PT, R0, R14, PT ;  /* 0x0000000e0000820c */ /* 0x000fe20003f66270 */
[--C-:B-1----:R-:W-:Y:S01]  /*5640*/  FFMA.FTZ R6, R7, UR6, -R12.reuse ;  /* 0x0000000607067c23 */ /* 0x102fe2000801080c */
[----:B------:R-:W-:Y:S01]  /*5650*/  FFMA.FTZ R7, R5, UR6, -R12 ;  /* 0x0000000605077c23 */ /* 0x000fe2000801080c */
[----:B------:R-:W-:Y:S02]  /*5660*/  MOV R5, R146 ;  /* 0x0000009200057202 */ /* 0x000fe40000000f00 */
[----:B------:R1:W-:Y:S01]  /*5670*/  MUFU.EX2 R140, R6 ;  /* 0x00000006008c7308 */ /* 0x0003e20000000800 */
[----:B------:R-:W-:Y:S02]  /*5680*/  @!P0 FSEL R5, R146, -INF , !P5 ;  /* 0xff80000092058808 */ /* 0x000fe40006800000 */
[----:B------:R-:W-:Y:S07]  /*5690*/  @!P0 ISETP.GE.AND P5, PT, R0, R15, PT ;  /* 0x0000000f0000820c */ /* 0x000fee0003fa6270 */
[----:B------:R4:W2:Y:S01]  /*56a0*/  MUFU.EX2 R138, R7 ;  /* 0x00000007008a7308 */ /* 0x0008a20000000800 */
[----:B-1----:R-:W-:Y:S02]  /*56b0*/  MOV R6, R145 ;  /* 0x0000009100067202 */ /* 0x002fe40000000f00 */
[----:B------:R-:W-:Y:S02]  /*56c0*/  @!P0 FSEL R6, R145, -INF , !P6 ;  /* 0xff80000091068808 */ /* 0x000fe40007000000 */
[----:B------:R-:W-:Y:S02]  /*56d0*/  @!P0 ISETP.GE.AND P6, PT, R4, R15, PT ;  /* 0x0000000f0400820c */ /* 0x000fe40003fc6270 */
[----:B------:R-:W-:Y:S01]  /*56e0*/  MOV R15, R137 ;  /* 0x00000089000f7202 */ /* 0x000fe20000000f00 */
[----:B------:R-:W-:Y:S01]  /*56f0*/  FFMA.FTZ R6, R6, UR6, -R9 ;  /* 0x0000000606067c23 */ /* 0x000fe20008010809 */
        /* <DEDUP_REMOVED lines=25> */
[----:B------:R-:W-:Y:S03]  /*5890*/  FFMA.FTZ R4, R11, UR6, -R8 ;  /* 0x000000060b047c23 */ /* 0x000fe60008010808 */
        /* <DEDUP_REMOVED lines=141> */
[----:B------:R-:W-:Y:S01]  /*6170*/  HMMA.16816.F32 R64, R100, R106, R64 ;  /* 0x0000006a6440723c */ /* 0x000fe20000001840 */
[----:B------:R1:W5:Y:S03]  /*6180*/  LDL.LU R82, [R1+0x84] ;  /* 0x0000840001527983 */ /* 0x0003660000300800 */
[----:B------:R-:W-:Y:S01]  /*6190*/  FMUL.FTZ R104, R80, R104 ;  /* 0x0000006850687220 */ /* 0x000fe20000410000 */
[----:B------:R-:W-:Y:S01]  /*61a0*/  FADD.FTZ R105, -R114, R5 ;  /* 0x0000000572697221 */ /* 0x000fe20000010100 */
[----:B------:R-:W-:Y:S01]  /*61b0*/  FFMA.FTZ R5, -R81, R81, 1 ;  /* 0x3f80000051057423 */ /* 0x000fe20000010151 */
[----:B------:R-:W-:Y:S01]  /*61c0*/  FMUL.FTZ R102, R76, R20 ;  /* 0x000000144c667220 */ /* 0x000fe20000410000 */
[----:B------:R1:W5:Y:S03]  /*61d0*/  LDL.LU R81, [R1+0x80] ;  /* 0x0000800001517983 */ /* 0x0003660000300800 */
[----:B------:R-:W-:Y:S01]  /*61e0*/  FMUL.FTZ R105, R79, R105 ;  /* 0x000000694f697220 */ /* 0x000fe20000410000 */
[----:B------:R1:W5:Y:S01]  /*61f0*/  LDL.LU R80, [R1+0x7c] ;  /* 0x00007c0001507983 */ /* 0x0003620000300800 */
[----:B------:R-:W-:Y:S01]  /*6200*/  FFMA.FTZ R20, -R74, R74, 1 ;  /* 0x3f8000004a147423 */ /* 0x000fe2000001014a */
[----:B------:R-:W-:Y:S01]  /*6210*/  FADD.FTZ R103, -R114, R21 ;  /* 0x0000001572677221 */ /* 0x000fe20000010100 */
[----:B------:R-:W-:Y:S01]  /*6220*/  FMUL.FTZ R21, R77, R17 ;  /* 0x000000114d157220 */ /* 0x000fe20000410000 */
[----:B------:R1:W5:Y:S01]  /*6230*/  LDL.LU R79, [R1+0x78] ;  /* 0x00007800014f7983 */ /* 0x0003620000300800 */
[----:B------:R-:W-:Y:S01]  /*6240*/  FMUL.FTZ R20, R20, UR5 ;  /* 0x0000000514147c20 */ /* 0x000fe20008410000 */
[----:B------:R-:W-:Y:S01]  /*6250*/  FMUL.FTZ R103, R75, R103 ;  /* 0x000000674b677220 */ /* 0x000fe20000410000 */
[----:B------:R-:W-:Y:S01]  /*6260*/  FADD.FTZ R52, -R114, R52 ;  /* 0x0000003472347221 */ /* 0x000fe20000010100 */
[----:B------:R1:W5:Y:S01]  /*6270*/  LDL.LU R78, [R1+0x74] ;  /* 0x00007400014e7983 */ /* 0x0003620000300800 */
[----:B------:R-:W-:Y:S01]  /*6280*/  FMUL.FTZ R20, R16, R20 ;  /* 0x0000001410147220 */ /* 0x000fe20000410000 */
        /* <DEDUP_REMOVED lines=8> */
[----:B------:R-:W-:Y:S01]  /*6310*/  FFMA.FTZ R4, -R249, R249, 1 ;  /* 0x3f800000f9047423 */ /* 0x000fe200000101f9 */
[----:B------:R-:W-:Y:S01]  /*6320*/  FFMA.FTZ R17, -R252, R252, 1 ;  /* 0x3f800000fc117423 */ /* 0x000fe200000101fc */
[----:B------:R1:W5:Y:S01]  /*6330*/  LDL.LU R75, [R1+0x68] ;  /* 0x00006800014b7983 */ /* 0x0003620000300800 */
[----:B------:R-:W-:Y:S01]  /*6340*/  FMUL.FTZ R100, R105, R5 ;  /* 0x0000000569647220 */ /* 0x000fe20000410000 */
[----:B------:R-:W-:Y:S01]  /*6350*/  FMUL.FTZ R4, R4, UR5 ;  /* 0x0000000504047c20 */ /* 0x000fe20008410000 */
[----:B------:R-:W-:Y:S01]  /*6360*/  FMUL.FTZ R17, R17, UR5 ;  /* 0x0000000511117c20 */ /* 0x000fe20008410000 */
[----:B------:R1:W5:Y:S01]  /*6370*/  LDL.LU R74, [R1+0x64] ;  /* 0x00006400014a7983 */ /* 0x0003620000300800 */
[----:B------:R-:W-:Y:S01]  /*6380*/  FFMA.FTZ R5, -R250, R250, 1 ;  /* 0x3f800000fa057423 */ /* 0x000fe200000101fa */
[----:B------:R-:W-:Y:S01]  /*6390*/  FMUL.FTZ R4, R103, R4 ;  /* 0x0000000467047220 */ /* 0x000fe20000410000 */
[----:B------:R-:W-:Y:S01]  /*63a0*/  FMUL.FTZ R17, R21, R17 ;  /* 0x0000001115117220 */ /* 0x000fe20000410000 */
[----:B------:R-:W-:Y:S01]  /*63b0*/  F2FP.F16.F32.PACK_AB R16, R100, R101 ;  /* 0x000000656410723e */ /* 0x000fe200000000ff */
[----:B------:R-:W-:Y:S01]  /*63c0*/  FMUL.FTZ R5, R5, UR5 ;  /* 0x0000000505057c20 */ /* 0x000fe20008410000 */
[----:B------:R-:W-:Y:S01]  /*63d0*/  FFMA.FTZ R21, -R237, R237, 1 ;  /* 0x3f800000ed157423 */ /* 0x000fe200000101ed */
[----:B------:R-:W-:Y:S01]  /*63e0*/  FFMA.FTZ R100, -R244, R244, 1 ;  /* 0x3f800000f4647423 */ /* 0x000fe200000101f4 */
[----:B------:R-:W-:Y:S01]  /*63f0*/  F2FP.F16.F32.PACK_AB R101, R17, R20 ;  /* 0x000000141165723e */ /* 0x000fe200000000ff */
[----:B------:R-:W-:Y:S01]  /*6400*/  FMUL.FTZ R5, R102, R5 ;  /* 0x0000000566057220 */ /* 0x000fe20000410000 */
[C---:B------:R-:W-:Y:S01]  /*6410*/  FADD.FTZ R20, -R114.reuse, R37 ;  /* 0x0000002572147221 */ /* 0x040fe20000010100 */
[----:B------:R-:W-:Y:S01]  /*6420*/  FADD.FTZ R17, -R114, R36 ;  /* 0x0000002472117221 */ /* 0x000fe20000010100 */
[----:B------:R-:W-:Y:S01]  /*6430*/  FMUL.FTZ R21, R21, UR5 ;  /* 0x0000000515157c20 */ /* 0x000fe20008410000 */
[----:B------:R-:W-:Y:S01]  /*6440*/  FMUL.FTZ R100, R100, UR5 ;  /* 0x0000000564647c20 */ /* 0x000fe20008410000 */
[----:B------:R-:W-:Y:S01]  /*6450*/  FMUL.FTZ R20, R70, R20 ;  /* 0x0000001446147220 */ /* 0x000fe20000410000 */
[----:B------:R-:W-:Y:S01]  /*6460*/  FMUL.FTZ R17, R71, R17 ;  /* 0x0000001147117220 */ /* 0x000fe20000410000 */
[----:B------:R-:W-:Y:S01]  /*6470*/  F2FP.F16.F32.PACK_AB R102, R4, R5 ;  /* 0x000000050466723e */ /* 0x000fe200000000ff */
[----:B------:R-:W-:Y:S01]  /*6480*/  FMUL.FTZ R4, R73, R32 ;  /* 0x0000002049047220 */ /* 0x000fe20000410000 */
[----:B------:R-:W-:Y:S01]  /*6490*/  FMUL.FTZ R5, R72, R33 ;  /* 0x0000002148057220 */ /* 0x000fe20000410000 */
[----:B------:R1:W5:Y:S01]  /*64a0*/  LDL.LU R73, [R1+0x60] ;  /* 0x0000600001497983 */ /* 0x0003620000300800 */
[----:B------:R-:W-:Y:S01]  /*64b0*/  FFMA.FTZ R32, -R238, R238, 1 ;  /* 0x3f800000ee207423 */ /* 0x000fe200000101ee */
[----:B------:R-:W-:Y:S01]  /*64c0*/  FFMA.FTZ R33, -R241, R241, 1 ;  /* 0x3f800000f1217423 */ /* 0x000fe200000101f1 */
[----:B------:R-:W-:Y:S01]  /*64d0*/  FMUL.FTZ R100, R4, R100 ;  /* 0x0000006404647220 */ /* 0x000fe20000410000 */
[----:B------:R1:W5:Y:S01]  /*64e0*/  LDL.LU R72, [R1+0x5c] ;  /* 0x00005c0001487983 */ /* 0x0003620000300800 */
[----:B------:R-:W-:Y:S01]  /*64f0*/  FMUL.FTZ R32, R32, UR5 ;  /* 0x0000000520207c20 */ /* 0x000fe20008410000 */
[----:B------:R-:W-:Y:S01]  /*6500*/  FMUL.FTZ R33, R33, UR5 ;  /* 0x0000000521217c20 */ /* 0x000fe20008410000 */
[C---:B------:R-:W-:Y:S01]  /*6510*/  FADD.FTZ R4, -R114.reuse, R48 ;  /* 0x0000003072047221 */ /* 0x040fe20000010100 */
[----:B------:R1:W5:Y:S01]  /*6520*/  LDL.LU R71, [R1+0x58] ;  /* 0x0000580001477983 */ /* 0x0003620000300800 */
[----:B------:R-:W-:Y:S01]  /*6530*/  FADD.FTZ R48, -R114, R64 ;  /* 0x0000004072307221 */ /* 0x000fe20000010100 */
[----:B------:R-:W-:Y:S01]  /*6540*/  FMUL.FTZ R33, R20, R33 ;  /* 0x0000002114217220 */ /* 0x000fe20000410000 */
[----:B------:R-:W-:Y:S01]  /*6550*/  FMUL.FTZ R4, R248, R4 ;  /* 0x00000004f8047220 */ /* 0x000fe20000410000 */
[----:B------:R1:W5:Y:S01]  /*6560*/  LDL.LU R70, [R1+0x54] ;  /* 0x0000540001467983 */ /* 0x0003620000300800 */
[----:B------:R-:W-:Y:S01]  /*6570*/  FFMA.FTZ R20, -R236, R236, 1 ;  /* 0x3f800000ec147423 */ /* 0x000fe200000101ec */
[----:B------:R-:W-:Y:S01]  /*6580*/  FMUL.FTZ R48, R240, R48 ;  /* 0x00000030f0307220 */ /* 0x000fe20000410000 */
[----:B------:R-:W-:Y:S01]  /*6590*/  FMUL.FTZ R32, R4, R32 ;  /* 0x0000002004207220 */ /* 0x000fe20000410000 */
[----:B------:R-:W-:Y:S01]  /*65a0*/  FFMA.FTZ R4, -R223, R223, 1 ;  /* 0x3f800000df047423 */ /* 0x000fe200000101df */
[----:B------:R-:W-:Y:S01]  /*65b0*/  FMUL.FTZ R20, R20, UR5 ;  /* 0x0000000514147c20 */ /* 0x000fe20008410000 */
[----:B------:R-:W-:Y:S01]  /*65c0*/  FFMA.FTZ R36, -R242, R242, 1 ;  /* 0x3f800000f2247423 */ /* 0x000fe200000101f2 */
[----:B------:R-:W-:Y:S01]  /*65d0*/  FFMA.FTZ R37, -R243, R243, 1 ;  /* 0x3f800000f3257423 */ /* 0x000fe200000101f3 */
[----:B------:R-:W-:Y:S01]  /*65e0*/  FMUL.FTZ R4, R4, UR5 ;  /* 0x0000000504047c20 */ /* 0x000fe20008410000 */
[----:B------:R-:W-:Y:S01]  /*65f0*/  FMUL.FTZ R20, R52, R20 ;  /* 0x0000001434147220 */ /* 0x000fe20000410000 */
[----:B------:R-:W-:Y:S01]  /*6600*/  FMUL.FTZ R36, R36, UR5 ;  /* 0x0000000524247c20 */ /* 0x000fe20008410000 */
[----:B------:R-:W-:Y:S03]  /*6610*/  FMUL.FTZ R37, R37, UR5 ;  /* 0x0000000525257c20 */ /* 0x000fe60008410000 */
[----:B------:R-:W-:Y:S01]  /*6620*/  FMUL.FTZ R36, R17, R36 ;  /* 0x0000002411247220 */ /* 0x000fe20000410000 */
[----:B------:R-:W-:Y:S01]  /*6630*/  FFMA.FTZ R17, -R235, R235, 1 ;  /* 0x3f800000eb117423 */ /* 0x000fe200000101eb */
[----:B------:R-:W-:Y:S01]  /*6640*/  FMUL.FTZ R37, R5, R37 ;  /* 0x0000002505257220 */ /* 0x000fe20000410000 */
[C---:B------:R-:W-:Y:S01]  /*6650*/  FADD.FTZ R5, -R114.reuse, R49 ;  /* 0x0000003172057221 */ /* 0x040fe20000010100 */
[----:B------:R-:W-:Y:S01]  /*6660*/  FADD.FTZ R49, -R114, R65 ;  /* 0x0000004172317221 */ /* 0x000fe20000010100 */
[----:B------:R-:W-:Y:S01]  /*6670*/  FMUL.FTZ R17, R17, UR5 ;  /* 0x0000000511117c20 */ /* 0x000fe20008410000 */
[----:B------:R-:W-:Y:S01]  /*6680*/  F2FP.F16.F32.PACK_AB R36, R33, R36 ;  /* 0x000000242124723e */ /* 0x000fe200000000ff */
[----:B------:R-:W-:Y:S01]  /*6690*/  FMUL.FTZ R5, R247, R5 ;  /* 0x00000005f7057220 */ /* 0x000fe20000410000 */
[----:B------:R-:W-:Y:S01]  /*66a0*/  FMUL.FTZ R49, R239, R49 ;  /* 0x00000031ef317220 */ /* 0x000fe20000410000 */
[----:B------:R-:W-:Y:S01]  /*66b0*/  FMUL.FTZ R17, R53, R17 ;  /* 0x0000001135117220 */ /* 0x000fe20000410000 */
[----:B------:R-:W-:Y:S01]  /*66c0*/  F2FP.F16.F32.PACK_AB R37, R37, R100 ;  /* 0x000000642525723e */ /* 0x000fe200000000ff */
[----:B------:R-:W-:Y:S01]  /*66d0*/  FMUL.FTZ R21, R5, R21 ;  /* 0x0000001505157220 */ /* 0x000fe20000410000 */
[----:B------:R-:W-:Y:S01]  /*66e0*/  FFMA.FTZ R5, -R224, R224, 1 ;  /* 0x3f800000e0057423 */ /* 0x000fe200000101e0 */
[----:B------:R-:W-:Y:S03]  /*66f0*/  FMUL.FTZ R4, R49, R4 ;  /* 0x0000000431047220 */ /* 0x000fe60000410000 */
[----:B------:R-:W-:Y:S01]  /*6700*/  FMUL.FTZ R5, R5, UR5 ;  /* 0x0000000505057c20 */ /* 0x000fe20008410000 */
[----:B------:R-:W-:Y:S02]  /*6710*/  F2FP.F16.F32.PACK_AB R33, R21, R32 ;  /* 0x000000201521723e */ /* 0x000fe400000000ff */
[----:B------:R-:W-:Y:S01]  /*6720*/  F2FP.F16.F32.PACK_AB R32, R17, R20 ;  /* 0x000000141120723e */ /* 0x000fe200000000ff */
[----:B------:R-:W-:Y:S01]  /*6730*/  FMUL.FTZ R5, R48, R5 ;  /* 0x0000000530057220 */ /* 0x000fe20000410000 */
[----:B------:R-:W-:Y:S01]  /*6740*/  FFMA.FTZ R17, -R69, R69, 1 ;  /* 0x3f80000045117423 */ /* 0x000fe20000010145 */
[----:B------:R-:W-:Y:S01]  /*6750*/  FMUL.FTZ R20, R3, R6 ;  /* 0x0000000603147220 */ /* 0x000fe20000410000 */
[----:B------:R1:W5:Y:S02]  /*6760*/  LDL.LU R69, [R1+0x50] ;  /* 0x0000500001457983 */ /* 0x0003640000300800 */
[----:B------:R-:W-:Y:S01]  /*6770*/  F2FP.F16.F32.PACK_AB R21, R4, R5 ;  /* 0x000000050415723e */ /* 0x000fe200000000ff */
[----:B------:R-:W-:Y:S01]  /*6780*/  FFMA.FTZ R4, -R68, R68, 1 ;  /* 0x3f80000044047423 */ /* 0x000fe20000010144 */
[----:B------:R-:W-:Y:S01]  /*6790*/  FMUL.FTZ R17, R17, UR5 ;  /* 0x0000000511117c20 */ /* 0x000fe20008410000 */
[----:B------:R1:W5:Y:S02]  /*67a0*/  LDL.LU R68, [R1+0x4c] ;  /* 0x00004c0001447983 */ /* 0x0003640000300800 */
[----:B------:R-:W-:Y:S02]  /*67b0*/  FMUL.FTZ R6, R4, UR5 ;  /* 0x0000000504067c20 */ /* 0x000fe40008410000 */
[----:B------:R1:W5:Y:S04]  /*67c0*/  LDL.LU R3, [R1+0x48] ;  /* 0x0000480001037983 */ /* 0x0003680000300800 */
[----:B------:R1:W5:Y:S01]  /*67d0*/  LDL.LU R2, [R1+0x44] ;  /* 0x0000440001027983 */ /* 0x0003620000300800 */
[----:B------:R-:W-:Y:S05]  /*67e0*/  @!P1 BRA `(.L_x_575) ;  /* 0x0000000000549947 */ /* 0x000fea0003800000 */
[----:B------:R-:W2:Y:S01]  /*67f0*/  LDC R48, c[0x0][0x240] ;  /* 0x00009000ff307b82 */ /* 0x000ea20000000800 */
[----:B------:R-:W-:Y:S01]  /*6800*/  ULOP3.LUT UR11, UR7, 0x1, URZ, 0xc0, !UPT ;  /* 0x00000001070b7892 */ /* 0x000fe2000f8ec03f */
[----:B------:R-:W-:Y:S03]  /*6810*/  UMOV UR16, 0xffffe000 ;  /* 0xffffe00000107882 */ /* 0x000fe60000000000 */
[----:B------:R-:W-:Y:S03]  /*6820*/  UISETP.NE.U32.AND UP0, UPT, UR11, 0x1, UPT ;  /* 0x000000010b00788c */ /* 0x000fe6000bf05070 */
[----:B------:R-:W3:Y:S01]  /*6830*/  LDC R49, c[0x0][0x244] ;  /* 0x00009100ff317b82 */ /* 0x000ee20000000800 */
[----:B------:R-:W-:Y:S06]  /*6840*/  USEL UR11, UR16, 0x2000, !UP0 ;  /* 0x00002000100b7887 */ /* 0x000fec000c000000 */
[----:B------:R-:W-:Y:S01]  /*6850*/  VIADD R251, R251, UR11 ;  /* 0x0000000bfbfb7c36 */ /* 0x000fe20008000000 */
[----:B------:R-:W-:Y:S01]  /*6860*/  IADD3 R118, R118, UR11, RZ ;  /* 0x0000000b76767c10 */ /* 0x000fe2000fffe0ff */
[----:B--2---:R-:W-:Y:S05]  /*6870*/  IMAD.U32 R4, R48, -0x80, RZ ;  /* 0xffffff8030047824 */ /* 0x004fea00078e00ff */
        /* <DEDUP_REMOVED lines=9> */
[----:B---3--:R-:W-:Y:S05]  /*6910*/  LEA.HI.X R5, R48, R231, R49, 0x7, P0 ;  /* 0x000000e730057211 */ /* 0x008fea00000f3c31 */
[----:B------:R2:W-:Y:S04]  /*6920*/  LDGSTS.E.BYPASS.LTC128B.128 [R251+0x1000], desc[UR8][R4.64] ;  /* 0x0100000004fb7fae */ /* 0x0005e8000b901d48 */
[----:B------:R-:W0:Y:S02]  /*6930*/  LDGDEPBAR ;  /* 0x00000000000079af */ /* 0x000e240000000000 */
.L_x_575:
[----:B------:R-:W3:Y:S01]  /*6940*/  LDL R52, [R1+0x2c] ;  /* 0x00002c0001347983 */ /* 0x000ee20000100800 */
[----:B------:R-:W-:Y:S01]  /*6950*/  FMUL.FTZ R17, R20, R17 ;  /* 0x0000001114117220 */ /* 0x000fe20000410000 */
[C---:B-----5:R-:W-:Y:S01]  /*6960*/  FADD.FTZ R11, -R0.reuse, R11 ;  /* 0x0000000b000b7221 */ /* 0x060fe20000010100 */
[C---:B------:R-:W-:Y:S01]  /*6970*/  FADD.FTZ R15, -R0.reuse, R15 ;  /* 0x0000000f000f7221 */ /* 0x040fe20000010100 */
[----:B------:R-:W4:Y:S01]  /*6980*/  LDL.LU R49, [R1] ;  /* 0x0000000001317983 */ /* 0x000f220000300800 */
[----:B------:R-:W-:Y:S01]  /*6990*/  FADD.FTZ R27, -R0, R27 ;  /* 0x0000001b001b7221 */ /* 0x000fe20000010100 */
[----:B------:R-:W-:Y:S01]  /*69a0*/  FMUL.FTZ R11, R233, R11 ;  /* 0x0000000be90b7220 */ /* 0x000fe20000410000 */
[----:B------:R-:W-:Y:S01]  /*69b0*/  FMUL.FTZ R15, R227, R15 ;  /* 0x0000000fe30f7220 */ /* 0x000fe20000410000 */
[----:B------:R-:W4:Y:S01]  /*69c0*/  LDL.LU R48, [R1+0x4] ;  /* 0x0000040001307983 */ /* 0x000f220000300800 */
[----:B------:R-:W-:Y:S01]  /*69d0*/  FMUL.FTZ R27, R225, R27 ;  /* 0x0000001be11b7220 */ /* 0x000fe20000410000 */
[----:B--2---:R-:W-:Y:S01]  /*69e0*/  FFMA.FTZ R5, -R152, R152, 1 ;  /* 0x3f80000098057423 */ /* 0x004fe20000010198 */
[----:B------:R-:W-:Y:S01]  /*69f0*/  FADD.FTZ R23, -R113, R23 ;  /* 0x0000001771177221 */ /* 0x000fe20000010100 */
[----:B------:R2:W-:Y:S01]  /*6a00*/  STS [R214+0xa000], R16 ;  /* 0x00a00010d6007388 */ /* 0x0005e20000000800 */
[----:B------:R-:W-:Y:S01]  /*6a10*/  FFMA.FTZ R4, -R151, R151, 1 ;  /* 0x3f80000097047423 */ /* 0x000fe20000010197 */
[----:B------:R-:W-:Y:S01]  /*6a20*/  FADD.FTZ R19, -R113, R19 ;  /* 0x0000001371137221 */ /* 0x000fe20000010100 */
        /* <DEDUP_REMOVED lines=8> */
[----:B------:R-:W-:Y:S01]  /*6ab0*/  FMUL.FTZ R38, R159, R38 ;  /* 0x000000269f267220 */ /* 0x000fe20000410000 */
[C---:B------:R-:W-:Y:S01]  /*6ac0*/  FADD.FTZ R50, -R113.reuse, R50 ;  /* 0x0000003271327221 */ /* 0x040fe20000010100 */
        /* <DEDUP_REMOVED lines=12> */
[----:B--2---:R-:W-:Y:S01]  /*6b90*/  FMUL.FTZ R16, R7, R6 ;  /* 0x0000000607107220 */ /* 0x004fe20000410000 */
        /* <DEDUP_REMOVED lines=42> */
[----:B--2---:R-:W-:Y:S01]  /*6e40*/  FFMA.FTZ R5, -R181, R181, 1 ;  /* 0x3f800000b5057423 */ /* 0x004fe200000101b5 */
        /* <DEDUP_REMOVED lines=17> */
[----:B------:R-:W-:Y:S01]  /*6f60*/  FADD.FTZ R24, -R112, R24 ;  /* 0x0000001870187221 */ /* 0x000fe20000010100 */
        /* <DEDUP_REMOVED lines=8> */
[----:B-1----:R-:W-:Y:S01]  /*6ff0*/  F2FP.F16.F32.PACK_AB R4, R9, R16 ;  /* 0x000000100904723e */ /* 0x002fe200000000ff */
[C---:B------:R-:W-:Y:S01]  /*7000*/  FADD.FTZ R25, -R112.reuse, R25 ;  /* 0x0000001970197221 */ /* 0x040fe20000010100 */
        /* <DEDUP_REMOVED lines=188> */
[----:B------:R-:W4:Y:S04]  /*7bd0*/  LDSM.16.MT88.4 R20, [R0+0x4400] ;  /* 0x004400000014783b */ /* 0x000f280000004200 */
[----:B------:R-:W4:Y:S01]  /*7be0*/  LDSM.16.MT88.4 R24, [R2+0x16800] ;  /* 0x016800000218783b */ /* 0x000f220000004200 */
[-C--:B-1----:R-:W-:Y:S05]  /*7bf0*/  HMMA.16816.F32 R68, R4, R8.reuse, R68 ;  /* 0x000000080444723c */ /* 0x082fea0000001844 */
[----:B---3--:R-:W-:Y:S01]  /*7c00*/  LEA R59, R52, UR4, 0x1 ;  /* 0x00000004343b7c11 */ /* 0x008fe2000f8e08ff */
[C---:B--2---:R-:W-:Y:S05]  /*7c10*/  HMMA.16816.F32 R72, R12.reuse, R8, R72 ;  /* 0x000000080c48723c */ /* 0x044fea0000001848 */
        /* <DEDUP_REMOVED lines=69> */
.L_x_576:
        /* <DEDUP_REMOVED lines=306> */
.L_x_578:
        /* <DEDUP_REMOVED lines=21> */
.L_x_579:
        /* <DEDUP_REMOVED lines=39> */
.L_x_581:
[----:B------:R-:W-:Y:S05]  /*9750*/  BSYNC B0 ;  /* 0x0000000000007941 */ /* 0x000fea0003800000 */
.L_x_580:
        /* <DEDUP_REMOVED lines=13> */
.L_x_583:
[----:B------:R-:W-:Y:S05]  /*9830*/  BSYNC B0 ;  /* 0x0000000000007941 */ /* 0x000fea0003800000 */
.L_x_582:
        /* <DEDUP_REMOVED lines=27> */
.L_x_585:
[----:B------:R-:W-:Y:S05]  /*99f0*/  BSYNC B0 ;  /* 0x0000000000007941 */ /* 0x000fea0003800000 */
.L_x_584:
        /* <DEDUP_REMOVED lines=13> */
.L_x_574:
[----:B------:R-:W-:Y:S05]  /*9ad0*/  BSYNC B1 ;  /* 0x0000000000017941 */ /* 0x000fea0003800000 */
.L_x_560:
        /* <DEDUP_REMOVED lines=8> */
.L_x_586:
[----:B------:R-:W-:Y:S05]  /*9b60*/  EXIT ;  /* 0x000000000000794d */ /* 0x000fea0003800000 */
.L_x_588:
        /* <DEDUP_REMOVED lines=9> */
.L_x_709:


//--------------------- .text._ZN5flash44flash_bwd_dq_dk_dv_loop_seqk_parallel_kernelI23Flash_bwd_kernel_traitsILi32ELi128ELi128ELi8ELi4ELi4ELi4ELb0ELb0EN7cutlass6half_tE19Flash_kernel_traitsILi32ELi128ELi128ELi8ES3_EELb1ELb1ELb0ELb1ELb0ELb0ELb0EEEvNS_16Flash_bwd_paramsE --------------------------
	.section	.text._ZN5flash44flash_bwd_dq_dk_dv_loop_seqk_parallel_kernelI23Flash_bwd_kernel_traitsILi32ELi128ELi128ELi8ELi4ELi4ELi4ELb0ELb0EN7cutlass6half_tE19Flash_kernel_traitsILi32ELi128ELi128ELi8ES3_EELb1ELb1ELb0ELb1ELb0ELb0ELb0EEEvNS_16Flash_bwd_paramsE,"ax",@progbits
	.align	128
        .global         _ZN5flash44flash_bwd_dq_dk_dv_loop_seqk_parallel_kernelI23Flash_bwd_kernel_traitsILi32ELi128ELi128ELi8ELi4ELi4ELi4ELb0ELb0EN7cutlass6half_tE19Flash_kernel_traitsILi32ELi128ELi128ELi8ES3_EELb1ELb1ELb0ELb1ELb0ELb0ELb0EEEvNS_16Flash_bwd_paramsE
        .type           _ZN5flash44flash_bwd_dq_dk_dv_loop_seqk_parallel_kernelI23Flash_bwd_kernel_traitsILi32ELi128ELi128ELi8ELi4ELi4ELi4ELb0ELb0EN7cutlass6half_tE19Flash_kernel_traitsILi32ELi128ELi128ELi8ES3_EELb1ELb1ELb0ELb1ELb0ELb0ELb0EEEvNS_16Flash_bwd_paramsE,@function
        .size           _ZN5flash44flash_bwd_dq_dk_dv_loop_seqk_parallel_kernelI23Flash_bwd_kernel_traitsILi32ELi128ELi128ELi8ELi4ELi4ELi4ELb0ELb0EN7cutlass6half_tE19Flash_kernel_traitsILi32ELi128ELi128ELi8ES3_EELb1ELb1ELb0ELb1ELb0ELb0ELb0EEEvNS_16Flash_bwd_paramsE,(.L_x_710 - _ZN5flash44flash_bwd_dq_dk_dv_loop_seqk_parallel_kernelI23Flash_bwd_kernel_traitsILi32ELi128ELi128ELi8ELi4ELi4ELi4ELb0ELb0EN7cutlass6half_tE19Flash_kernel_traitsILi32ELi128ELi128ELi8ES3_EELb1ELb1ELb0ELb1ELb0ELb0ELb0EEEvNS_16Flash_bwd_paramsE)
        .other          _ZN5flash44flash_bwd_dq_dk_dv_loop_seqk_parallel_kernelI23Flash_bwd_kernel_traitsILi32ELi128ELi128ELi8ELi4ELi4ELi4ELb0ELb0EN7cutlass6half_tE19Flash_kernel_traitsILi32ELi128ELi128ELi8ES3_EELb1ELb1ELb0ELb1ELb0ELb0ELb0EEEvNS_16Flash_bwd_paramsE,@"STO_CUDA_ENTRY STV_DEFAULT"
_ZN5flash44flash_bwd_dq_dk_dv_loop_seqk_parallel_kernelI23Flash_bwd_kernel_traitsILi32ELi128ELi128ELi8ELi4ELi4ELi4ELb0ELb0EN7cutlass6half_tE19Flash_kernel_traitsILi32ELi128ELi128ELi8ES3_EELb1ELb1ELb0ELb1ELb0ELb0ELb0EEEvNS_16Flash_bwd_paramsE:
.text._ZN5flash44flash_bwd_dq_dk_dv_loop_seqk_parallel_kernelI23Flash_bwd_kernel_traitsILi32ELi128ELi128ELi8ELi4ELi4ELi4ELb0ELb0EN7cutlass6half_tE19Flash_kernel_traitsILi32ELi128ELi128ELi8ES3_EELb1ELb1ELb0ELb1ELb0ELb0ELb0EEEvNS_16Flash_bwd_paramsE:
        /* <DEDUP_REMOVED lines=19> */
[----:B------:R-:W3:Y:S08]  /*0130*/  S2UR UR55, SR_CTAID.Z ;  /* 0x00000000003779c3 */ /* 0x000ef00000002700 */
[----:B------:R-:W4:Y:S01]  /*0140*/  S2UR UR54, SR_CTAID.Y ;  /* 0x00000000003679c3 */ /* 0x000f220000002600 */
[----:B--2---:R-:W-:Y:S01]  /*0150*/  ULEA UR4, UR4, UR5, 0x18 ;  /* 0x0000000504047291 */ /* 0x004fe2000f8ec03f */
[----:B-1----:R-:W-:Y:S01]  /*0160*/  SHF.R.S32.HI R6, RZ, 0x1f, R10 ;  /* 0x0000001fff067819 */ /* 0x002fe2000001140a */
[----:B---3--:R-:W-:-:S03]  /*0170*/  USHF.R.S32.HI UR5, URZ, 0x1f, UR55 ;  /* 0x0000001f3f057899 */ /* 0x008fc60008011437 */
[CC--:B------:R-:W-:Y:S02]  /*0180*/  LEA.HI R3, R6.reuse, R10.reuse, RZ, 0x4 ;  /* 0x0000000a06037211 */ /* 0x0c0fe400078f20ff */
[-C--:B------:R-:W-:Y:S02]  /*0190*/  LEA.HI R14, R6, R10.reuse, RZ, 0x3 ;  /* 0x0000000a060e7211 */ /* 0x080fe400078f18ff */
[----:B------:R-:W-:Y:S01]  /*01a0*/  SHF.R.S32.HI R2, RZ, 0x4, R3 ;  /* 0x00000004ff027819 */ /* 0x000fe20000011403 */
[----:B----4-:R-:W-:Y:S01]  /*01b0*/  USHF.L.U32 UR6, UR54, 0x7, URZ ;  /* 0x0000000736067899 */ /* 0x010fe2000800063f */
[----:B------:R-:W-:Y:S02]  /*01c0*/  LOP3.LUT R7, R14, 0xfffffff8, RZ, 0xc0, !PT ;  /* 0xfffffff80e077812 */ /* 0x000fe400078ec0ff */
[CC--:B------:R-:W-:Y:S02]  /*01d0*/  LEA.HI R250, R6.reuse, R10.reuse, RZ, 0x7 ;  /* 0x0000000a06fa7211 */ /* 0x0c0fe400078f38ff */
[-C--:B------:R-:W-:Y:S01]  /*01e0*/  LEA.HI R5, R6, R10.reuse, RZ, 0x2 ;  /* 0x0000000a06057211 */ /* 0x080fe200078f10ff */
[----:B------:R-:W-:Y:S01]  /*01f0*/  IMAD.IADD R7, R10, 0x1, -R7 ;  /* 0x000000010a077824 */ /* 0x000fe200078e0a07 */
[----:B------:R-:W-:-:S02]  /*0200*/  LEA.HI R6, R6, R10, RZ, 0x5 ;  /* 0x0000000a06067211 */ /* 0x000fc400078f28ff */
[C---:B------:R-:W-:Y:S02]  /*0210*/  LOP3.LUT R0, R3.reuse, 0xfffffff0, RZ, 0xc0, !PT ;  /* 0xfffffff003007812 */ /* 0x040fe400078ec0ff */
[----:B------:R-:W-:Y:S02]  /*0220*/  LEA.HI R3, R3, R2, RZ, 0x1 ;  /* 0x0000000203037211 */ /* 0x000fe400078f08ff */
[----:B------:R-:W-:Y:S01]  /*0230*/  LOP3.LUT R11, R5, 0xfffffffc, RZ, 0xc0, !PT ;  /* 0xfffffffc050b7812 */ /* 0x000fe200078ec0ff */
[----:B------:R-:W-:Y:S01]  /*0240*/  IMAD.IADD R4, R10, 0x1, -R0 ;  /* 0x000000010a047824 */ /* 0x000fe200078e0a00 */
[----:B------:R-:W-:Y:S02]  /*0250*/  LOP3.LUT R8, R6, 0xffffffe0, RZ, 0xc0, !PT ;  /* 0xffffffe006087812 */ /* 0x000fe400078ec0ff */
[----:B------:R-:W-:Y:S01]  /*0260*/  LOP3.LUT R3, R3, 0xfffffffe, RZ, 0xc0, !PT ;  /* 0xfffffffe03037812 */ /* 0x000fe200078ec0ff */
[C---:B------:R-:W-:Y:S01]  /*0270*/  IMAD.IADD R206, R10.reuse, 0x1, -R11 ;  /* 0x000000010ace7824 */ /* 0x040fe200078e0a0b */
[----:B------:R-:W-:Y:S01]  /*0280*/  LEA.HI R9, R7, R7, RZ, 0x1 ;  /* 0x0000000707097211 */ /* 0x000fe200078f08ff */
[----:B------:R-:W-:Y:S01]  /*0290*/  IMAD.IADD R0, R10, 0x1, -R8 ;  /* 0x000000010a007824 */ /* 0x000fe200078e0a08 */
[----:B------:R-:W-:Y:S01]  /*02a0*/  SHF.R.S32.HI R250, RZ, 0x7, R250 ;  /* 0x00000007fffa7819 */ /* 0x000fe200000114fa */
[----:B------:R-:W-:Y:S01]  /*02b0*/  IMAD.IADD R11, R2, 0x1, -R3 ;  /* 0x00000001020b7824 */ /* 0x000fe200078e0a03 */
[----:B------:R-:W-:Y:S01]  /*02c0*/  LOP3.LUT R2, R9, 0x7fffffe, RZ, 0xc0, !PT ;  /* 0x07fffffe09027812 */ /* 0x000fe200078ec0ff */
[C---:B------:R-:W-:Y:S01]  /*02d0*/  IMAD.SHL.U32 R17, R206.reuse, 0x2, RZ ;  /* 0x00000002ce117824 */ /* 0x040fe200078e00ff */
[----:B------:R-:W-:Y:S01]  /*02e0*/  SHF.R.S32.HI R8, RZ, 0x1f, R0 ;  /* 0x0000001fff087819 */ /* 0x000fe20000011400 */
[----:B------:R-:W-:Y:S01]  /*02f0*/  IMAD.SHL.U32 R206, R206, 0x8, RZ ;  /* 0x00000008cece7824 */ /* 0x000fe200078e00ff */
[--C-:B------:R-:W-:Y:S01]  /*0300*/  SHF.R.S32.HI R244, RZ, 0x2, R5.reuse ;  /* 0x00000002fff47819 */ /* 0x100fe20000011405 */
[----:B------:R-:W-:Y:S01]  /*0310*/  IMAD.IADD R3, R7, 0x1, -R2 ;  /* 0x0000000107037824 */ /* 0x000fe200078e0a02 */
[----:B------:R-:W-:-:S02]  /*0320*/  SHF.R.S32.HI R2, RZ, 0x1f, R5 ;  /* 0x0000001fff027819 */ /* 0x000fc40000011405 */
[----:B------:R-:W-:Y:S01]  /*0330*/  LEA.HI R241, R8, R0, RZ, 0x2 ;  /* 0x0000000008f17211 */ /* 0x000fe200078f10ff */
[----:B------:R-:W-:Y:S01]  /*0340*/  IMAD R0, R250, 0x8, R11 ;  /* 0x00000008fa007824 */ /* 0x000fe200078e020b */
[----:B------:R-:W-:Y:S02]  /*0350*/  LEA.HI R2, R2, R244, RZ, 0x3 ;  /* 0x000000f402027211 */ /* 0x000fe400078f18ff */
[--C-:B------:R-:W-:Y:S01]  /*0360*/  SHF.R.S32.HI R251, RZ, 0x5, R6.reuse ;  /* 0x00000005fffb7819 */ /* 0x100fe20000011406 */
[----:B------:R-:W-:Y:S01]  /*0370*/  IMAD R16, R0, 0x8, R3 ;  /* 0x0000000800107824 */ /* 0x000fe200078e0203 */
[----:B------:R-:W-:Y:S02]  /*0380*/  SHF.R.S32.HI R5, RZ, 0x1f, R6 ;  /* 0x0000001fff057819 */ /* 0x000fe40000011406 */
[----:B------:R-:W-:Y:S02]  /*0390*/  SHF.R.S32.HI R6, RZ, 0x1f, R4 ;  /* 0x0000001fff067819 */ /* 0x000fe40000011404 */
[----:B------:R-:W-:-:S02]  /*03a0*/  LEA.HI R0, R4, R4, RZ, 0x1 ;  /* 0x0000000404007211 */ /* 0x000fc400078f08ff */
[----:B------:R-:W-:Y:S02]  /*03b0*/  LOP3.LUT R2, R2, 0xfffffff8, RZ, 0xc0, !PT ;  /* 0xfffffff802027812 */ /* 0x000fe400078ec0ff */
[----:B------:R-:W-:Y:S02]  /*03c0*/  LEA.HI R8, R5, R251, RZ, 0x2 ;  /* 0x000000fb05087211 */ /* 0x000fe400078f10ff */
[----:B------:R-:W-:Y:S02]  /*03d0*/  LEA.HI R10, R6, R4, RZ, 0x3 ;  /* 0x00000004060a7211 */ /* 0x000fe400078f18ff */
[--C-:B------:R-:W-:Y:S02]  /*03e0*/  SHF.R.S32.HI R5, RZ, 0x1, R0.reuse ;  /* 0x00000001ff057819 */ /* 0x100fe40000011400 */
[----:B------:R-:W-:Y:S02]  /*03f0*/  SHF.R.S32.HI R3, RZ, 0x1f, R0 ;  /* 0x0000001fff037819 */ /* 0x000fe40000011400 */
[----:B------:R-:W-:Y:S01]  /*0400*/  LOP3.LUT R6, R0, 0x7fffffe, RZ, 0xc0, !PT ;  /* 0x07fffffe00067812 */ /* 0x000fe200078ec0ff */
[----:B------:R-:W-:Y:S01]  /*0410*/  IMAD.IADD R0, R244, 0x1, -R2 ;  /* 0x00000001f4007824 */ /* 0x000fe200078e0a02 */
[----:B------:R-:W-:-:S02]  /*0420*/  LOP3.LUT R2, R10, 0xfffffff8, RZ, 0xc0, !PT ;  /* 0xfffffff80a027812 */ /* 0x000fc400078ec0ff */
[----:B------:R-:W-:Y:S01]  /*0430*/  LEA.HI R3, R3, R5, RZ, 0x2 ;  /* 0x0000000503037211 */ /* 0x000fe200078f10ff */
[----:B------:R-:W-:Y:S01]  /*0440*/  IMAD.IADD R15, R4, 0x1, -R6 ;  /* 0x00000001040f7824 */ /* 0x000fe200078e0a06 */
[----:B------:R-:W-:Y:S01]  /*0450*/  LOP3.LUT R6, R0, 0x1, RZ, 0xc0, !PT ;  /* 0x0000000100067812 */ /* 0x000fe200078ec0ff */
[----:B------:R-:W-:Y:S01]  /*0460*/  IMAD.IADD R13, R4, 0x1, -R2 ;  /* 0x00000001040d7824 */ /* 0x000fe200078e0a02 */
[----:B------:R-:W-:Y:S01]  /*0470*/  LOP3.LUT R3, R3, 0xfffffffc, RZ, 0xc0, !PT ;  /* 0xfffffffc03037812 */ /* 0x000fe200078ec0ff */
[----:B------:R-:W-:Y:S01]  /*0480*/  IMAD.SHL.U32 R4, R7, 0x40, RZ ;  /* 0x0000004007047824 */ /* 0x000fe200078e00ff */
[----:B------:R-:W-:Y:S02]  /*0490*/  LOP3.LUT R2, R8, 0xfffffffc, RZ, 0xc0, !PT ;  /* 0xfffffffc08027812 */ /* 0x000fe400078ec0ff */
[----:B------:R-:W-:Y:S01]  /*04a0*/  LEA.HI R7, R0, R0, RZ, 0x1 ;  /* 0x0000000000077211 */ /* 0x000fe200078f08ff */
[----:B------:R-:W-:Y:S01]  /*04b0*/  IMAD.IADD R12, R5, 0x1, -R3 ;  /* 0x00000001050c7824 */ /* 0x000fe200078e0a03 */
[----:B------:R-:W-:Y:S01]  /*04c0*/  SHF.R.S32.HI R3, RZ, 0x1, R9 ;  /* 0x00000001ff037819 */ /* 0x000fe20000011409 */
[----:B------:R-:W-:Y:S01]  /*04d0*/  IMAD.IADD R252, R251, 0x1, -R2 ;  /* 0x00000001fbfc7824 */ /* 0x000fe200078e0a02 */
[----:B------:R-:W-:-:S02]  /*04e0*/  LOP3.LUT R5, R4, 0x1c0, RZ, 0xc0, !PT ;  /* 0x000001c004057812 */ /* 0x000fc400078ec0ff */
[C---:B------:R-:W-:Y:S01]  /*04f0*/  LOP3.LUT P0, RZ, R3.reuse, 0x2, RZ, 0xc0, !PT ;  /* 0x0000000203ff7812 */ /* 0x040fe2000780c0ff */
[----:B------:R-:W-:Y:S01]  /*0500*/  IMAD.SHL.U32 R2, R252, 0x10, RZ ;  /* 0x00000010fc027824 */ /* 0x000fe200078e00ff */
[----:B------:R-:W-:Y:S01]  /*0510*/  ISETP.NE.U32.AND P6, PT, R6, 0x1, PT ;  /* 0x000000010600780c */ /* 0x000fe20003fc5070 */
[----:B------:R-:W-:Y:S01]  /*0520*/  IMAD.SHL.U32 R4, R3, 0x40, RZ ;  /* 0x0000004003047824 */ /* 0x000fe200078e00ff */
[----:B------:R-:W-:Y:S02]  /*0530*/  LOP3.LUT R6, R7, 0x3fffffe, RZ, 0xc0, !PT ;  /* 0x03fffffe07067812 */ /* 0x000fe400078ec0ff */
[----:B------:R-:W-:Y:S02]  /*0540*/  LEA.HI.SX32 R241, R241, R2, 0x1e ;  /* 0x00000002f1f17211 */ /* 0x000fe400078ff2ff */
[----:B------:R-:W-:Y:S01]  /*0550*/  LOP3.LUT R3, R5, 0x30, R2, 0xf8, !PT ;  /* 0x0000003005037812 */ /* 0x000fe200078ef802 */
[----:B------:R-:W-:Y:S01]  /*0560*/  IMAD.IADD R8, R0, 0x1, -R6 ;  /* 0x0000000100087824 */ /* 0x000fe200078e0a06 */
[----:B------:R-:W-:Y:S01]  /*0570*/  LOP3.LUT R2, R4, 0xc0, RZ, 0xc0, !PT ;  /* 0x000000c004027812 */ /* 0x000fe200078ec0ff */
[----:B------:R-:W-:Y:S01]  /*0580*/  IMAD R6, R250, 0x2000, R17 ;  /* 0x00002000fa067824 */ /* 0x000fe200078e0211 */
[----:B------:R-:W-:-:S02]  /*0590*/  LOP3.LUT R9, R3, 0x8, R14, 0xf8, !PT ;  /* 0x0000000803097812 */ /* 0x000fc400078ef80e */
[----:B------:R-:W-:Y:S02]  /*05a0*/  LOP3.LUT R4, R2, 0x8, R14, 0xf8, !PT ;  /* 0x0000000802047812 */ /* 0x000fe400078ef80e */
[----:B------:R-:W-:Y:S01]  /*05b0*/  SHF.R.U32.HI R3, RZ, 0x3, R2 ;  /* 0x00000003ff037819 */ /* 0x000fe20000011602 */
[C---:B------:R-:W-:Y:S01]  /*05c0*/  IMAD.SHL.U32 R2, R0.reuse, 0x40, RZ ;  /* 0x0000004000027824 */ /* 0x040fe200078e00ff */
[----:B------:R-:W-:Y:S02]  /*05d0*/  LOP3.LUT P5, RZ, R0, 0x2, RZ, 0xc0, !PT ;  /* 0x0000000200ff7812 */ /* 0x000fe400078ac0ff */
[----:B------:R-:W-:Y:S02]  /*05e0*/  LOP3.LUT R120, R4, R3, RZ, 0x3c, !PT ;  /* 0x0000000304787212 */ /* 0x000fe400078e3cff */
[----:B------:R-:W-:Y:S02]  /*05f0*/  LOP3.LUT R3, R2, 0x1c0, RZ, 0xc0, !PT ;  /* 0x000001c002037812 */ /* 0x000fe400078ec0ff */
[----:B------:R-:W-:Y:S01]  /*0600*/  SHF.R.S32.HI R2, RZ, 0x3, R10 ;  /* 0x00000003ff027819 */ /* 0x000fe2000001140a */
[----:B------:R-:W-:Y:S01]  /*0610*/  IMAD.U32 R120, R16, 0x20, R120 ;  /* 0x0000002010787824 */ /* 0x000fe200078e0078 */
[----:B------:R-:W-:Y:S01]  /*0620*/  LOP3.LUT P4, RZ, R0, 0x4, RZ, 0xc0, !PT ;  /* 0x0000000400ff7812 */ /* 0x000fe2000788c0ff */
[----:B------:R-:W-:Y:S01]  /*0630*/  IMAD.SHL.U32 R0, R252, 0x400, RZ ;  /* 0x00000400fc007824 */ /* 0x000fe200078e00ff */
[----:B------:R-:W-:Y:S01]  /*0640*/  LEA.HI R4, R3, R3, RZ, 0x1d ;  /* 0x0000000303047211 */ /* 0x000fe200078fe8ff */
[C---:B------:R-:W-:Y:S01]  /*0650*/  IMAD R14, R2.reuse, 0x8, R15 ;  /* 0x00000008020e7824 */ /* 0x040fe200078e020f */
[----:B------:R-:W-:Y:S01]  /*0660*/  SHF.R.U32.HI R5, RZ, 0x3, R5 ;  /* 0x00000003ff057819 */ /* 0x000fe20000011605 */
[--C-:B------:R-:W-:Y:S01]  /*0670*/  IMAD R15, R2, 0x200, R0.reuse ;  /* 0x00000200020f7824 */ /* 0x100fe200078e0200 */
[----:B------:R-:W-:Y:S01]  /*0680*/  IADD3 R198, R4, R6, R0 ;  /* 0x0000000604c67210 */ /* 0x000fe20007ffe000 */
[----:B------:R-:W-:Y:S01]  /*0690*/  IMAD.SHL.U32 R2, R250, 0x8, RZ ;  /* 0x00000008fa027824 */ /* 0x000fe200078e00ff */
[----:B------:R-:W-:Y:S01]  /*06a0*/  SHF.R.S32.HI R0, RZ, 0x1, R7 ;  /* 0x00000001ff007819 */ /* 0x000fe20000011407 */
[----:B------:R-:W-:Y:S01]  /*06b0*/  IMAD.SHL.U32 R4, R13, 0x40, RZ ;  /* 0x000000400d047824 */ /* 0x000fe200078e00ff */
[----:B------:R-:W-:Y:S01]  /*06c0*/  LOP3.LUT R5, R9, R5, RZ, 0x3c, !PT ;  /* 0x0000000509057212 */ /* 0x000fe200078e3cff */
[----:B------:R-:W-:Y:S01]  /*06d0*/  IMAD R3, R252, 0x200, R17 ;  /* 0x00000200fc037824 */ /* 0x000fe200078e0211 */
[----:B------:R-:W-:Y:S01]  /*06e0*/  LOP3.LUT R7, R2, 0x8, RZ, 0xc0, !PT ;  /* 0x0000000802077812 */ /* 0x000fe200078ec0ff */
[----:B------:R-:W-:Y:S01]  /*06f0*/  IMAD.SHL.U32 R2, R12, 0x40, RZ ;  /* 0x000000400c027824 */ /* 0x000fe200078e00ff */
[C---:B------:R-:W-:Y:S01]  /*0700*/  LOP3.LUT P3, RZ, R0.reuse, 0x2, RZ, 0xc0, !PT ;  /* 0x0000000200ff7812 */ /* 0x040fe2000786c0ff */
[----:B------:R-:W-:Y:S01]  /*0710*/  IMAD.SHL.U32 R0, R0, 0x40, RZ ;  /* 0x0000004000007824 */ /* 0x000fe200078e00ff */
[----:B------:R-:W-:Y:S01]  /*0720*/  LOP3.LUT R4, R4, 0x1c0, RZ, 0xc0, !PT ;  /* 0x000001c004047812 */ /* 0x000fe200078ec0ff */
[C---:B------:R-:W-:Y:S01]  /*0730*/  IMAD.SHL.U32 R6, R11.reuse, 0x8, RZ ;  /* 0x000000080b067824 */ /* 0x040fe200078e00ff */
[----:B------:R-:W-:Y:S01]  /*0740*/  LOP3.LUT R2, R2, 0xc0, RZ, 0xc0, !PT ;  /* 0x000000c002027812 */ /* 0x000fe200078ec0ff */
[C---:B------:R-:W-:Y:S01]  /*0750*/  IMAD.SHL.U32 R9, R11.reuse, 0x10, RZ ;  /* 0x000000100b097824 */ /* 0x040fe200078e00ff */
[----:B------:R-:W-:Y:S01]  /*0760*/  LOP3.LUT R0, R0, 0xc0, RZ, 0xc0, !PT ;  /* 0x000000c000007812 */ /* 0x000fe200078ec0ff */
[----:B------:R-:W-:Y:S01]  /*0770*/  IMAD R10, R8, 0x20, R3 ;  /* 0x00000020080a7824 */ /* 0x000fe200078e0203 */
[----:B------:R-:W-:Y:S01]  /*0780*/  LOP3.LUT R6, R6, 0x8, RZ, 0xc0, !PT ;  /* 0x0000000806067812 */ /* 0x000fe200078ec0ff */
[----:B------:R-:W-:Y:S01]  /*0790*/  IMAD R3, R11, 0x200, R5 ;  /* 0x000002000b037824 */ /* 0x000fe200078e0205 */
[----:B------:R-:W-:Y:S01]  /*07a0*/  SHF.R.U32.HI R123, RZ, 0x3, R4 ;  /* 0x00000003ff7b7819 */ /* 0x000fe20000011604 */
[----:B------:R-:W-:Y:S01]  /*07b0*/  IMAD.SHL.U32 R120, R120, 0x2, RZ ;  /* 0x0000000278787824 */ /* 0x000fe200078e00ff */
[----:B------:R-:W-:-:S02]  /*07c0*/  SHF.R.U32.HI R5, RZ, 0x3, R2 ;  /* 0x00000003ff057819 */ /* 0x000fc40000011602 */
[----:B------:R-:W-:Y:S02]  /*07d0*/  SHF.R.U32.HI R8, RZ, 0x3, R0 ;  /* 0x00000003ff087819 */ /* 0x000fe40000011600 */
[----:B------:R-:W-:Y:S02]  /*07e0*/  LOP3.LUT R9, R7, 0x10, R9, 0xf8, !PT ;  /* 0x0000001007097812 */ /* 0x000fe400078ef809 */
[--C-:B------:R-:W-:Y:S01]  /*07f0*/  LOP3.LUT R123, R123, R4, R6.reuse, 0x1e, !PT ;  /* 0x000000047b7b7212 */ /* 0x100fe200078e1e06 */
[----:B------:R-:W-:Y:S01]  /*0800*/  IMAD.U32 R4, RZ, RZ, UR5 ;  /* 0x00000005ff047e24 */ /* 0x000fe2000f8e00ff */
[C---:B------:R-:W-:Y:S01]  /*0810*/  LOP3.LUT R6, R5.reuse, R2, R6, 0x1e, !PT ;  /* 0x0000000205067212 */ /* 0x040fe200078e1e06 */
[----:B------:R-:W-:Y:S01]  /*0820*/  USHF.R.S32.HI UR5, URZ, 0x1f, UR54 ;  /* 0x0000001f3f057899 */ /* 0x000fe20008011436 */
[----:B------:R-:W-:Y:S01]  /*0830*/  LOP3.LUT R8, R8, R0, R7, 0x1e, !PT ;  /* 0x0000000008087212 */ /* 0x000fe200078e1e07 */
[----:B------:R-:W-:Y:S01]  /*0840*/  IMAD.SHL.U32 R0, R14, 0x20, RZ ;  /* 0x000000200e007824 */ /* 0x000fe200078e00ff */
[----:B------:R-:W-:Y:S01]  /*0850*/  LOP3.LUT R2, R5, R9, R2, 0x1e, !PT ;  /* 0x0000000905027212 */ /* 0x000fe200078e1e02 */
[----:B------:R-:W-:Y:S01]  /*0860*/  IMAD.IADD R123, R15, 0x1, R123 ;  /* 0x000000010f7b7824 */ /* 0x000fe200078e027b */
[----:B------:R-:W-:Y:S01]  /*0870*/  R2P PR, R13, 0x6 ;  /* 0x000000060d007804 */ /* 0x000fe20000000000 */
[----:B------:R-:W-:Y:S01]  /*0880*/  IMAD.IADD R8, R8, 0x1, R10 ;  /* 0x0000000108087824 */ /* 0x000fe200078e020a */
[----:B------:R-:W-:Y:S01]  /*0890*/  LEA R198, R198, UR4, 0x1 ;  /* 0x00000004c6c67c11 */ /* 0x000fe2000f8e08ff */
[----:B------:R-:W-:Y:S01]  /*08a0*/  IMAD.IADD R128, R0, 0x1, R2 ;  /* 0x0000000100807824 */ /* 0x000fe200078e0202 */
[----:B------:R-:W-:Y:S01]  /*08b0*/  SEL R194, R194, 0x10, !P6 ;  /* 0x00000010c2c27807 */ /* 0x000fe20007000000 */
[----:B------:R-:W-:Y:S01]  /*08c0*/  IMAD.U32 R2, RZ, RZ, UR5 ;  /* 0x00000005ff027e24 */ /* 0x000fe2000f8e00ff */
[----:B------:R-:W-:Y:S01]  /*08d0*/  UIADD3 UR5, UR4, 0x6000, URZ ;  /* 0x0000600004057890 */ /* 0x000fe2000fffe03f */
[----:B------:R-:W-:Y:S01]  /*08e0*/  IMAD R133, R252, 0x200, R0 ;  /* 0x00000200fc857824 */ /* 0x000fe200078e0200 */
[C---:B------:R-:W-:Y:S01]  /*08f0*/  SEL R195, R127.reuse, 0xffffffe0, !P5 ;  /* 0xffffffe07fc37807 */ /* 0x040fe20006800000 */
[----:B------:R-:W-:Y:S01]  /*0900*/  IMAD.U32 R0, RZ, RZ, UR6 ;  /* 0x00000006ff007e24 */ /* 0x000fe2000f8e00ff */
[----:B------:R-:W-:Y:S01]  /*0910*/  USHF.R.S32.HI UR6, URZ, 0x1f, UR55 ;  /* 0x0000001f3f067899 */ /* 0x000fe20008011437 */
[----:B------:R-:W-:Y:S01]  /*0920*/  VIADD R193, R198, 0x40 ;  /* 0x00000040c6c17836 */ /* 0x000fe20000000000 */
[----:B------:R-:W-:Y:S01]  /*0930*/  LEA R4, R8, UR5, 0x1 ;  /* 0x0000000508047c11 */ /* 0x000fe2000f8e08ff */
[----:B------:R-:W-:Y:S01]  /*0940*/  @P4 VIADD R193, R198, 0xffffffc0 ;  /* 0xffffffc0c6c14836 */ /* 0x000fe20000000000 */
[----:B------:R-:W-:Y:S01]  /*0950*/  SEL R124, R124, 0xffffffc0, !P2 ;  /* 0xffffffc07c7c7807 */ /* 0x000fe20005000000 */
[----:B------:R-:W-:Y:S01]  /*0960*/  IMAD.IADD R199, R198, 0x1, R194 ;  /* 0x00000001c6c77824 */ /* 0x000fe200078e02c2 */
[----:B------:R-:W-:Y:S01]  /*0970*/  SEL R121, R127, 0xffffffe0, !P0 ;  /* 0xffffffe07f797807 */ /* 0x000fe20004000000 */
[----:B------:R-:W-:Y:S01]  /*0980*/  IMAD.U32 R0, RZ, RZ, UR6 ;  /* 0x00000006ff007e24 */ /* 0x000fe2000f8e00ff */
[----:B------:R1:W-:Y:S01]  /*0990*/  STL [R1], R4 ;  /* 0x0000000401007387 */ /* 0x0003e20000100800 */
[C---:B------:R-:W-:Y:S01]  /*09a0*/  VIADD R0, R4.reuse, 0x20 ;  /* 0x0000002004007836 */ /* 0x040fe20000000000 */
[----:B------:R-:W-:Y:S01]  /*09b0*/  UIADD3 UR6, UR4, 0xa000, URZ ;  /* 0x0000a00004067890 */ /* 0x000fe2000fffe03f */
[----:B------:R-:W-:Y:S01]  /*09c0*/  @P3 VIADD R0, R4, 0xffffffe0 ;  /* 0xffffffe004003836 */ /* 0x000fe20000000000 */
[----:B------:R-:W-:Y:S01]  /*09d0*/  LOP3.LUT P0, RZ, R12, 0x2, RZ, 0xc0, !PT ;  /* 0x000000020cff7812 */ /* 0x000fe2000780c0ff */
[----:B------:R-:W-:Y:S01]  /*09e0*/  IMAD.IADD R194, R194, 0x1, R193 ;  /* 0x00000001c2c27824 */ /* 0x000fe200078e02c1 */
[----:B------:R-:W-:Y:S01]  /*09f0*/  LEA R2, R3, UR4, 0x1 ;  /* 0x0000000403027c11 */ /* 0x000fe2000f8e08ff */
[--C-:B------:R-:W-:Y:S01]  /*0a00*/  IMAD.IADD R200, R198, 0x1, R195.reuse ;  /* 0x00000001c6c87824 */ /* 0x100fe200078e02c3 */
[----:B------:R1:W-:Y:S01]  /*0a10*/  STL [R1+0x4], R0 ;  /* 0x0000040001007387 */ /* 0x0003e20000100800 */
[----:B------:R-:W-:Y:S01]  /*0a20*/  LEA R123, R123, UR6, 0x1 ;  /* 0x000000067b7b7c11 */ /* 0x000fe2000f8e08ff */
[----:B------:R-:W-:Y:S01]  /*0a30*/  IMAD.IADD R197, R199, 0x1, R195 ;  /* 0x00000001c7c57824 */ /* 0x000fe200078e02c3 */
[----:B------:R-:W-:Y:S01]  /*0a40*/  SEL R127, R127, 0xffffffe0, !P0 ;  /* 0xffffffe07f7f7807 */ /* 0x000fe20004000000 */
[----:B------:R-:W-:Y:S01]  /*0a50*/  IMAD.IADD R196, R195, 0x1, R193 ;  /* 0x00000001c3c47824 */ /* 0x000fe200078e02c1 */
[----:B------:R-:W-:Y:S01]  /*0a60*/  IADD3 R121, R121, UR5, R120 ;  /* 0x0000000579797c10 */ /* 0x000fe2000fffe078 */
[----:B------:R-:W-:-:S02]  /*0a70*/  VIADD R129, R123, 0x20 ;  /* 0x000000207b817836 */ /* 0x000fc40000000000 */
[C---:B------:R-:W-:Y:S02]  /*0a80*/  @P1 VIADD R129, R123.reuse, 0xffffffe0 ;  /* 0xffffffe07b811836 */ /* 0x040fe40000000000 */
[----:B------:R-:W-:Y:S02]  /*0a90*/  IMAD.IADD R125, R123, 0x1, R124 ;  /* 0x000000017b7d7824 */ /* 0x000fe400078e027c */
[----:B------:R-:W-:Y:S02]  /*0aa0*/  IMAD.IADD R133, R133, 0x1, R6 ;  /* 0x0000000185857824 */ /* 0x000fe400078e0206 */
[----:B------:R-:W-:Y:S02]  /*0ab0*/  IMAD.IADD R195, R195, 0x1, R194 ;  /* 0x00000001c3c37824 */ /* 0x000fe400078e02c2 */
[----:B------:R-:W-:Y:S02]  /*0ac0*/  IMAD.IADD R124, R124, 0x1, R129 ;  /* 0x000000017c7c7824 */ /* 0x000fe400078e0281 */
[----:B------:R-:W-:-:S02]  /*0ad0*/  VIADD R132, R129, 0x2000 ;  /* 0x0000200081847836 */ /* 0x000fc40000000000 */
[C---:B------:R-:W-:Y:S02]  /*0ae0*/  VIADD R131, R129.reuse, 0x4000 ;  /* 0x0000400081837836 */ /* 0x040fe40000000000 */
[----:B------:R-:W-:-:S07]  /*0af0*/  VIADD R130, R129, 0x6000 ;  /* 0x0000600081827836 */ /* 0x000fce0000000000 */
.L_x_633:
        /* <DEDUP_REMOVED lines=67> */
.L_x_589:
        /* <DEDUP_REMOVED lines=28> */
[----:B------:R-:W-:Y:S01]  /*10f0*/  UISETP.NE.AND UP4, UPT, UR16, URZ, UPT ;  /* 0x0000003f1000728c */ /* 0x000fe2000bf85270 */
[----:B------:R-:W1:Y:S01]  /*1100*/  I2F.RP R4, R6 ;  /* 0x0000000600047306 */ /* 0x000e620000209400 */
[----:B------:R-:W-:Y:S01]  /*1110*/  USEL UR49, UR20, UR18, !UP0 ;  /* 0x0000001214317287 */ /* 0x000fe2000c000000 */
[----:B------:R-:W-:Y:S01]  /*1120*/  @UP1 ULDC.64 UR16, c[0x0][0x248] ;  /* 0x0000920000101ab9 */ /* 0x000fe20000000a00 */
[----:B--2---:R-:W-:-:S02]  /*1130*/  UIMAD.WIDE.U32 UR26, UR8, UR12, URZ ;  /* 0x0000000c081a72a5 */ /* 0x004fc4000f8e003f */
[----:B------:R-:W-:Y:S02]  /*1140*/  UIADD3 UR41, UR21, UR28, URZ ;  /* 0x0000001c15297290 */ /* 0x000fe4000fffe03f */
[----:B------:R-:W-:Y:S02]  /*1150*/  UIMAD UR44, UR8, UR13, UR27 ;  /* 0x0000000d082c72a4 */ /* 0x000fe4000f8e021b */
[----:B------:R-:W-:Y:S01]  /*1160*/  @!UP0 UIMAD UR8, UR56, UR6, URZ ;  /* 0x00000006380882a4 */ /* 0x000fe2000f8e023f */
[----:B------:R-:W-:Y:S01]  /*1170*/  @UP0 ULDC.64 UR12, c[0x0][0x420] ;  /* 0x00010800000c0ab9 */ /* 0x000fe20000000a00 */
[----:B------:R-:W-:Y:S01]  /*1180*/  UIMAD UR27, UR5, UR33, URZ ;  /* 0x00000021051b72a4 */ /* 0x000fe2000f8e023f */
[----:B-1----:R-:W1:Y:S01]  /*1190*/  MUFU.RCP R4, R4 ;  /* 0x0000000400047308 */ /* 0x002e620000001000 */
[----:B------:R-:W-:Y:S02]  /*11a0*/  @!UP0 UIMAD UR40, UR54, UR7, UR8 ;  /* 0x00000007362882a4 */ /* 0x000fe4000f8e0208 */
[----:B------:R-:W-:-:S02]  /*11b0*/  UIADD3 UR8, UR29, 0x7f, URZ ;  /* 0x0000007f1d087890 */ /* 0x000fc4000fffe03f */
[----:B------:R-:W-:Y:S02]  /*11c0*/  @UP0 UIMAD.WIDE.U32 UR36, UR5, UR12, URZ ;  /* 0x0000000c052402a5 */ /* 0x000fe4000f8e003f */
[----:B------:R-:W-:Y:S02]  /*11d0*/  USHF.R.S32.HI UR23, URZ, 0x1f, UR8 ;  /* 0x0000001f3f177899 */ /* 0x000fe40008011408 */
[----:B------:R-:W-:Y:S02]  /*11e0*/  @UP0 UIMAD UR45, UR5, UR13, UR37 ;  /* 0x0000000d052d02a4 */ /* 0x000fe4000f8e0225 */
[----:B------:R-:W-:Y:S02]  /*11f0*/  ULEA.HI UR23, UR23, UR8, URZ, 0x7 ;  /* 0x0000000817177291 */ /* 0x000fe4000f8f383f */
[----:B------:R-:W-:Y:S02]  /*1200*/  UIMAD UR8, UR42, UR54, URZ ;  /* 0x000000362a0872a4 */ /* 0x000fe4000f8e023f */
[----:B------:R-:W-:Y:S01]  /*1210*/  UIMAD.WIDE UR6, UR60, UR59, URZ ;  /* 0x0000003b3c0672a5 */ /* 0x000fe2000f8e023f */
[----:B-1----:R-:W-:Y:S01]  /*1220*/  VIADD R4, R4, 0xffffffe ;  /* 0x0ffffffe04047836 */ /* 0x002fe20000000000 */
[----:B------:R-:W-:-:S02]  /*1230*/  UIMAD.WIDE.U32 UR12, UR54, UR57, URZ ;  /* 0x00000039360c72a5 */ /* 0x000fc4000f8e003f */
[----:B------:R-:W-:Y:S01]  /*1240*/  UIMAD UR8, UR56, UR57, UR8 ;  /* 0x00000039380872a4 */ /* 0x000fe2000f8e0208 */
[----:B------:R-:W1:Y:S01]  /*1250*/  F2I.FTZ.U32.TRUNC.NTZ R5, R4 ;  /* 0x0000000400057305 */ /* 0x000e62000021f000 */
[----:B------:R-:W-:Y:S02]  /*1260*/  @UP1 UIMAD.WIDE.U32 UR20, UR22, UR16, URZ ;  /* 0x00000010161412a5 */ /* 0x000fe4000f8e003f */
[----:B------:R-:W-:Y:S02]  /*1270*/  @UP1 UIMAD UR28, UR22, UR17, URZ ;  /* 0x00000011161c12a4 */ /* 0x000fe4000f8e023f */
[----:B------:R-:W-:Y:S02]  /*1280*/  UIMAD UR22, UR7, UR12, URZ ;  /* 0x0000000c071672a4 */ /* 0x000fe4000f8e023f */
[----:B------:R-:W-:Y:S02]  /*1290*/  UIADD3 UR8, UR13, UR8, URZ ;  /* 0x000000080d087290 */ /* 0x000fe4000fffe03f */
[----:B------:R-:W-:-:S02]  /*12a0*/  USHF.L.U32 UR15, UR54, 0x7, URZ ;  /* 0x00000007360f7899 */ /* 0x000fc4000800063f */
[----:B------:R-:W-:Y:S02]  /*12b0*/  @UP0 UIADD3 UR41, UR19, UR27, URZ ;  /* 0x0000001b13290290 */ /* 0x000fe4000fffe03f */
[----:B------:R-:W-:Y:S01]  /*12c0*/  UIMAD.WIDE.U32 UR18, UR6, UR12, URZ ;  /* 0x0000000c061272a5 */ /* 0x000fe2000f8e003f */
[--C-:B-1----:R-:W-:Y:S01]  /*12d0*/  IMAD.MOV R0, RZ, RZ, -R5.reuse ;  /* 0x000000ffff007224 */ /* 0x102fe200078e0a05 */
[----:B------:R-:W-:Y:S01]  /*12e0*/  UIMAD UR8, UR6, UR8, UR22 ;  /* 0x00000008060872a4 */ /* 0x000fe2000f8e0216 */
[----:B------:R-:W-:Y:S01]  /*12f0*/  IMAD.MOV.U32 R4, RZ, RZ, RZ ;  /* 0x000000ffff047224 */ /* 0x000fe200078e00ff */
[----:B------:R-:W-:Y:S01]  /*1300*/  UIMAD.WIDE.U32 UR12, UR6, UR5, URZ ;  /* 0x00000005060c72a5 */ /* 0x000fe2000f8e003f */
[----:B------:R-:W-:Y:S01]  /*1310*/  IMAD R0, R0, R6, RZ ;  /* 0x0000000600007224 */ /* 0x000fe200078e02ff */
[----:B------:R-:W-:Y:S02]  /*1320*/  ULOP3.LUT UR22, UR23, 0xffffff80, URZ, 0xc0, !UPT ;  /* 0xffffff8017167892 */ /* 0x000fe4000f8ec03f */
[----:B------:R-:W-:Y:S01]  /*1330*/  UIADD3 UR43, UR19, UR8, URZ ;  /* 0x00000008132b7290 */ /* 0x000fe2000fffe03f */
[----:B------:R-:W-:Y:S01]  /*1340*/  IMAD.HI.U32 R0, R5, R0, R4 ;  /* 0x0000000005007227 */ /* 0x000fe200078e0004 */
[----:B------:R-:W-:-:S02]  /*1350*/  USHF.L.U64.HI UR14, UR54, 0x7, UR56 ;  /* 0x00000007360e7899 */ /* 0x000fc40008010238 */
[----:B------:R-:W-:Y:S02]  /*1360*/  USEL UR38, UR15, URZ, UP2 ;  /* 0x0000003f0f267287 */ /* 0x000fe40009000000 */
[----:B------:R-:W-:Y:S01]  /*1370*/  USEL UR52, UR18, UR12, !UP0 ;  /* 0x0000000c12347287 */ /* 0x000fe2000c000000 */
[----:B------:R-:W-:Y:S01]  /*1380*/  IMAD.HI.U32 R0, R0, R3, RZ ;  /* 0x0000000300007227 */ /* 0x000fe200078e00ff */
[----:B------:R-:W-:Y:S01]  /*1390*/  UIMAD UR8, UR7, UR5, URZ ;  /* 0x00000005070872a4 */ /* 0x000fe2000f8e023f */
[----:B------:R-:W-:Y:S01]  /*13a0*/  ULDC.U8 UR15, c[0x0][0x3d8] ;  /* 0x0000f600000f7ab9 */ /* 0x000fe20000000000 */
[----:B------:R-:W-:Y:S02]  /*13b0*/  UIADD3 UR12, UR22, -0x80, URZ ;  /* 0xffffff80160c7890 */ /* 0x000fe4000fffe03f */
[----:B------:R-:W-:Y:S01]  /*13c0*/  IADD3 R4, -R0, RZ, RZ ;  /* 0x000000ff00047210 */ /* 0x000fe20007ffe1ff */
[----:B------:R-:W-:Y:S02]  /*13d0*/  UISETP.NE.AND UP3, UPT, UR15, URZ, UPT ;  /* 0x0000003f0f00728c */ /* 0x000fe4000bf65270 */
[----:B------:R-:W-:-:S02]  /*13e0*/  USEL UR39, UR14, URZ, UP2 ;  /* 0x0000003f0e277287 */ /* 0x000fc40009000000 */
[C---:B------:R-:W-:Y:S01]  /*13f0*/  IMAD R3, R6.reuse, R4, R3 ;  /* 0x0000000406037224 */ /* 0x040fe200078e0203 */
[----:B------:R-:W-:Y:S02]  /*1400*/  @UP0 UIADD3 UR43, UR13, UR8, URZ ;  /* 0x000000080d2b0290 */ /* 0x000fe4000fffe03f */
[----:B------:R-:W-:Y:S02]  /*1410*/  USHF.R.S32.HI UR27, URZ, 0x1f, UR12 ;  /* 0x0000001f3f1b7899 */ /* 0x000fe4000801140c */
[----:B------:R-:W-:Y:S01]  /*1420*/  ISETP.GT.U32.AND P1, PT, R6, R3, PT ;  /* 0x000000030600720c */ /* 0x000fe20003f24070 */
[----:B------:R-:W-:Y:S01]  /*1430*/  UIADD3 UR8, UP2, UR12, UR38, URZ ;  /* 0x000000260c087290 */ /* 0x000fe2000ff5e03f */
[----:B------:R-:W-:Y:S01]  /*1440*/  ULDC UR61, c[0x0][0x2c4] ;  /* 0x0000b100003d7ab9 */ /* 0x000fe20000000800 */
[----:B------:R-:W-:Y:S02]  /*1450*/  @UP1 UIADD3 UR25, UR50, UR53, URZ ;  /* 0x0000003532191290 */ /* 0x000fe4000fffe03f */
[----:B------:R-:W-:-:S02]  /*1460*/  UIADD3.X UR13, UR27, UR39, URZ, UP2, !UPT ;  /* 0x000000271b0d7290 */ /* 0x000fc400097fe43f */
        /* <DEDUP_REMOVED lines=12> */
[----:B------:R-:W-:Y:S01]  /*1530*/  UIMAD UR46, UR55, UR60, URZ ;  /* 0x0000003c372e72a4 */ /* 0x000fe2000f8e023f */
[----:B------:R-:W-:Y:S01]  /*1540*/  ISETP.GE.AND P2, PT, R3, RZ, PT ;  /* 0x000000ff0300720c */ /* 0x000fe20003f46270 */
[----:B------:R-:W-:-:S02]  /*1550*/  @UP1 UIMAD UR25, UR25, UR15, URZ ;  /* 0x0000000f191912a4 */ /* 0x000fc4000f8e023f */
[----:B------:R-:W-:Y:S01]  /*1560*/  @!UP3 UIMAD UR7, UR54, UR59, UR55 ;  /* 0x0000003b3607b2a4 */ /* 0x000fe2000f8e0237 */
[----:B------:R-:W-:Y:S01]  /*1570*/  @UP3 ULDC UR6, c[0x0][0x2e4] ;  /* 0x0000b90000063ab9 */ /* 0x000fe20000000800 */
[----:B------:R-:W-:Y:S02]  /*1580*/  USEL UR47, UR44, URZ, UP4 ;  /* 0x0000003f2c2f7287 */ /* 0x000fe4000a000000 */
[----:B------:R-:W-:Y:S01]  /*1590*/  @P0 IADD3 R0, R0, 0x1, RZ ;  /* 0x0000000100000810 */ /* 0x000fe20007ffe0ff */
[----:B------:R-:W-:Y:S01]  /*15a0*/  USHF.R.S32.HI UR42, URZ, 0x7, UR23 ;  /* 0x000000073f2a7899 */ /* 0x000fe20008011417 */
[----:B------:R-:W-:Y:S01]  /*15b0*/  PLOP3.LUT P0, PT, PT, PT, UP3, 0x80, 0x0 ;  /* 0x000000000000781c */ /* 0x000fe20003f0f038 */
[----:B------:R-:W-:Y:S02]  /*15c0*/  @UP3 UIMAD UR13, UR55, UR6, UR8 ;  /* 0x00000006370d32a4 */ /* 0x000fe4000f8e0208 */
[----:B------:R-:W-:Y:S01]  /*15d0*/  IMAD.MOV.U32 R10, RZ, RZ, R0 ;  /* 0x000000ffff0a7224 */ /* 0x000fe200078e0000 */
[----:B------:R-:W-:-:S02]  /*15e0*/  UIADD3 UR44, UR39, UR22, URZ ;  /* 0x00000016272c7290 */ /* 0x000fc4000fffe03f */
[----:B------:R-:W-:Y:S02]  /*15f0*/  USHF.R.S32.HI UR30, URZ, 0x1f, UR24 ;  /* 0x0000001f3f1e7899 */ /* 0x000fe40008011418 */
[----:B------:R-:W-:Y:S01]  /*1600*/  USEL UR51, UR26, URZ, UP4 ;  /* 0x0000003f1a337287 */ /* 0x000fe2000a000000 */
[----:B------:R-:W-:Y:S01]  /*1610*/  @!P2 IADD3 R10, -R10, RZ, RZ ;  /* 0x000000ff0a0aa210 */ /* 0x000fe20007ffe1ff */
[----:B------:R-:W-:Y:S01]  /*1620*/  @!UP0 UIADD3 UR45, UR35, UR40, URZ ;  /* 0x00000028232d8290 */ /* 0x000fe2000fffe03f */
[----:B------:R-:W-:Y:S01]  /*1630*/  @!P3 LOP3.LUT R10, RZ, R7, RZ, 0x33, !PT ;  /* 0x00000007ff0ab212 */ /* 0x000fe200078e33ff */
[----:B------:R-:W-:Y:S02]  /*1640*/  USHF.R.S32.HI UR48, URZ, 0x1f, UR46 ;  /* 0x0000001f3f307899 */ /* 0x000fe4000801142e */
[----:B------:R-:W-:Y:S02]  /*1650*/  @UP1 UIADD3 UR25, UR19, UR25, URZ ;  /* 0x0000001913191290 */ /* 0x000fe4000fffe03f */
[----:B------:R-:W-:-:S02]  /*1660*/  @!UP3 UIMAD UR13, UR7, UR61, URZ ;  /* 0x0000003d070db2a4 */ /* 0x000fc4000f8e023f */
        /* <DEDUP_REMOVED lines=15> */
.L_x_591:
        /* <DEDUP_REMOVED lines=13> */
.L_x_592:
        /* <DEDUP_REMOVED lines=11> */
.L_x_593:
[----:B------:R-:W-:-:S04]  /*18e0*/  UIMAD UR5, UR54, UR59, UR55 ;  /* 0x0000003b360572a4 */ /* 0x000fc8000f8e0237 */
[----:B------:R-:W-:-:S12]  /*18f0*/  UIMAD UR5, UR5, UR57, URZ ;  /* 0x00000039050572a4 */ /* 0x000fd8000f8e023f */
.L_x_594:
[----:B------:R-:W1:Y:S01]  /*1900*/  S2R R15, SR_TID.X ;  /* 0x00000000000f7919 */ /* 0x000e620000002100 */
[----:B------:R-:W-:Y:S01]  /*1910*/  SHF.R.S32.HI R17, RZ, 0x1f, R244 ;  /* 0x0000001fff117819 */ /* 0x000fe200000114f4 */
[----:B------:R-:W2:Y:S01]  /*1920*/  LDC.64 R8, c[0x0][0x420] ;  /* 0x00010800ff087b82 */ /* 0x000ea20000000a00 */
[----:B------:R-:W-:Y:S01]  /*1930*/  IADD3 R4, P0, R244, UR12, RZ ;  /* 0x0000000cf4047c10 */ /* 0x000fe2000ff1e0ff */
[----:B------:R-:W-:Y:S01]  /*1940*/  USHF.R.S32.HI UR21, URZ, 0x1f, UR55 ;  /* 0x0000001f3f157899 */ /* 0x000fe20008011437 */
[----:B------:R-:W-:Y:S01]  /*1950*/  SHF.R.S32.HI R207, RZ, 0x1f, R206 ;  /* 0x0000001fffcf7819 */ /* 0x000fe200000114ce */
[----:B------:R-:W-:Y:S01]  /*1960*/  ULDC.64 UR18, c[0x0][0x428] ;  /* 0x00010a0000127ab9 */ /* 0x000fe20000000a00 */
[----:B------:R-:W-:Y:S01]  /*1970*/  IADD3.X R0, R17, UR27, RZ, P0, !PT ;  /* 0x0000001b11007c10 */ /* 0x000fe200087fe4ff */
[----:B------:R-:W-:Y:S01]  /*1980*/  UIADD3 UR35, UR12, UR5, URZ ;  /* 0x000000050c237290 */ /* 0x000fe2000fffe03f */
[----:B------:R-:W-:Y:S01]  /*1990*/  IMAD.U32 R11, RZ, RZ, UR18 ;  /* 0x00000012ff0b7e24 */ /* 0x000fe2000f8e00ff */
[----:B------:R-:W-:Y:S01]  /*19a0*/  UIMAD UR5, UR21, UR18, URZ ;  /* 0x00000012150572a4 */ /* 0x000fe2000f8e023f */
[----:B------:R-:W-:Y:S01]  /*19b0*/  BSSY B1, `(.L_x_590) ;  /* 0x0000907000017945 */ /* 0x000fe20003800000 */
[----:B------:R-:W-:Y:S01]  /*19c0*/  IMAD R0, R0, UR32, RZ ;  /* 0x0000002000007c24 */ /* 0x000fe2000f8e02ff */
[----:B------:R-:W-:-:S02]  /*19d0*/  UIMAD UR6, UR60, UR59, URZ ;  /* 0x0000003b3c0672a4 */ /* 0x000fc4000f8e023f */
[----:B------:R-:W-:Y:S01]  /*19e0*/  UIMAD UR28, UR55, UR19, UR5 ;  /* 0x00000013371c72a4 */ /* 0x000fe2000f8e0205 */
[C---:B------:R-:W-:Y:S01]  /*19f0*/  IMAD R0, R4.reuse, UR33, R0 ;  /* 0x0000002104007c24 */ /* 0x040fe2000f8e0200 */
[----:B------:R-:W-:Y:S01]  /*1a00*/  UIADD3 UR5, -UR9, UR29, UR24 ;  /* 0x0000001d09057290 */ /* 0x000fe2000fffe118 */
[----:B------:R-:W-:Y:S01]  /*1a10*/  IMAD.WIDE.U32 R4, R4, UR32, R206 ;  /* 0x0000002004047c25 */ /* 0x000fe2000f8e00ce */
[----:B------:R-:W-:Y:S02]  /*1a20*/  USHF.L.U32 UR34, UR6, 0x7, URZ ;  /* 0x0000000706227899 */ /* 0x000fe4000800063f */
[----:B------:R-:W-:Y:S01]  /*1a30*/  UIADD3 UR39, UR12, UR13, URZ ;  /* 0x0000000d0c277290 */ /* 0x000fe2000fffe03f */
[----:B------:R-:W-:Y:S01]  /*1a40*/  IADD3 R6, P0, R4, UR49, RZ ;  /* 0x0000003104067c10 */ /* 0x000fe2000ff1e0ff */
[----:B------:R-:W-:Y:S01]  /*1a50*/  ULDC.64 UR18, c[0x0][0x258] ;  /* 0x0000960000127ab9 */ /* 0x000fe20000000a00 */
[----:B------:R-:W-:Y:S01]  /*1a60*/  ULDC.64 UR60, c[0x0][0x478] ;  /* 0x00011e00003c7ab9 */ /* 0x000fe20000000a00 */
[----:B------:R-:W-:Y:S01]  /*1a70*/  ULDC.64 UR36, c[0x0][0x3e0] ;  /* 0x0000f80000247ab9 */ /* 0x000fe20000000a00 */
[----:B------:R-:W-:Y:S01]  /*1a80*/  IADD3.X R7, R5, UR41, R0, P0, !PT ;  /* 0x0000002905077c10 */ /* 0x000fe200087fe400 */
[----:B--2---:R-:W-:Y:S01]  /*1a90*/  IMAD R0, R8, UR27, RZ ;  /* 0x0000001b08007c24 */ /* 0x004fe2000f8e02ff */
[----:B------:R-:W-:Y:S01]  /*1aa0*/  IADD3 R4, P0, R206, UR7, RZ ;  /* 0x00000007ce047c10 */ /* 0x000fe2000ff1e0ff */
[----:B------:R-:W-:Y:S01]  /*1ab0*/  ULDC UR7, c[0x0][0x398] ;  /* 0x0000e60000077ab9 */ /* 0x000fe20000000800 */
[----:B------:R-:W-:Y:S01]  /*1ac0*/  ULDC.64 UR26, c[0x0][0x400] ;  /* 0x00010000001a7ab9 */ /* 0x000fe20000000a00 */
[----:B------:R-:W-:Y:S01]  /*1ad0*/  UIADD3 UR5, UR5, -UR7, URZ ;  /* 0x8000000705057290 */ /* 0x000fe2000fffe03f */
[----:B------:R-:W-:Y:S01]  /*1ae0*/  IADD3.X R5, R207, UR45, RZ, P0, !PT ;  /* 0x0000002dcf057c10 */ /* 0x000fe200087fe4ff */
[----:B------:R-:W-:Y:S01]  /*1af0*/  IMAD R0, R9, UR12, R0 ;  /* 0x0000000c09007c24 */ /* 0x000fe2000f8e0200 */
[----:B-1----:R-:W-:Y:S01]  /*1b00*/  SHF.R.S32.HI R16, RZ, 0x1f, R15 ;  /* 0x0000001fff107819 */ /* 0x002fe2000001140f */
[----:B------:R-:W-:Y:S01]  /*1b10*/  USHF.R.S32.HI UR49, URZ, 0x1f, UR5 ;  /* 0x0000001f3f317899 */ /* 0x000fe20008011405 */
[----:B------:R-:W-:-:S02]  /*1b20*/  IMAD.WIDE.U32 R4, R8, UR12, R4 ;  /* 0x0000000c08047c25 */ /* 0x000fc4000f8e0004 */
[----:B------:R-:W-:Y:S01]  /*1b30*/  LEA.HI R3, R16, R15, RZ, 0x5 ;  /* 0x0000000f10037211 */ /* 0x000fe200078f28ff */
[----:B------:R-:W-:Y:S02]  /*1b40*/  ULEA.HI UR49, UR49, UR5, URZ, 0x7 ;  /* 0x0000000531317291 */ /* 0x000fe4000f8f383f */
[----:B------:R-:W-:Y:S01]  /*1b50*/  USHF.R.S32.HI UR7, URZ, 0x1f, UR34 ;  /* 0x0000001f3f077899 */ /* 0x000fe20008011422 */
[----:B------:R-:W-:Y:S01]  /*1b60*/  LOP3.LUT R3, R3, 0xffffffe0, RZ, 0xc0, !PT ;  /* 0xffffffe003037812 */ /* 0x000fe200078ec0ff */
[----:B------:R-:W-:Y:S01]  /*1b70*/  UIADD3 UR12, UP2, UP0, UR38, UR34, UR46 ;  /* 0x00000022260c7290 */ /* 0x000fe2000f85e02e */
[----:B------:R-:W-:Y:S01]  /*1b80*/  IMAD.IADD R5, R5, 0x1, R0 ;  /* 0x0000000105057824 */ /* 0x000fe200078e0200 */
[----:B------:R-:W-:Y:S01]  /*1b90*/  USHF.R.S32.HI UR49, URZ, 0x7, UR49 ;  /* 0x000000073f317899 */ /* 0x000fe20008011431 */
[----:B------:R-:W-:Y:S01]  /*1ba0*/  IMAD.U32 R0, RZ, RZ, UR18 ;  /* 0x00000012ff007e24 */ /* 0x000fe2000f8e00ff */
[----:B------:R-:W-:Y:S01]  /*1bb0*/  UIADD3.X UR13, UR44, UR7, UR48, UP2, UP0 ;  /* 0x000000072c0d7290 */ /* 0x000fe200097e0430 */
[----:B------:R-:W-:Y:S01]  /*1bc0*/  IMAD.IADD R13, R15, 0x1, -R3 ;  /* 0x000000010f0d7824 */ /* 0x000fe200078e0a03 */
[----:B------:R-:W-:Y:S01]  /*1bd0*/  UIMAD UR7, UR21, UR18, URZ ;  /* 0x00000012150772a4 */ /* 0x000fe2000f8e023f */
[----:B------:R-:W-:Y:S01]  /*1be0*/  IMAD.WIDE.U32 R4, R11, UR55, R4 ;  /* 0x000000370b047c25 */ /* 0x000fe2000f8e0004 */
[----:B------:R-:W-:-:S02]  /*1bf0*/  UISETP.LT.AND UP0, UPT, URZ, UR49, UPT ;  /* 0x000000313f00728c */ /* 0x000fc4000bf01270 */
[----:B------:R-:W-:Y:S01]  /*1c00*/  UIMAD UR21, UR55, UR19, UR7 ;  /* 0x00000013371572a4 */ /* 0x000fe2000f8e0207 */
[----:B------:R-:W-:Y:S01]  /*1c10*/  IMAD R3, R251, UR6, R13 ;  /* 0x00000006fb037c24 */ /* 0x000fe2000f8e020d */
[----:B------:R-:W-:Y:S01]  /*1c20*/  UIADD3 UR7, UP3, UP2, UR51, UR12, UR52 ;  /* 0x0000000c33077290 */ /* 0x000fe2000fa7e034 */
[----:B------:R-:W-:Y:S01]  /*1c30*/  IMAD.WIDE.U32 R6, R0, UR55, R6 ;  /* 0x0000003700067c25 */ /* 0x000fe2000f8e0006 */
[----:B------:R-:W-:Y:S02]  /*1c40*/  USEL UR49, URZ, UR49, !UP0 ;  /* 0x000000313f317287 */ /* 0x000fe4000c000000 */
[----:B------:R-:W-:Y:S01]  /*1c50*/  UIADD3.X UR5, UR47, UR13, UR43, UP3, UP2 ;  /* 0x0000000d2f057290 */ /* 0x000fe20009fe442b */
[-C--:B------:R-:W-:Y:S01]  /*1c60*/  IMAD R11, R17, R8.reuse, RZ ;  /* 0x00000008110b7224 */ /* 0x080fe200078e02ff */
[----:B------:R-:W-:Y:S01]  /*1c70*/  UISETP.GT.AND UP0, UPT, UR42, UR49, UPT ;  /* 0x000000312a00728c */ /* 0x000fe2000bf04270 */
[----:B------:R-:W-:Y:S01]  /*1c80*/  IADD3 R0, P0, R3, UR7, RZ ;  /* 0x0000000703007c10 */ /* 0x000fe2000ff1e0ff */
[----:B------:R-:W-:Y:S01]  /*1c90*/  VIADD R5, R5, UR28 ;  /* 0x0000001c05057c36 */ /* 0x000fe20008000000 */
[----:B------:R-:W-:Y:S01]  /*1ca0*/  UIMAD.WIDE UR18, UR35, 0x4, UR60 ;  /* 0x00000004231278a5 */ /* 0x000fe2000f8e023c */
[C---:B------:R-:W-:Y:S01]  /*1cb0*/  IMAD R12, R244.reuse, R9, R11 ;  /* 0x00000009f40c7224 */ /* 0x040fe200078e020b */
[----:B------:R-:W-:Y:S01]  /*1cc0*/  LEA.HI.X.SX32 R11, R3, UR5, 0x1, P0 ;  /* 0x00000005030b7c11 */ /* 0x000fe200080f0eff */
[----:B------:R-:W-:Y:S01]  /*1cd0*/  IMAD.WIDE.U32 R4, R244, R8, R4 ;  /* 0x00000008f4047225 */ /* 0x000fe200078e0004 */
[----:B------:R-:W-:Y:S01]  /*1ce0*/  PLOP3.LUT P0, PT, PT, PT, UP0, 0x80, 0x0 ;  /* 0x000000000000781c */ /* 0x000fe20003f0f008 */
[----:B------:R-:W-:Y:S01]  /*1cf0*/  ULDC.64 UR40, c[0x0][0x210] ;  /* 0x0000840000287ab9 */ /* 0x000fe20000000a00 */
[----:B------:R-:W-:Y:S01]  /*1d00*/  LEA R217, P2, R0, UR26, 0x2 ;  /* 0x0000001a00d97c11 */ /* 0x000fe2000f8410ff */
[----:B------:R-:W-:Y:S01]  /*1d10*/  VIADD R7, R7, UR21 ;  /* 0x0000001507077c36 */ /* 0x000fe20008000000 */
[----:B------:R-:W-:Y:S01]  /*1d20*/  LEA R204, P4, R6, UR40, 0x1 ;  /* 0x0000002806cc7c11 */ /* 0x000fe2000f8808ff */
[----:B------:R-:W-:Y:S01]  /*1d30*/  IMAD.IADD R3, R5, 0x1, R12 ;  /* 0x0000000105037824 */ /* 0x000fe200078e020c */
[----:B------:R-:W-:Y:S01]  /*1d40*/  LEA R202, P3, R4, UR36, 0x1 ;  /* 0x0000002404ca7c11 */ /* 0x000fe2000f8608ff */
[----:B------:R-:W-:Y:S01]  /*1d50*/  ULDC.64 UR60, c[0x0][0x2b0] ;  /* 0x0000ac00003c7ab9 */ /* 0x000fe20000000a00 */
[----:B------:R-:W-:Y:S01]  /*1d60*/  LEA.HI.X R216, R0, UR27, R11, 0x2, P2 ;  /* 0x0000001b00d87c11 */ /* 0x000fe200090f140b */
[----:B------:R-:W-:Y:S01]  /*1d70*/  UIADD3 UR8, UR42, -0x1, URZ ;  /* 0xffffffff2a087890 */ /* 0x000fe2000fffe03f */
[----:B------:R-:W-:Y:S01]  /*1d80*/  LEA.HI.X R205, R6, UR41, R7, 0x1, P4 ;  /* 0x0000002906cd7c11 */ /* 0x000fe2000a0f0c07 */
[----:B------:R-:W-:Y:S01]  /*1d90*/  UIMAD.WIDE UR12, UR39, 0x4, UR60 ;  /* 0x00000004270c78a5 */ /* 0x000fe2000f8e023c */
[----:B------:R-:W-:Y:S01]  /*1da0*/  LEA.HI.X R203, R4, UR37, R3, 0x1, P3 ;  /* 0x0000002504cb7c11 */ /* 0x000fe200098f0c03 */
[----:B------:R-:W-:Y:S01]  /*1db0*/  UMOV UR28, UR18 ;  /* 0x00000012001c7c82 */ /* 0x000fe20008000000 */
[----:B------:R-:W-:Y:S01]  /*1dc0*/  UMOV UR27, UR19 ;  /* 0x00000013001b7c82 */ /* 0x000fe20008000000 */
[----:B------:R-:W-:Y:S08]  /*1dd0*/  @P0 BRA `(.L_x_595) ;  /* 0x0000000400fc0947 */ /* 0x000ff00003800000 */
        /* <DEDUP_REMOVED lines=19> */
.L_x_596:
        /* <DEDUP_REMOVED lines=19> */
.L_x_597:
        /* <DEDUP_REMOVED lines=32> */
.L_x_599:
[----:B------:R-:W-:Y:S05]  /*2240*/  BSYNC B0 ;  /* 0x0000000000007941 */ /* 0x000fea0003800000 */
.L_x_598:
        /* <DEDUP_REMOVED lines=14> */
.L_x_601:
[----:B------:R-:W-:Y:S05]  /*2330*/  BSYNC B0 ;  /* 0x0000000000007941 */ /* 0x000fea0003800000 */
.L_x_600:
        /* <DEDUP_REMOVED lines=26> */
.L_x_603:
[----:B------:R-:W-:Y:S05]  /*24e0*/  BSYNC B0 ;  /* 0x0000000000007941 */ /* 0x000fea0003800000 */
.L_x_602:
        /* <DEDUP_REMOVED lines=14> */
.L_x_595:
[CC--:B------:R-:W-:Y:S01]  /*25d0*/  LEA.HI R0, R16.reuse, R15.reuse, RZ, 0x3 ;  /* 0x0000000f10007211 */ /* 0x0c0fe200078f18ff */
[----:B------:R-:W-:Y:S01]  /*25e0*/  ULEA.HI UR5, UR8, UR8, URZ, 0x1 ;  /* 0x0000000808057291 */ /* 0x000fe2000f8f083f */
[----:B------:R-:W-:Y:S01]  /*25f0*/  PLOP3.LUT P1, PT, PT, PT, UP4, 0x80, 0x0 ;  /* 0x000000000000781c */ /* 0x000fe20003f2f048 */
[----:B------:R-:W-:Y:S01]  /*2600*/  BSSY B0, `(.L_x_605) ;  /* 0x0000029000007945 */ /* 0x000fe20003800000 */
[----:B------:R-:W-:Y:S01]  /*2610*/  SHF.R.S32.HI R0, RZ, 0x3, R0 ;  /* 0x00000003ff007819 */ /* 0x000fe20000011400 */
[----:B------:R-:W-:Y:S01]  /*2620*/  ULOP3.LUT UR7, UR5, 0xfffffffe, URZ, 0xc0, !UPT ;  /* 0xfffffffe05077892 */ /* 0x000fe2000f8ec03f */
[----:B------:R-:W-:Y:S01]  /*2630*/  LEA.HI R4, R16, R15, RZ, 0x2 ;  /* 0x0000000f10047211 */ /* 0x000fe200078f10ff */
[----:B------:R-:W-:Y:S01]  /*2640*/  UIMAD UR5, UR8, -0x80, UR29 ;  /* 0xffffff80080578a4 */ /* 0x000fe2000f8e021d */
[----:B------:R-:W-:Y:S01]  /*2650*/  VIADD R16, R244, 0x40 ;  /* 0x00000040f4107836 */ /* 0x000fe20000000000 */
[----:B------:R-:W-:Y:S01]  /*2660*/  UIADD3 UR7, UR8, -UR7, URZ ;  /* 0x8000000708077290 */ /* 0x000fe2000fffe03f */
[----:B------:R-:W-:Y:S01]  /*2670*/  IMAD.SHL.U32 R0, R0, 0x40, RZ ;  /* 0x0000004000007824 */ /* 0x000fe200078e00ff */
[----:B------:R-:W-:Y:S01]  /*2680*/  LEA.HI R4, R4, R244, RZ, 0x1 ;  /* 0x000000f404047211 */ /* 0x000fe200078f08ff */
[----:B------:R-:W-:-:S03]  /*2690*/  IMAD.U32 R6, RZ, RZ, UR16 ;  /* 0x00000010ff067e24 */ /* 0x000fc6000f8e00ff */
[----:B------:R-:W-:Y:S01]  /*26a0*/  @P1 BAR.SYNC.DEFER_BLOCKING 0x0 ;  /* 0x0000000000001b1d */ /* 0x000fe20000010000 */
[----:B------:R-:W-:Y:S01]  /*26b0*/  LOP3.LUT R0, R0, 0xc0, RZ, 0xc0, !PT ;  /* 0x000000c000007812 */ /* 0x000fe200078ec0ff */
[----:B------:R-:W-:Y:S01]  /*26c0*/  UISETP.NE.AND UP0, UPT, UR7, 0x1, UPT ;  /* 0x000000010700788c */ /* 0x000fe2000bf05270 */
[----:B------:R-:W-:Y:S02]  /*26d0*/  LOP3.LUT R4, R4, 0x7fffffe, RZ, 0xc0, !PT ;  /* 0x07fffffe04047812 */ /* 0x000fe400078ec0ff */
[----:B------:R-:W-:Y:S02]  /*26e0*/  LOP3.LUT R5, R0, 0x18, R206, 0xf8, !PT ;  /* 0x0000001800057812 */ /* 0x000fe400078ef8ce */
[----:B------:R-:W-:Y:S01]  /*26f0*/  SHF.R.U32.HI R3, RZ, 0x3, R0 ;  /* 0x00000003ff037819 */ /* 0x000fe20000011600 */
[C---:B------:R-:W-:Y:S01]  /*2700*/  IMAD.IADD R0, R244.reuse, 0x1, -R4 ;  /* 0x00000001f4007824 */ /* 0x040fe200078e0a04 */
[----:B------:R-:W-:Y:S02]  /*2710*/  ISETP.GE.AND P3, PT, R244, UR5, PT ;  /* 0x00000005f4007c0c */ /* 0x000fe4000bf66270 */
[----:B------:R-:W-:Y:S01]  /*2720*/  LOP3.LUT R3, R5, R3, RZ, 0x3c, !PT ;  /* 0x0000000305037212 */ /* 0x000fe200078e3cff */
[----:B------:R-:W-:Y:S01]  /*2730*/  IMAD R0, R251, 0x8, R0 ;  /* 0x00000008fb007824 */ /* 0x000fe200078e0200 */
[----:B------:R-:W-:-:S02]  /*2740*/  PLOP3.LUT P0, PT, PT, PT, UP0, 0x80, 0x0 ;  /* 0x000000000000781c */ /* 0x000fc40003f0f008 */
[----:B------:R-:W-:Y:S01]  /*2750*/  ISETP.GE.AND P2, PT, R16, UR5, PT ;  /* 0x0000000510007c0c */ /* 0x000fe2000bf46270 */
[----:B------:R-:W-:-:S04]  /*2760*/  IMAD.U32 R3, R0, 0x20, R3 ;  /* 0x0000002000037824 */ /* 0x000fc800078e0003 */
[C---:B------:R-:W-:Y:S01]  /*2770*/  VIADD R4, R3.reuse, 0x1000 ;  /* 0x0000100003047836 */ /* 0x040fe20000000000 */
[----:B------:R-:W-:-:S04]  /*2780*/  LEA R0, R3, UR4, 0x1 ;  /* 0x0000000403007c11 */ /* 0x000fc8000f8e08ff */
[----:B------:R-:W-:Y:S01]  /*2790*/  SEL R3, R4, R3, !P0 ;  /* 0x0000000304037207 */ /* 0x000fe20004000000 */
[----:B------:R1:W-:Y:S03]  /*27a0*/  @P3 STS [R0+0x4000], RZ ;  /* 0x004000ff00003388 */ /* 0x0003e60000000800 */
[----:B------:R-:W-:Y:S01]  /*27b0*/  LEA R192, R3, UR4, 0x1 ;  /* 0x0000000403c07c11 */ /* 0x000fe2000f8e08ff */
        /* <DEDUP_REMOVED lines=13> */
.L_x_606:
[----:B------:R-:W-:Y:S05]  /*2890*/  BSYNC B0 ;  /* 0x0000000000007941 */ /* 0x000fea0003800000 */
.L_x_605:
        /* <DEDUP_REMOVED lines=13> */
.L_x_608:
[----:B------:R-:W-:Y:S05]  /*2970*/  BSYNC B0 ;  /* 0x0000000000007941 */ /* 0x000fea0003800000 */
.L_x_607:
        /* <DEDUP_REMOVED lines=17> */
.L_x_610:
[----:B------:R-:W-:Y:S05]  /*2a90*/  BSYNC B0 ;  /* 0x0000000000007941 */ /* 0x000fea0003800000 */
.L_x_609:
        /* <DEDUP_REMOVED lines=14> */
[----:B-1----:R-:W-:-:S03]  /*2b80*/  IMAD.U32 R5, RZ, RZ, UR33 ;  /* 0x00000021ff057e24 */ /* 0x002fc6000f8e00ff */
[----:B------:R-:W-:-:S04]  /*2b90*/  LEA R4, P1, R3, R204, 0x7 ;  /* 0x000000cc03047211 */ /* 0x000fc800078238ff */
[----:B------:R-:W-:-:S05]  /*2ba0*/  LEA.HI.X R5, R3, R205, R5, 0x7, P1 ;  /* 0x000000cd03057211 */ /* 0x000fca00008f3c05 */
[----:B------:R-:W-:Y:S01]  /*2bb0*/  @!PT LDS RZ, [RZ] ;  /* 0x00000000fffff984 */ /* 0x000fe20000000800 */
[----:B------:R-:W-:Y:S01]  /*2bc0*/  @!PT LDS RZ, [RZ] ;  /* 0x00000000fffff984 */ /* 0x000fe20000000800 */
[----:B------:R-:W-:Y:S01]  /*2bd0*/  @!PT LDS RZ, [RZ] ;  /* 0x00000000fffff984 */ /* 0x000fe20000000800 */
[----:B------:R1:W-:Y:S04]  /*2be0*/  LDGSTS.E.BYPASS.LTC128B.128 [R192+0x1000], desc[UR10][R4.64] ;  /* 0x0100000004c07fae */ /* 0x0003e8000b901d4a */
.L_x_612:
[----:B------:R-:W-:Y:S05]  /*2bf0*/  BSYNC B0 ;  /* 0x0000000000007941 */ /* 0x000fea0003800000 */
.L_x_611:
[----:B------:R-:W-:Y:S01]  /*2c00*/  UIMAD UR7, UR30, UR16, URZ ;  /* 0x000000101e0772a4 */ /* 0x000fe2000f8e023f */
[----:B-1----:R-:W-:Y:S01]  /*2c10*/  IMAD.WIDE.U32 R4, R6, UR24, R206 ;  /* 0x0000001806047c25 */ /* 0x002fe2000f8e00ce */
[C---:B------:R-:W-:Y:S01]  /*2c20*/  IADD3 R6, R241.reuse, 0x40, RZ ;  /* 0x00000040f1067810 */ /* 0x040fe20007ffe0ff */
[----:B------:R-:W-:Y:S01]  /*2c30*/  BSSY B0, `(.L_x_613) ;  /* 0x000002a000007945 */ /* 0x000fe20003800000 */
[----:B------:R-:W-:Y:S01]  /*2c40*/  UIMAD UR18, UR24, UR17, UR7 ;  /* 0x00000011181272a4 */ /* 0x000fe2000f8e0207 */
[C---:B------:R-:W-:Y:S01]  /*2c50*/  VIADD R7, R241.reuse, 0x8 ;  /* 0x00000008f1077836 */ /* 0x040fe20000000000 */
[----:B------:R-:W-:Y:S01]  /*2c60*/  UIMAD UR7, UR31, -0x80, UR9 ;  /* 0xffffff801f0778a4 */ /* 0x000fe2000f8e0209 */
[----:B------:R-:W-:Y:S01]  /*2c70*/  IADD3 R4, P1, R4, UR20, RZ ;  /* 0x0000001404047c10 */ /* 0x000fe2000ff3e0ff */
[----:B------:R-:W-:Y:S01]  /*2c80*/  VIADD R12, R241, 0x48 ;  /* 0x00000048f10c7836 */ /* 0x000fe20000000000 */
[----:B------:R-:W-:Y:S01]  /*2c90*/  ISETP.GE.AND P5, PT, R6, UR5, PT ;  /* 0x0000000506007c0c */ /* 0x000fe2000bfa6270 */
[----:B------:R-:W-:Y:S01]  /*2ca0*/  IMAD.U32 R3, RZ, RZ, UR18 ;  /* 0x00000012ff037e24 */ /* 0x000fe2000f8e00ff */
[----:B------:R-:W-:Y:S01]  /*2cb0*/  ULDC.64 UR18, c[0x0][0x260] ;  /* 0x0000980000127ab9 */ /* 0x000fe20000000a00 */
[----:B------:R-:W-:-:S02]  /*2cc0*/  ISETP.GE.AND P3, PT, R244, UR7, PT ;  /* 0x00000007f4007c0c */ /* 0x000fc4000bf66270 */
[----:B------:R-:W-:Y:S02]  /*2cd0*/  ISETP.GE.AND P6, PT, R7, UR5, PT ;  /* 0x0000000507007c0c */ /* 0x000fe4000bfc6270 */
[----:B------:R-:W-:Y:S01]  /*2ce0*/  IADD3.X R5, R5, UR22, R3, P1, !PT ;  /* 0x0000001605057c10 */ /* 0x000fe20008ffe403 */
[----:B------:R-:W-:Y:S01]  /*2cf0*/  IMAD R3, R14, UR18, RZ ;  /* 0x000000120e037c24 */ /* 0x000fe2000f8e02ff */
[----:B------:R-:W-:Y:S02]  /*2d00*/  ISETP.GE.AND P1, PT, R241, UR5, PT ;  /* 0x00000005f1007c0c */ /* 0x000fe4000bf26270 */
[----:B------:R-:W-:Y:S01]  /*2d10*/  ISETP.GE.AND P4, PT, R12, UR5, PT ;  /* 0x000000050c007c0c */ /* 0x000fe2000bf86270 */
[C---:B------:R-:W-:Y:S01]  /*2d20*/  IMAD R3, R10.reuse, UR19, R3 ;  /* 0x000000130a037c24 */ /* 0x040fe2000f8e0203 */
[----:B------:R-:W-:Y:S01]  /*2d30*/  P2R R15, PR, RZ, 0x2 ;  /* 0x00000002ff0f7803 */ /* 0x000fe20000000000 */
[----:B------:R-:W-:Y:S02]  /*2d40*/  IMAD.WIDE.U32 R4, R10, UR18, R4 ;  /* 0x000000120a047c25 */ /* 0x000fe4000f8e0004 */
[----:B------:R1:W-:Y:S03]  /*2d50*/  @P3 STS [R0+0x6000], RZ ;  /* 0x006000ff00003388 */ /* 0x0003e60000000800 */
[----:B------:R-:W-:Y:S01]  /*2d60*/  IADD3 R11, R5, R3, RZ ;  /* 0x00000003050b7210 */ /* 0x000fe20007ffe0ff */
        /* <DEDUP_REMOVED lines=22> */
.L_x_614:
[----:B------:R-:W-:Y:S05]  /*2ed0*/  BSYNC B0 ;  /* 0x0000000000007941 */ /* 0x000fea0003800000 */
.L_x_613:
        /* <DEDUP_REMOVED lines=23> */
.L_x_616:
[----:B------:R-:W-:Y:S05]  /*3050*/  BSYNC B0 ;  /* 0x0000000000007941 */ /* 0x000fea0003800000 */
.L_x_615:
        /* <DEDUP_REMOVED lines=36> */
.L_x_618:
[----:B------:R-:W-:Y:S05]  /*32a0*/  BSYNC B0 ;  /* 0x0000000000007941 */ /* 0x000fea0003800000 */
.L_x_617:
        /* <DEDUP_REMOVED lines=22> */
.L_x_620:
[----:B------:R-:W-:Y:S05]  /*3410*/  BSYNC B0 ;  /* 0x0000000000007941 */ /* 0x000fea0003800000 */
.L_x_619:
[----:B------:R-:W-:Y:S01]  /*3420*/  ULDC.64 UR16, c[0x0][0x3c8] ;  /* 0x0000f20000107ab9 */ /* 0x000fe20000000a00 */
[----:B------:R-:W-:Y:S01]  /*3430*/  USHF.R.S32.HI UR7, URZ, 0x1f, UR55 ;  /* 0x0000001f3f077899 */ /* 0x000fe20008011437 */
[----:B------:R-:W2:Y:S01]  /*3440*/  LDC.64 R10, c[0x0][0x3b8] ;  /* 0x0000ee00ff0a7b82 */ /* 0x000ea20000000a00 */
[----:B------:R-:W-:Y:S01]  /*3450*/  UISETP.NE.U32.AND UP1, UPT, UR16, URZ, UPT ;  /* 0x0000003f1000728c */ /* 0x000fe2000bf25070 */
[----:B-1----:R-:W-:Y:S01]  /*3460*/  IMAD.MOV.U32 R8, RZ, RZ, 0x4 ;  /* 0x00000004ff087424 */ /* 0x002fe200078e00ff */
[----:B------:R-:W-:Y:S01]  /*3470*/  ISETP.NE.AND P2, PT, R15, RZ, PT ;  /* 0x000000ff0f00720c */ /* 0x000fe20003f45270 */
[----:B------:R-:W-:Y:S01]  /*3480*/  IMAD.MOV.U32 R246, RZ, RZ, 0x7f800000 ;  /* 0x7f800000fff67424 */ /* 0x000fe200078e00ff */
[----:B------:R-:W-:Y:S01]  /*3490*/  UISETP.NE.AND.EX UP1, UPT, UR17, URZ, UPT, UP1 ;  /* 0x0000003f1100728c */ /* 0x000fe2000bf25310 */
[----:B------:R-:W1:Y:S01]  /*34a0*/  S2R R14, SR_TID.X ;  /* 0x00000000000e7919 */ /* 0x000e620000002100 */
[----:B------:R-:W-:Y:S01]  /*34b0*/  IMAD.MOV.U32 R247, RZ, RZ, 0x7f800000 ;  /* 0x7f800000fff77424 */ /* 0x000fe200078e00ff */
[----:B------:R-:W-:Y:S01]  /*34c0*/  ULDC UR52, c[0x0][0x2d0] ;  /* 0x0000b40000347ab9 */ /* 0x000fe20000000800 */
[----:B------:R-:W0:Y:S02]  /*34d0*/  LDGDEPBAR ;  /* 0x00000000000079af */ /* 0x000e240000000000 */
[----:B------:R-:W-:-:S05]  /*34e0*/  PLOP3.LUT P1, PT, PT, PT, UP1, 0x80, 0x0 ;  /* 0x000000000000781c */ /* 0x000fca0003f2f018 */
[----:B------:R-:W-:Y:S01]  /*34f0*/  @UP1 ULDC.64 UR18, c[0x0][0x3d0] ;  /* 0x0000f40000121ab9 */ /* 0x000fe20000000a00 */
[----:B------:R-:W-:Y:S01]  /*3500*/  @UP1 UMOV UR14, UR55 ;  /* 0x00000037000e1c82 */ /* 0x000fe20008000000 */
[----:B------:R-:W-:Y:S01]  /*3510*/  @UP1 UIMAD UR5, UR56, UR18, URZ ;  /* 0x00000012380512a4 */ /* 0x000fe2000f8e023f */
[----:B------:R-:W-:Y:S02]  /*3520*/  @UP1 UMOV UR15, UR7 ;  /* 0x00000007000f1c82 */ /* 0x000fe40008000000 */
[----:B------:R-:W-:Y:S02]  /*3530*/  @UP1 UIMAD.WIDE.U32 UR14, UR54, UR18, UR14 ;  /* 0x00000012360e12a5 */ /* 0x000fe4000f8e000e */
[----:B------:R-:W-:Y:S01]  /*3540*/  @UP1 UIMAD UR5, UR54, UR19, UR5 ;  /* 0x00000013360512a4 */ /* 0x000fe2000f8e0205 */
[----:B--2---:R-:W2:Y:S01]  /*3550*/  LDG.E.64 R6, desc[UR10][R10.64+0x8] ;  /* 0x0000080a0a067981 */ /* 0x004ea2000c1e1b00 */
[----:B------:R-:W-:Y:S02]  /*3560*/  @UP1 ULEA UR16, UP0, UR14, UR16, 0x2 ;  /* 0x000000100e101291 */ /* 0x000fe4000f80103f */
[----:B------:R-:W-:-:S04]  /*3570*/  @UP1 UIADD3 UR5, UR15, UR5, URZ ;  /* 0x000000050f051290 */ /* 0x000fc8000fffe03f */
[----:B------:R-:W-:Y:S01]  /*3580*/  @UP1 ULEA.HI.X UR17, UR14, UR17, UR5, 0x2, UP0 ;  /* 0x000000110e111291 */ /* 0x000fe200080f1405 */
[----:B------:R-:W-:Y:S02]  /*3590*/  IMAD.U32 R4, RZ, RZ, UR16 ;  /* 0x00000010ff047e24 */ /* 0x000fe4000f8e00ff */
[----:B------:R-:W-:Y:S01]  /*35a0*/  @!P4 IMAD.WIDE R8, R12, R8, UR12 ;  /* 0x0000000c0c08ce25 */ /* 0x000fe2000f8e0208 */
[----:B------:R-:W-:-:S03]  /*35b0*/  @UP1 ULDC UR5, c[0x0][0x2e8] ;  /* 0x0000ba0000051ab9 */ /* 0x000fc60000000800 */
[----:B------:R-:W-:Y:S01]  /*35c0*/  IMAD.U32 R5, RZ, RZ, UR17 ;  /* 0x00000011ff057e24 */ /* 0x000fe2000f8e00ff */
[----:B------:R-:W5:Y:S04]  /*35d0*/  @!P4 LDG.E R246, desc[UR10][R8.64] ;  /* 0x0000000a08f6c981 */ /* 0x000f68000c1e1900 */
[----:B------:R1:W2:Y:S04]  /*35e0*/  @P1 LDG.E R3, desc[UR10][R4.64] ;  /* 0x0000000a04031981 */ /* 0x0002a8000c1e1900 */
[----:B------:R-:W2:Y:S01]  /*35f0*/  LDG.E.64 R10, desc[UR10][R10.64] ;  /* 0x0000000a0a0a7981 */ /* 0x000ea2000c1e1b00 */
[----:B---34-:R-:W2:Y:S01]  /*3600*/  @P1 MUFU.RCP R0, UR5 ;  /* 0x0000000500001d08 */ /* 0x018ea20008001000 */
[----:B------:R-:W-:-:S04]  /*3610*/  UIMAD UR5, UR54, UR59, UR55 ;  /* 0x0000003b360572a4 */ /* 0x000fc8000f8e0237 */
[----:B------:R-:W-:-:S04]  /*3620*/  USHF.L.U32 UR5, UR5, 0x5, URZ ;  /* 0x0000000505057899 */ /* 0x000fc8000800063f */
[----:B------:R-:W-:Y:S01]  /*3630*/  USHF.R.S32.HI UR14, URZ, 0x1f, UR5 ;  /* 0x0000001f3f0e7899 */ /* 0x000fe20008011405 */
[----:B-1----:R-:W-:-:S04]  /*3640*/  IMAD.MOV.U32 R4, RZ, RZ, 0x4 ;  /* 0x00000004ff047424 */ /* 0x002fc800078e00ff */
[----:B------:R-:W-:-:S05]  /*3650*/  IMAD.WIDE R4, R241, R4, UR12 ;  /* 0x0000000cf1047e25 */ /* 0x000fca000f8e0204 */
[----:B------:R-:W5:Y:S01]  /*3660*/  @!P2 LDG.E R247, desc[UR10][R4.64] ;  /* 0x0000000a04f7a981 */ /* 0x000f62000c1e1900 */
[----:B------:R-:W-:Y:S02]  /*3670*/  IMAD.MOV.U32 R248, RZ, RZ, 0x7f800000 ;  /* 0x7f800000fff87424 */ /* 0x000fe400078e00ff */
[----:B------:R-:W-:-:S04]  /*3680*/  IMAD.MOV.U32 R245, RZ, RZ, 0x7f800000 ;  /* 0x7f800000fff57424 */ /* 0x000fc800078e00ff */
[----:B------:R-:W5:Y:S04]  /*3690*/  @!P6 LDG.E R248, desc[UR10][R4.64+0x20] ;  /* 0x0000200a04f8e981 */ /* 0x000f68000c1e1900 */
[----:B------:R1:W5:Y:S01]  /*36a0*/  @!P5 LDG.E R245, desc[UR10][R4.64+0x100] ;  /* 0x0001000a04f5d981 */ /* 0x000362000c1e1900 */
[----:B------:R-:W-:Y:S01]  /*36b0*/  IMAD.SHL.U32 R126, R133, 0x2, RZ ;  /* 0x00000002857e7824 */ /* 0x000fe200078e00ff */
        /* <DEDUP_REMOVED lines=15> */
[----:B-1----:R-:W-:Y:S01]  /*37b0*/  VIADD R4, R133, 0x1000 ;  /* 0x0000100085047836 */ /* 0x002fe20000000000 */
[----:B------:R-:W-:-:S04]  /*37c0*/  CS2R R68, SRZ ;  /* 0x0000000000447805 */ /* 0x000fc8000001ff00 */
[----:B------:R-:W-:Y:S01]  /*37d0*/  SEL R4, R4, R133, !P0 ;  /* 0x0000008504047207 */ /* 0x000fe20004000000 */
[----:B------:R-:W-:Y:S01]  /*37e0*/  IMAD.MOV.U32 R240, RZ, RZ, R192 ;  /* 0x000000fffff07224 */ /* 0x000fe200078e00c0 */
[----:B------:R-:W-:Y:S02]  /*37f0*/  USHF.L.U32 UR48, UR6, 0x3, URZ ;  /* 0x0000000306307899 */ /* 0x000fe4000800063f */
[----:B------:R-:W-:Y:S01]  /*3800*/  LEA R122, R4, UR4, 0x1 ;  /* 0x00000004047a7c11 */ /* 0x000fe2000f8e08ff */
[----:B------:R-:W-:Y:S02]  /*3810*/  USHF.L.U32 UR47, UR6, 0x4, URZ ;  /* 0x00000004062f7899 */ /* 0x000fe4000800063f */
[----:B------:R-:W-:Y:S02]  /*3820*/  UIMAD UR46, UR6, 0x18, URZ ;  /* 0x00000018062e78a4 */ /* 0x000fe4000f8e023f */
[----:B------:R-:W-:Y:S02]  /*3830*/  USHF.L.U32 UR45, UR6, 0x5, URZ ;  /* 0x00000005062d7899 */ /* 0x000fe4000800063f */
[----:B------:R-:W-:-:S02]  /*3840*/  UIMAD UR44, UR6, 0x28, URZ ;  /* 0x00000028062c78a4 */ /* 0x000fc4000f8e023f */
[----:B------:R-:W-:Y:S02]  /*3850*/  UIMAD UR43, UR6, 0x30, URZ ;  /* 0x00000030062b78a4 */ /* 0x000fe4000f8e023f */
[----:B------:R-:W-:Y:S02]  /*3860*/  UIMAD UR42, UR6, 0x38, URZ ;  /* 0x00000038062a78a4 */ /* 0x000fe4000f8e023f */
[----:B------:R-:W-:Y:S02]  /*3870*/  USHF.L.U32 UR41, UR6, 0x6, URZ ;  /* 0x0000000606297899 */ /* 0x000fe4000800063f */
[----:B------:R-:W-:Y:S02]  /*3880*/  UIMAD UR40, UR6, 0x48, URZ ;  /* 0x00000048062878a4 */ /* 0x000fe4000f8e023f */
[----:B------:R-:W-:Y:S02]  /*3890*/  UIMAD UR39, UR6, 0x50, URZ ;  /* 0x00000050062778a4 */ /* 0x000fe4000f8e023f */
[----:B------:R-:W-:-:S02]  /*38a0*/  UIMAD UR38, UR6, 0x58, URZ ;  /* 0x00000058062678a4 */ /* 0x000fc4000f8e023f */
[----:B------:R-:W-:Y:S02]  /*38b0*/  UIMAD UR37, UR6, 0x60, URZ ;  /* 0x00000060062578a4 */ /* 0x000fe4000f8e023f */
[----:B------:R-:W-:Y:S02]  /*38c0*/  UIMAD UR36, UR6, 0x68, URZ ;  /* 0x00000068062478a4 */ /* 0x000fe4000f8e023f */
[----:B------:R-:W-:Y:S02]  /*38d0*/  UIMAD UR35, UR6, 0x70, URZ ;  /* 0x00000070062378a4 */ /* 0x000fe4000f8e023f */
[----:B------:R-:W-:Y:S02]  /*38e0*/  UIMAD UR33, UR6, 0x78, URZ ;  /* 0x00000078062178a4 */ /* 0x000fe4000f8e023f */
[----:B------:R-:W-:Y:S01]  /*38f0*/  UIADD3 UR34, -UR34, URZ, URZ ;  /* 0x0000003f22227290 */ /* 0x000fe2000fffe13f */
[----:B------:R-:W-:Y:S01]  /*3900*/  ULDC UR6, c[0x0][0x2ec] ;  /* 0x0000bb0000067ab9 */ /* 0x000fe20000000800 */
[----:B--2---:R-:W-:-:S05]  /*3910*/  @P1 FMUL.FTZ R0, R3, R0 ;  /* 0x0000000003001220 */ /* 0x004fca0000410000 */
[----:B------:R-:W-:Y:S02]  /*3920*/  @P1 R2UR UR25, R0 ;  /* 0x00000000001912ca */ /* 0x000fe400000e0000 */
[--C-:B------:R-:W-:Y:S02]  /*3930*/  SHF.R.S32.HI R0, RZ, 0x1f, R13.reuse ;  /* 0x0000001fff007819 */ /* 0x100fe4000001140d */
[----:B------:R-:W-:-:S04]  /*3940*/  IADD3 R242, P2, P1, R6, UR5, R13 ;  /* 0x0000000506f27c10 */ /* 0x000fc8000f95e00d */
[----:B------:R-:W-:Y:S01]  /*3950*/  IADD3.X R6, R7, UR14, R0, P2, P1 ;  /* 0x0000000e07067c10 */ /* 0x000fe200097e2400 */
[----:B------:R-:W-:-:S05]  /*3960*/  IMAD.SHL.U32 R0, R14, 0x2, RZ ;  /* 0x000000020e007824 */ /* 0x000fca00078e00ff */
[----:B------:R-:W-:Y:S02]  /*3970*/  LOP3.LUT R0, R0, 0x6, RZ, 0xc0, !PT ;  /* 0x0000000600007812 */ /* 0x000fe400078ec0ff */
[----:B------:R-:W-:-:S03]  /*3980*/  R2UR UR7, R10 ;  /* 0x000000000a0772ca */ /* 0x000fc600000e0000 */
[----:B------:R-:W-:Y:S01]  /*3990*/  IMAD R0, R250, 0x40, R0 ;  /* 0x00000040fa007824 */ /* 0x000fe200078e0200 */
[----:B------:R-:W-:Y:S01]  /*39a0*/  R2UR UR32, R11 ;  /* 0x000000000b2072ca */ /* 0x000fe200000e0000 */
[----:B------:R-:W-:Y:S02]  /*39b0*/  VIADD R3, R128, 0x1000 ;  /* 0x0000100080037836 */ /* 0x000fe40000000000 */
[----:B------:R-:W-:Y:S01]  /*39c0*/  VIADD R0, R0, UR24 ;  /* 0x0000001800007c36 */ /* 0x000fe20008000000 */
[----:B------:R-:W-:Y:S02]  /*39d0*/  UMOV UR5, URZ ;  /* 0x0000003f00057c82 */ /* 0x000fe40008000000 */
[----:B------:R-:W-:Y:S01]  /*39e0*/  SEL R3, R3, R128, !P0 ;  /* 0x0000008003037207 */ /* 0x000fe20004000000 */
        /* <DEDUP_REMOVED lines=16> */
[----:B------:R-:W-:Y:S01]  /*3af0*/  @UP1 UMOV UR5, UR25 ;  /* 0x0000001900051c82 */ /* 0x000fe20008000000 */
[----:B------:R-:W-:Y:S01]  /*3b00*/  LEA R3, R3, UR4, 0x1 ;  /* 0x0000000403037c11 */ /* 0x000fe2000f8e08ff */
[----:B------:R-:W-:Y:S01]  /*3b10*/  FMUL.FTZ R224, R224, UR5 ;  /* 0x00000005e0e07c20 */ /* 0x000fe20008410000 */
[----:B------:R-:W-:Y:S01]  /*3b20*/  I2FP.F32.S32 R238, R223 ;  /* 0x000000df00ee7245 */ /* 0x000fe20000201400 */
[----:B------:R-:W-:Y:S01]  /*3b30*/  IMAD.WIDE.U32 R242, R242, -0x2daee0ad, RZ ;  /* 0xd2511f53f2f27825 */ /* 0x000fe200078e00ff */
        /* <DEDUP_REMOVED lines=13> */
[----:B------:R-:W-:Y:S01]  /*3c10*/  I2FP.F32.S32 R225, R215 ;  /* 0x000000d700e17245 */ /* 0x000fe20000201400 */
[----:B------:R-:W-:Y:S01]  /*3c20*/  UIADD3 UR24, UR7, -0x61c88647, URZ ;  /* 0x9e3779b907187890 */ /* 0x000fe2000fffe03f */
[----:B------:R-:W-:Y:S01]  /*3c30*/  LOP3.LUT R249, R6, UR7, RZ, 0x3c, !PT ;  /* 0x0000000706f97c12 */ /* 0x000fe2000f8e3cff */
[----:B------:R-:W-:-:S02]  /*3c40*/  UIADD3 UR23, UR7, 0x3c6ef372, URZ ;  /* 0x3c6ef37207177890 */ /* 0x000fc4000fffe03f */
[----:B------:R-:W-:Y:S02]  /*3c50*/  UIADD3 UR21, UR7, -0x255992d5, URZ ;  /* 0xdaa66d2b07157890 */ /* 0x000fe4000fffe03f */
[----:B------:R-:W-:Y:S02]  /*3c60*/  UIADD3 UR19, UR7, 0x78dde6e4, URZ ;  /* 0x78dde6e407137890 */ /* 0x000fe4000fffe03f */
[----:B------:R-:W-:Y:S02]  /*3c70*/  UIADD3 UR17, UR7, 0x1715609d, URZ ;  /* 0x1715609d07117890 */ /* 0x000fe4000fffe03f */
[----:B------:R-:W-:Y:S02]  /*3c80*/  UIADD3 UR15, UR7, -0x4ab325aa, URZ ;  /* 0xb54cda56070f7890 */ /* 0x000fe4000fffe03f */
[----:B------:R-:W-:Y:S02]  /*3c90*/  UIADD3 UR51, UR32, -0x4498517b, URZ ;  /* 0xbb67ae8520337890 */ /* 0x000fe4000fffe03f */
[----:B------:R-:W-:-:S02]  /*3ca0*/  UIADD3 UR22, UR32, 0x76cf5d0a, URZ ;  /* 0x76cf5d0a20167890 */ /* 0x000fc4000fffe03f */
[----:B------:R-:W-:Y:S02]  /*3cb0*/  UIADD3 UR20, UR32, 0x32370b8f, URZ ;  /* 0x32370b8f20147890 */ /* 0x000fe4000fffe03f */
[----:B------:R-:W-:Y:S02]  /*3cc0*/  UIADD3 UR18, UR32, -0x126145ec, URZ ;  /* 0xed9eba1420127890 */ /* 0x000fe4000fffe03f */
[----:B------:R-:W-:Y:S02]  /*3cd0*/  UIADD3 UR16, UR32, -0x56f99767, URZ ;  /* 0xa906689920107890 */ /* 0x000fe4000fffe03f */
[----:B------:R-:W-:Y:S01]  /*3ce0*/  UIADD3 UR14, UR32, 0x646e171e, URZ ;  /* 0x646e171e200e7890 */ /* 0x000fe2000fffe03f */
[----:B------:R-:W-:-:S11]  /*3cf0*/  ULDC.U8 UR7, c[0x0][0x388] ;  /* 0x0000e20000077ab9 */ /* 0x000fd60000000000 */
.L_x_623:
[----:B------:R-:W-:Y:S01]  /*3d00*/  LOP3.LUT R142, R242, UR51, RZ, 0x3c, !PT ;  /* 0x00000033f28e7c12 */ /* 0x000fe2000f8e3cff */
[----:B------:R-:W0:Y:S01]  /*3d10*/  LDGDEPBAR ;  /* 0x00000000000079af */ /* 0x000e220000000000 */
[----:B-----5:R-:W-:Y:S01]  /*3d20*/  FSETP.NEU.FTZ.AND P2, PT, R248, -INF , PT ;  /* 0xff800000f800780b */ /* 0x020fe20003f5d000 */
[----:B------:R-:W-:Y:S01]  /*3d30*/  IMAD.IADD R112, R127, 0x1, R122 ;  /* 0x000000017f707824 */ /* 0x000fe200078e027a */
[----:B------:R-:W-:Y:S01]  /*3d40*/  FSETP.NEU.FTZ.AND P6, PT, R247, -INF , PT ;  /* 0xff800000f700780b */ /* 0x000fe20003fdd000 */
[----:B------:R-:W-:Y:S01]  /*3d50*/  IMAD.U32 R0, RZ, RZ, UR31 ;  /* 0x0000001fff007e24 */ /* 0x000fe2000f8e00ff */
[----:B------:R-:W-:Y:S01]  /*3d60*/  USHF.L.U32 UR25, UR31, 0x7, URZ ;  /* 0x000000071f197899 */ /* 0x000fe2000800063f */
[----:B------:R-:W-:Y:S01]  /*3d70*/  IMAD.U32 R136, RZ, RZ, UR8 ;  /* 0x00000008ff887e24 */ /* 0x000fe2000f8e00ff */
[----:B------:R-:W-:Y:S01]  /*3d80*/  USHF.L.U32 UR26, UR8, 0x7, URZ ;  /* 0x00000007081a7899 */ /* 0x000fe2000800063f */
[----:B------:R-:W-:Y:S01]  /*3d90*/  IMAD R0, R0, 0x2, R250 ;  /* 0x0000000200007824 */ /* 0x000fe200078e02fa */
[----:B------:R-:W-:Y:S01]  /*3da0*/  UIADD3 UR30, UR29, 0x80, UR25 ;  /* 0x000000801d1e7890 */ /* 0x000fe2000fffe019 */
[----:B------:R-:W-:Y:S01]  /*3db0*/  IMAD R136, R136, 0x8, R252 ;  /* 0x0000000888887824 */ /* 0x000fe200078e02fc */
[----:B------:R-:W1:Y:S01]  /*3dc0*/  S2R R145, SR_TID.X ;  /* 0x0000000000917919 */ /* 0x000e620000002100 */
[----:B------:R-:W-:Y:S01]  /*3dd0*/  IMAD.SHL.U32 R0, R0, 0x2, RZ ;  /* 0x0000000200007824 */ /* 0x000fe200078e00ff */
[----:B------:R-:W-:Y:S01]  /*3de0*/  UIADD3 UR30, UR30, -UR9, URZ ;  /* 0x800000091e1e7290 */ /* 0x000fe2000fffe03f */
[C---:B------:R-:W-:Y:S01]  /*3df0*/  VIADD R134, R136.reuse, 0x4 ;  /* 0x0000000488867836 */ /* 0x040fe20000000000 */
[----:B------:R-:W-:Y:S01]  /*3e00*/  UISETP.GT.AND UP3, UPT, UR8, UR49, UPT ;  /* 0x000000310800728c */ /* 0x000fe2000bf64270 */
[----:B------:R-:W-:Y:S01]  /*3e10*/  IMAD.WIDE.U32 R136, R136, -0x326172a9, RZ ;  /* 0xcd9e8d5788887825 */ /* 0x000fe200078e00ff */
[----:B------:R-:W-:Y:S02]  /*3e20*/  UISETP.GE.AND UP0, UPT, UR26, UR30, UPT ;  /* 0x0000001e1a00728c */ /* 0x000fe4000bf06270 */
[----:B------:R-:W-:Y:S01]  /*3e30*/  UIADD3 UR30, UR25, 0x80, URZ ;  /* 0x00000080191e7890 */ /* 0x000fe2000fffe03f */
[----:B------:R-:W-:Y:S01]  /*3e40*/  IMAD.WIDE.U32 R134, R134, -0x326172a9, RZ ;  /* 0xcd9e8d5786867825 */ /* 0x000fe200078e00ff */
[-C--:B------:R-:W-:Y:S02]  /*3e50*/  LOP3.LUT R140, R137, R249.reuse, RZ, 0x3c, !PT ;  /* 0x000000f9898c7212 */ /* 0x080fe400078e3cff */
[----:B------:R-:W-:Y:S01]  /*3e60*/  UISETP.LT.AND UP0, UPT, UR30, UR9, UP0 ;  /* 0x000000091e00728c */ /* 0x000fe20008701270 */
[----:B------:R-:W-:Y:S01]  /*3e70*/  IMAD.MOV.U32 R156, RZ, RZ, 0x40 ;  /* 0x00000040ff9c7424 */ /* 0x000fe200078e00ff */
[----:B------:R-:W-:Y:S01]  /*3e80*/  LOP3.LUT R138, R135, R249, RZ, 0x3c, !PT ;  /* 0x000000f9878a7212 */ /* 0x000fe200078e3cff */
[----:B------:R-:W-:Y:S03]  /*3e90*/  IMAD.WIDE.U32 R140, R140, -0x2daee0ad, RZ ;  /* 0xd2511f538c8c7825 */ /* 0x000fe600078e00ff */
[----:B------:R-:W-:Y:S01]  /*3ea0*/  PLOP3.LUT P5, PT, PT, PT, UP0, 0x80, 0x0 ;  /* 0x000000000000781c */ /* 0x000fe20003faf008 */
[----:B------:R-:W-:Y:S04]  /*3eb0*/  IMAD.WIDE.U32 R138, R138, -0x2daee0ad, RZ ;  /* 0xd2511f538a8a7825 */ /* 0x000fe800078e00ff */
[----:B------:R-:W-:Y:S02]  /*3ec0*/  IMAD.MOV.U32 R157, RZ, RZ, 0x8 ;  /* 0x00000008ff9d7424 */ /* 0x000fe400078e00ff */
[----:B------:R-:W-:Y:S01]  /*3ed0*/  IMAD.MOV.U32 R155, RZ, RZ, 0x48 ;  /* 0x00000048ff9b7424 */ /* 0x000fe200078e00ff */
[----:B------:R-:W-:Y:S04]  /*3ee0*/  DEPBAR.LE SB0, 0x0 ;  /* 0x000080000000791a */ /* 0x000fe80000000000 */
[----:B------:R-:W-:Y:S06]  /*3ef0*/  BAR.SYNC.DEFER_BLOCKING 0x0 ;  /* 0x0000000000007b1d */ /* 0x000fec0000010000 */
[----:B------:R-:W-:Y:S08]  /*3f00*/  LDSM.16.M88.4 R64, [R122] ;  /* 0x000000007a40783b */ /* 0x000ff00000000200 */
[----:B------:R-:W2:Y:S08]  /*3f10*/  LDSM.16.M88.4 R16, [R120+UR4+0x6000] ;  /* 0x006000047810783b */ /* 0x000eb00008000200 */
[----:B------:R-:W3:Y:S08]  /*3f20*/  LDSM.16.M88.4 R60, [R122+0x1000] ;  /* 0x001000007a3c783b */ /* 0x000ef00000000200 */
[----:B------:R-:W4:Y:S08]  /*3f30*/  LDSM.16.M88.4 R32, [R120+UR4+0x6400] ;  /* 0x006400047820783b */ /* 0x000f300008000200 */
[----:B------:R-:W1:Y:S08]  /*3f40*/  LDSM.16.M88.4 R48, [R120+UR4+0x6800] ;  /* 0x006800047830783b */ /* 0x000e700008000200 */
[----:B------:R-:W1:Y:S01]  /*3f50*/  LDSM.16.M88.4 R100, [R120+UR4+0x6c00] ;  /* 0x006c00047864783b */ /* 0x000e620008000200 */
[-C--:B--2---:R-:W-:Y:S07]  /*3f60*/  HMMA.16816.F32 R4, R64, R16.reuse, RZ ;  /* 0x000000104004723c */ /* 0x084fee00000018ff */
[----:B------:R-:W-:Y:S01]  /*3f70*/  LDSM.16.M88.4 R104, [R112] ;  /* 0x000000007068783b */ /* 0x000fe20000000200 */
[C---:B---3--:R-:W-:Y:S07]  /*3f80*/  HMMA.16816.F32 R8, R60.reuse, R16, RZ ;  /* 0x000000103c08723c */ /* 0x048fee00000018ff */
[----:B------:R-:W2:Y:S01]  /*3f90*/  LDSM.16.M88.4 R108, [R121] ;  /* 0x00000000796c783b */ /* 0x000ea20000000200 */
[-C--:B------:R-:W-:Y:S07]  /*3fa0*/  HMMA.16816.F32 R12, R60, R18.reuse, RZ ;  /* 0x000000123c0c723c */ /* 0x080fee00000018ff */
[----:B------:R-:W3:Y:S01]  /*3fb0*/  LDSM.16.M88.4 R112, [R112+0x1000] ;  /* 0x001000007070783b */ /* 0x000ee20000000200 */
[C---:B------:R-:W-:Y:S07]  /*3fc0*/  HMMA.16816.F32 R16, R64.reuse, R18, RZ ;  /* 0x000000124010723c */ /* 0x040fee00000018ff */
[----:B------:R-:W3:Y:S01]  /*3fd0*/  LDSM.16.M88.4 R116, [R121+0x400] ;  /* 0x000400007974783b */ /* 0x000ee20000000200 */
        /* <DEDUP_REMOVED lines=11> */
[----:B------:R-:W-:Y:S01]  /*4090*/  VIADD R100, R0, 0x1 ;  /* 0x0000000100647836 */ /* 0x000fe20000000000 */
[C---:B------:R-:W-:Y:S04]  /*40a0*/  LOP3.LUT R0, R243.reuse, UR32, R0, 0x96, !PT ;  /* 0x00000020f3007c12 */ /* 0x040fe8000f8e9600 */
[----:B------:R-:W-:Y:S01]  /*40b0*/  LOP3.LUT R100, R243, UR32, R100, 0x96, !PT ;  /* 0x00000020f3647c12 */ /* 0x000fe2000f8e9664 */
[----:B------:R-:W-:Y:S04]  /*40c0*/  HMMA.16816.F32 R64, R64, R102, RZ ;  /* 0x000000664040723c */ /* 0x000fe800000018ff */
[----:B------:R-:W-:Y:S02]  /*40d0*/  IMAD.WIDE.U32 R100, R100, -0x326172a9, RZ ;  /* 0xcd9e8d5764647825 */ /* 0x000fe400078e00ff */
[-C--:B--2---:R-:W-:Y:S05]  /*40e0*/  HMMA.16816.F32 R4, R104, R108.reuse, R4 ;  /* 0x0000006c6804723c */ /* 0x084fea0000001804 */
[--C-:B------:R-:W-:Y:S01]  /*40f0*/  LOP3.LUT R144, R101, UR24, R136.reuse, 0x96, !PT ;  /* 0x0000001865907c12 */ /* 0x100fe2000f8e9688 */
[----:B------:R-:W-:Y:S01]  /*4100*/  IMAD.WIDE.U32 R102, R0, -0x326172a9, RZ ;  /* 0xcd9e8d5700667825 */ /* 0x000fe200078e00ff */
[C---:B---3--:R-:W-:Y:S04]  /*4110*/  HMMA.16816.F32 R8, R112.reuse, R108, R8 ;  /* 0x0000006c7008723c */ /* 0x048fe80000001808 */
[C---:B------:R-:W-:Y:S01]  /*4120*/  LOP3.LUT R146, R103.reuse, UR24, R136, 0x96, !PT ;  /* 0x0000001867927c12 */ /* 0x040fe2000f8e9688 */
[----:B------:R-:W-:Y:S01]  /*4130*/  IMAD.U32 R0, RZ, RZ, UR29 ;  /* 0x0000001dff007e24 */ /* 0x000fe2000f8e00ff */
[C---:B------:R-:W-:Y:S01]  /*4140*/  LOP3.LUT R136, R142.reuse, R141, RZ, 0x3c, !PT ;  /* 0x0000008d8e887212 */ /* 0x040fe200078e3cff */
[-C--:B------:R-:W-:Y:S01]  /*4150*/  HMMA.16816.F32 R12, R112, R110.reuse, R12 ;  /* 0x0000006e700c723c */ /* 0x080fe2000000180c */
[----:B------:R-:W-:Y:S03]  /*4160*/  IMAD.U32 R109, RZ, RZ, UR26 ;  /* 0x0000001aff6d7e24 */ /* 0x000fe6000f8e00ff */
[----:B------:R-:W-:Y:S01]  /*4170*/  LOP3.LUT R142, R142, R139, RZ, 0x3c, !PT ;  /* 0x0000008b8e8e7212 */ /* 0x000fe200078e3cff */
[----:B------:R-:W-:Y:S01]  /*4180*/  IMAD.WIDE.U32 R136, R136, -0x326172a9, RZ ;  /* 0xcd9e8d5788887825 */ /* 0x000fe200078e00ff */
[--C-:B------:R-:W-:Y:S01]  /*4190*/  LOP3.LUT R108, R103, UR24, R134.reuse, 0x96, !PT ;  /* 0x00000018676c7c12 */ /* 0x100fe2000f8e9686 */
[C---:B------:R-:W-:Y:S04]  /*41a0*/  HMMA.16816.F32 R16, R104.reuse, R110, R16 ;  /* 0x0000006e6810723c */ /* 0x040fe80000001810 */
[----:B------:R-:W-:Y:S01]  /*41b0*/  LOP3.LUT R134, R101, UR24, R134, 0x96, !PT ;  /* 0x0000001865867c12 */ /* 0x000fe2000f8e9686 */
[----:B------:R-:W-:Y:S01]  /*41c0*/  IMAD.WIDE.U32 R142, R142, -0x326172a9, RZ ;  /* 0xcd9e8d578e8e7825 */ /* 0x000fe200078e00ff */
[--C-:B------:R-:W-:Y:S01]  /*41d0*/  LOP3.LUT R139, R137, UR23, R102.reuse, 0x96, !PT ;  /* 0x00000017898b7c12 */ /* 0x100fe2000f8e9666 */
[-C--:B------:R-:W-:Y:S04]  /*41e0*/  HMMA.16816.F32 R20, R104, R116.reuse, R20 ;  /* 0x000000746814723c */ /* 0x080fe80000001814 */
[----:B------:R-:W-:Y:S01]  /*41f0*/  LOP3.LUT R153, R143, UR23, R102, 0x96, !PT ;  /* 0x000000178f997c12 */ /* 0x000fe2000f8e9666 */
[----:B------:R-:W-:Y:S01]  /*4200*/  IMAD.WIDE.U32 R150, R108, -0x2daee0ad, RZ ;  /* 0xd2511f536c967825 */ /* 0x000fe200078e00ff */
[--C-:B------:R-:W-:Y:S01]  /*4210*/  LOP3.LUT R141, R137, UR23, R100.reuse, 0x96, !PT ;  /* 0x00000017898d7c12 */ /* 0x100fe2000f8e9664 */
[C---:B------:R-:W-:Y:S04]  /*4220*/  HMMA.16816.F32 R24, R112.reuse, R116, R24 ;  /* 0x000000747018723c */ /* 0x040fe80000001818 */
[----:B------:R-:W-:Y:S01]  /*4230*/  LOP3.LUT R154, R143, UR23, R100, 0x96, !PT ;  /* 0x000000178f9a7c12 */ /* 0x000fe2000f8e9664 */
[----:B------:R-:W-:Y:S01]  /*4240*/  IMAD.WIDE.U32 R148, R134, -0x2daee0ad, RZ ;  /* 0xd2511f5386947825 */ /* 0x000fe200078e00ff */
[----:B------:R-:W-:Y:S01]  /*4250*/  @!P5 IADD3 R0, -R0, 0x1, R241 ;  /* 0x000000010000d810 */ /* 0x000fe20007ffe1f1 */
[----:B------:R-:W1:Y:S01]  /*4260*/  LDSM.16.M88.4 R100, [R121+0x800] ;  /* 0x000800007964783b */ /* 0x000e620000000200 */
[-C--:B------:R-:W-:Y:S03]  /*4270*/  HMMA.16816.F32 R28, R112, R118.reuse, R28 ;  /* 0x00000076701c723c */ /* 0x080fe6000000181c */
[----:B------:R-:W-:Y:S01]  /*4280*/  @!P5 IADD3 R109, R109, UR9, R0 ;  /* 0x000000096d6ddc10 */ /* 0x000fe2000fffe000 */
[----:B------:R-:W-:Y:S02]  /*4290*/  @!P5 IMAD.SHL.U32 R0, R145, 0x2, RZ ;  /* 0x000000029100d824 */ /* 0x000fe400078e00ff */
[----:B------:R-:W-:Y:S01]  /*42a0*/  FADD.FTZ R134, R224, R6 ;  /* 0x00000006e0867221 */ /* 0x000fe20000010000 */
[C---:B------:R-:W-:Y:S04]  /*42b0*/  HMMA.16816.F32 R32, R104.reuse, R118, R32 ;  /* 0x000000766820723c */ /* 0x040fe80000001820 */
[----:B------:R-:W-:Y:S01]  /*42c0*/  @!P5 LOP3.LUT R0, R0, 0x6, RZ, 0xc0, !PT ;  /* 0x000000060000d812 */ /* 0x000fe200078ec0ff */
[----:B------:R-:W-:Y:S01]  /*42d0*/  IMAD.WIDE.U32 R144, R144, -0x2daee0ad, RZ ;  /* 0xd2511f5390907825 */ /* 0x000fe200078e00ff */
[C---:B------:R-:W-:Y:S02]  /*42e0*/  @!P5 VIMNMX R111, R109.reuse, UR9, PT ;  /* 0x000000096d6fdc48 */ /* 0x040fe4000bfe0100 */
[C---:B------:R-:W-:Y:S03]  /*42f0*/  @!P5 VIADDMNMX R110, R109.reuse, R157, UR9, PT ;  /* 0x000000096d6ede46 */ /* 0x040fe6000b80019d */
[----:B------:R-:W-:Y:S01]  /*4300*/  @!P5 IMAD R0, R250, 0x40, R0 ;  /* 0x00000040fa00d824 */ /* 0x000fe200078e0200 */
[C---:B------:R-:W-:Y:S01]  /*4310*/  @!P5 VIADDMNMX R108, R109.reuse, R156, UR9, PT ;  /* 0x000000096d6cde46 */ /* 0x040fe2000b80019c */
[----:B------:R-:W-:Y:S01]  /*4320*/  FMUL.FTZ R6, R248, 1.4426950216293334961 ;  /* 0x3fb8aa3bf8067820 */ /* 0x000fe20000410000 */
[----:B------:R-:W-:Y:S01]  /*4330*/  @!P5 VIADDMNMX R109, R109, R155, UR9, PT ;  /* 0x000000096d6dde46 */ /* 0x000fe2000b80019b */
[----:B------:R-:W-:Y:S01]  /*4340*/  @!P5 VIADD R0, R0, UR25 ;  /* 0x000000190000dc36 */ /* 0x000fe20008000000 */
[----:B------:R-:W-:Y:S01]  /*4350*/  LOP3.LUT R152, R145, UR22, R140, 0x96, !PT ;  /* 0x0000001691987c12 */ /* 0x000fe2000f8e968c */
[----:B------:R-:W-:Y:S01]  /*4360*/  IMAD.WIDE.U32 R146, R146, -0x2daee0ad, RZ ;  /* 0xd2511f5392927825 */ /* 0x000fe200078e00ff */
[----:B------:R-:W-:Y:S02]  /*4370*/  FSEL R6, R6, RZ, P2 ;  /* 0x000000ff06067208 */ /* 0x000fe40001000000 */
[----:B------:R-:W-:Y:S01]  /*4380*/  @!P5 ISETP.GE.AND P4, PT, R0, R111, PT ;  /* 0x0000006f0000d20c */ /* 0x000fe20003f86270 */
[----:B------:R-:W-:Y:S01]  /*4390*/  FADD.FTZ R116, R224, R8 ;  /* 0x00000008e0747221 */ /* 0x000fe20000010000 */
[C---:B------:R-:W-:Y:S01]  /*43a0*/  @!P5 ISETP.GE.AND P1, PT, R0.reuse, R110, PT ;  /* 0x0000006e0000d20c */ /* 0x040fe20003f26270 */
[----:B------:R-:W-:Y:S01]  /*43b0*/  FMUL.FTZ R8, R247, 1.4426950216293334961 ;  /* 0x3fb8aa3bf7087820 */ /* 0x000fe20000410000 */
[-C--:B------:R-:W-:Y:S01]  /*43c0*/  @!P5 ISETP.GE.AND P3, PT, R0, R108.reuse, PT ;  /* 0x0000006c0000d20c */ /* 0x080fe20003f66270 */
[----:B------:R-:W-:Y:S01]  /*43d0*/  FFMA.FTZ R32, R230, UR5, R32 ;  /* 0x00000005e6207c23 */ /* 0x000fe20008010020 */
[----:B------:R-:W-:Y:S01]  /*43e0*/  @!P5 ISETP.GE.AND P0, PT, R0, R109, PT ;  /* 0x0000006d0000d20c */ /* 0x000fe20003f06270 */
[C---:B------:R-:W-:Y:S01]  /*43f0*/  FMUL.FTZ R0, R246.reuse, 1.4426950216293334961 ;  /* 0x3fb8aa3bf6007820 */ /* 0x040fe20000410000 */
[----:B------:R-:W-:Y:S01]  /*4400*/  FSETP.NEU.FTZ.AND P2, PT, R246, -INF , PT ;  /* 0xff800000f600780b */ /* 0x000fe20003f5d000 */
[----:B------:R-:W-:Y:S01]  /*4410*/  FFMA.FTZ R33, R231, UR5, R33 ;  /* 0x00000005e7217c23 */ /* 0x000fe20008010021 */
[----:B------:R-:W-:Y:S01]  /*4420*/  FSEL R8, R8, RZ, P6 ;  /* 0x000000ff08087208 */ /* 0x000fe20003000000 */
[----:B------:R-:W-:Y:S01]  /*4430*/  FFMA.FTZ R34, R230, UR5, R34 ;  /* 0x00000005e6227c23 */ /* 0x000fe20008010022 */
[----:B------:R-:W-:Y:S01]  /*4440*/  FSEL R0, R0, RZ, P2 ;  /* 0x000000ff00007208 */ /* 0x000fe20001000000 */
[-C--:B-1----:R-:W-:Y:S03]  /*4450*/  HMMA.16816.F32 R36, R104, R100.reuse, R36 ;  /* 0x000000646824723c */ /* 0x082fe60000001824 */
[----:B------:R-:W-:Y:S01]  /*4460*/  @!P5 ISETP.GE.AND P2, PT, R215, R111, PT ;  /* 0x0000006fd700d20c */ /* 0x000fe20003f46270 */
[----:B------:R-:W-:Y:S01]  /*4470*/  FFMA.FTZ R5, R225, UR5, R5 ;  /* 0x00000005e1057c23 */ /* 0x000fe20008010005 */
[----:B------:R-:W-:Y:S01]  /*4480*/  @!P5 FSEL R134, R134, -INF , !P1 ;  /* 0xff8000008686d808 */ /* 0x000fe20004800000 */
[C---:B------:R-:W-:Y:S04]  /*4490*/  HMMA.16816.F32 R40, R112.reuse, R100, R40 ;  /* 0x000000647028723c */ /* 0x040fe80000001828 */
[----:B------:R-:W-:Y:S01]  /*44a0*/  FSETP.NEU.FTZ.AND P6, PT, R245, -INF , PT ;  /* 0xff800000f500780b */ /* 0x000fe20003fdd000 */
[----:B------:R-:W-:Y:S01]  /*44b0*/  FFMA.FTZ R35, R231, UR5, R35 ;  /* 0x00000005e7237c23 */ /* 0x000fe20008010023 */
[----:B------:R-:W-:Y:S01]  /*44c0*/  @!P5 FSEL R5, R5, -INF , !P2 ;  /* 0xff8000000505d808 */ /* 0x000fe20005000000 */
[-C--:B------:R-:W-:Y:S03]  /*44d0*/  HMMA.16816.F32 R44, R112, R102.reuse, R44 ;  /* 0x00000066702c723c */ /* 0x080fe6000000182c */
[-C--:B------:R-:W-:Y:S01]  /*44e0*/  @!P5 ISETP.GE.AND P2, PT, R215, R109.reuse, PT ;  /* 0x0000006dd700d20c */ /* 0x080fe20003f46270 */
[----:B------:R-:W-:Y:S01]  /*44f0*/  FFMA.FTZ R5, R5, UR6, -R8 ;  /* 0x0000000605057c23 */ /* 0x000fe20008010808 */
[----:B------:R-:W-:Y:S01]  /*4500*/  @!P5 FSEL R116, R116, -INF , !P3 ;  /* 0xff8000007474d808 */ /* 0x000fe20005800000 */
[C---:B------:R-:W-:Y:S01]  /*4510*/  HMMA.16816.F32 R48, R104.reuse, R102, R48 ;  /* 0x000000666830723c */ /* 0x040fe20000001830 */
[----:B------:R-:W1:Y:S01]  /*4520*/  LDSM.16.M88.4 R100, [R121+0xc00] ;  /* 0x000c00007964783b */ /* 0x000e620000000200 */
[----:B------:R2:W-:Y:S02]  /*4530*/  MUFU.EX2 R177, R5 ;  /* 0x0000000500b17308 */ /* 0x0005e40000000800 */
[-C--:B------:R-:W-:Y:S01]  /*4540*/  @!P5 ISETP.GE.AND P3, PT, R214, R109.reuse, PT ;  /* 0x0000006dd600d20c */ /* 0x080fe20003f66270 */
[----:B------:R-:W-:Y:S01]  /*4550*/  FADD.FTZ R117, R224, R4 ;  /* 0x00000004e0757221 */ /* 0x000fe20000010000 */
[-C--:B------:R-:W-:Y:S01]  /*4560*/  @!P5 ISETP.GE.AND P1, PT, R214, R108.reuse, PT ;  /* 0x0000006cd600d20c */ /* 0x080fe20003f26270 */
[----:B------:R-:W-:Y:S01]  /*4570*/  FMUL.FTZ R4, R245, 1.4426950216293334961 ;  /* 0x3fb8aa3bf5047820 */ /* 0x000fe20000410000 */
[----:B------:R-:W-:Y:S03]  /*4580*/  LOP3.LUT R143, R147, UR22, R140, 0x96, !PT ;  /* 0x00000016938f7c12 */ /* 0x000fe6000f8e968c */
[----:B------:R-:W-:Y:S01]  /*4590*/  @!P5 FSEL R117, R117, -INF , !P4 ;  /* 0xff8000007575d808 */ /* 0x000fe20006000000 */
[----:B------:R-:W-:Y:S01]  /*45a0*/  FFMA.FTZ R9, R225, UR5, R9 ;  /* 0x00000005e1097c23 */ /* 0x000fe20008010009 */
[----:B------:R-:W-:Y:S01]  /*45b0*/  @!P5 ISETP.GE.AND P4, PT, R215, R108, PT ;  /* 0x0000006cd700d20c */ /* 0x000fe20003f86270 */
[----:B------:R-:W-:Y:S01]  /*45c0*/  IMAD.WIDE.U32 R140, R141, -0x2daee0ad, RZ ;  /* 0xd2511f538d8c7825 */ /* 0x000fe200078e00ff */
[----:B------:R-:W-:Y:S02]  /*45d0*/  FSEL R4, R4, RZ, P6 ;  /* 0x000000ff04047208 */ /* 0x000fe40003000000 */
[----:B------:R-:W-:Y:S01]  /*45e0*/  @!P5 FSEL R9, R9, -INF , !P4 ;  /* 0xff8000000909d808 */ /* 0x000fe20006000000 */
[----:B------:R-:W-:Y:S01]  /*45f0*/  FFMA.FTZ R14, R226, UR5, R14 ;  /* 0x00000005e20e7c23 */ /* 0x000fe2000801000e */
[----:B------:R-:W-:Y:S01]  /*4600*/  @!P5 ISETP.GE.AND P4, PT, R213, R109, PT ;  /* 0x0000006dd500d20c */ /* 0x000fe20003f86270 */
[----:B------:R-:W-:Y:S01]  /*4610*/  FFMA.FTZ R15, R227, UR5, R15 ;  /* 0x00000005e30f7c23 */ /* 0x000fe2000801000f */
[-C--:B------:R-:W-:Y:S01]  /*4620*/  @!P5 ISETP.GE.AND P6, PT, R215, R110.reuse, PT ;  /* 0x0000006ed700d20c */ /* 0x080fe20003fc6270 */
[----:B--2---:R-:W-:Y:S01]  /*4630*/  FFMA.FTZ R5, R134, UR6, -R6 ;  /* 0x0000000686057c23 */ /* 0x004fe20008010806 */
[----:B------:R-:W-:Y:S01]  /*4640*/  @!P5 FSEL R14, R14, -INF , !P3 ;  /* 0xff8000000e0ed808 */ /* 0x000fe20005800000 */
[----:B------:R-:W-:Y:S01]  /*4650*/  FFMA.FTZ R117, R117, UR6, -R8 ;  /* 0x0000000675757c23 */ /* 0x000fe20008010808 */
[----:B------:R-:W-:Y:S01]  /*4660*/  @!P5 FSEL R15, R15, -INF , !P4 ;  /* 0xff8000000f0fd808 */ /* 0x000fe20006000000 */
[----:B------:R-:W-:Y:S01]  /*4670*/  FFMA.FTZ R20, R228, UR5, R20 ;  /* 0x00000005e4147c23 */ /* 0x000fe20008010014 */
[-C--:B------:R-:W-:Y:S01]  /*4680*/  @!P5 ISETP.GE.AND P3, PT, R212, R111.reuse, PT ;  /* 0x0000006fd400d20c */ /* 0x080fe20003f66270 */
[----:B------:R-:W-:Y:S01]  /*4690*/  FFMA.FTZ R21, R229, UR5, R21 ;  /* 0x00000005e5157c23 */ /* 0x000fe20008010015 */
[----:B------:R-:W-:Y:S01]  /*46a0*/  @!P5 ISETP.GE.AND P4, PT, R211, R111, PT ;  /* 0x0000006fd300d20c */ /* 0x000fe20003f86270 */
[----:B------:R2:W-:Y:S01]  /*46b0*/  MUFU.EX2 R183, R5 ;  /* 0x0000000500b77308 */ /* 0x0005e20000000800 */
[----:B------:R-:W-:Y:S01]  /*46c0*/  @!P5 FSEL R20, R20, -INF , !P3 ;  /* 0xff8000001414d808 */ /* 0x000fe20005800000 */
[----:B------:R-:W-:Y:S01]  /*46d0*/  FFMA.FTZ R9, R9, UR6, -R4 ;  /* 0x0000000609097c23 */ /* 0x000fe20008010804 */
[----:B------:R-:W-:Y:S01]  /*46e0*/  @!P5 FSEL R21, R21, -INF , !P4 ;  /* 0xff8000001515d808 */ /* 0x000fe20006000000 */
[----:B------:R-:W-:Y:S01]  /*46f0*/  FFMA.FTZ R26, R228, UR5, R26 ;  /* 0x00000005e41a7c23 */ /* 0x000fe2000801001a */
[-C--:B------:R-:W-:Y:S01]  /*4700*/  @!P5 ISETP.GE.AND P3, PT, R212, R109.reuse, PT ;  /* 0x0000006dd400d20c */ /* 0x080fe20003f66270 */
[----:B------:R-:W-:Y:S01]  /*4710*/  FFMA.FTZ R27, R229, UR5, R27 ;  /* 0x00000005e51b7c23 */ /* 0x000fe2000801001b */
[----:B------:R-:W-:Y:S01]  /*4720*/  @!P5 ISETP.GE.AND P4, PT, R211, R109, PT ;  /* 0x0000006dd300d20c */ /* 0x000fe20003f86270 */
[--C-:B------:R-:W-:Y:S01]  /*4730*/  FFMA.FTZ R14, R14, UR6, -R0.reuse ;  /* 0x000000060e0e7c23 */ /* 0x100fe20008010800 */
[----:B------:R-:W-:Y:S01]  /*4740*/  @!P5 FSEL R26, R26, -INF , !P3 ;  /* 0xff8000001a1ad808 */ /* 0x000fe20005800000 */
[----:B------:R-:W-:Y:S01]  /*4750*/  FFMA.FTZ R15, R15, UR6, -R0 ;  /* 0x000000060f0f7c23 */ /* 0x000fe20008010800 */
[----:B------:R-:W-:Y:S01]  /*4760*/  @!P5 FSEL R27, R27, -INF , !P4 ;  /* 0xff8000001b1bd808 */ /* 0x000fe20006000000 */
[-C--:B-1----:R-:W-:Y:S01]  /*4770*/  HMMA.16816.F32 R52, R104, R100.reuse, R52 ;  /* 0x000000646834723c */ /* 0x082fe20000001834 */
[----:B------:R-:W-:Y:S02]  /*4780*/  MUFU.EX2 R179, R117 ;  /* 0x0000007500b37308 */ /* 0x000fe40000000800 */
[-C--:B------:R-:W-:Y:S01]  /*4790*/  @!P5 ISETP.GE.AND P3, PT, R210, R111.reuse, PT ;  /* 0x0000006fd200d20c */ /* 0x080fe20003f66270 */
[----:B------:R-:W-:Y:S01]  /*47a0*/  FFMA.FTZ R20, R20, UR6, -R8 ;  /* 0x0000000614147c23 */ /* 0x000fe20008010808 */
[-C--:B------:R-:W-:Y:S01]  /*47b0*/  @!P5 ISETP.GE.AND P4, PT, R209, R111.reuse, PT ;  /* 0x0000006fd100d20c */ /* 0x080fe20003f86270 */
[----:B------:R-:W-:Y:S01]  /*47c0*/  FFMA.FTZ R7, R225, UR5, R7 ;  /* 0x00000005e1077c23 */ /* 0x000fe20008010007 */
[----:B------:R-:W-:Y:S01]  /*47d0*/  @!P5 FSEL R32, R32, -INF , !P3 ;  /* 0xff8000002020d808 */ /* 0x000fe20005800000 */
[----:B--2---:R-:W-:Y:S01]  /*47e0*/  FFMA.FTZ R5, R116, UR6, -R4 ;  /* 0x0000000674057c23 */ /* 0x004fe20008010804 */
[-C--:B------:R-:W-:Y:S01]  /*47f0*/  @!P5 ISETP.GE.AND P3, PT, R208, R110.reuse, PT ;  /* 0x0000006ed000d20c */ /* 0x080fe20003f66270 */
[C---:B------:R-:W-:Y:S01]  /*4800*/  HMMA.16816.F32 R56, R112.reuse, R100, R56 ;  /* 0x000000647038723c */ /* 0x040fe20000001838 */
[----:B------:R-:W-:Y:S03]  /*4810*/  MUFU.EX2 R187, R9 ;  /* 0x0000000900bb7308 */ /* 0x000fe60000000800 */
[----:B------:R-:W-:Y:S01]  /*4820*/  @!P5 FSEL R33, R33, -INF , !P4 ;  /* 0xff8000002121d808 */ /* 0x000fe20006000000 */
[----:B------:R-:W-:Y:S01]  /*4830*/  FADD.FTZ R10, R224, R10 ;  /* 0x0000000ae00a7221 */ /* 0x000fe20000010000 */
[----:B------:R-:W-:Y:S01]  /*4840*/  @!P5 FSEL R7, R7, -INF , !P6 ;  /* 0xff8000000707d808 */ /* 0x000fe20007000000 */
[----:B------:R-:W-:Y:S01]  /*4850*/  FFMA.FTZ R11, R225, UR5, R11 ;  /* 0x00000005e10b7c23 */ /* 0x000fe2000801000b */
[----:B------:R-:W-:Y:S01]  /*4860*/  @!P5 ISETP.GE.AND P4, PT, R201, R110, PT ;  /* 0x0000006ec900d20c */ /* 0x000fe20003f86270 */
[-C--:B------:R-:W-:Y:S02]  /*4870*/  HMMA.16816.F32 R60, R112, R102.reuse, R60 ;  /* 0x00000066703c723c */ /* 0x080fe4000000183c */
[----:B------:R1:W-:Y:S01]  /*4880*/  MUFU.EX2 R186, R5 ;  /* 0x0000000500ba7308 */ /* 0x0003e20000000800 */
[-C--:B------:R-:W-:Y:S01]  /*4890*/  @!P5 ISETP.GE.AND P6, PT, R213, R108.reuse, PT ;  /* 0x0000006cd500d20c */ /* 0x080fe20003fc6270 */
[----:B------:R-:W-:Y:S01]  /*48a0*/  FFMA.FTZ R38, R232, UR5, R38 ;  /* 0x00000005e8267c23 */ /* 0x000fe20008010026 */
[----:B------:R-:W-:Y:S01]  /*48b0*/  @!P5 FSEL R10, R10, -INF , !P0 ;  /* 0xff8000000a0ad808 */ /* 0x000fe20004000000 */
[----:B------:R-:W-:Y:S01]  /*48c0*/  FFMA.FTZ R39, R233, UR5, R39 ;  /* 0x00000005e9277c23 */ /* 0x000fe20008010027 */
[----:B------:R-:W-:Y:S01]  /*48d0*/  @!P5 FSEL R11, R11, -INF , !P2 ;  /* 0xff8000000b0bd808 */ /* 0x000fe20005000000 */
[----:B------:R-:W-:Y:S01]  /*48e0*/  FFMA.FTZ R12, R226, UR5, R12 ;  /* 0x00000005e20c7c23 */ /* 0x000fe2000801000c */
[-C--:B------:R-:W-:Y:S01]  /*48f0*/  @!P5 ISETP.GE.AND P0, PT, R214, R111.reuse, PT ;  /* 0x0000006fd600d20c */ /* 0x080fe20003f06270 */
[----:B------:R-:W-:Y:S02]  /*4900*/  HMMA.16816.F32 R64, R104, R102, R64 ;  /* 0x000000666840723c */ /* 0x000fe40000001840 */
[----:B------:R-:W-:Y:S02]  /*4910*/  MUFU.EX2 R189, R14 ;  /* 0x0000000e00bd7308 */ /* 0x000fe40000000800 */
[----:B------:R-:W-:Y:S01]  /*4920*/  @!P5 FSEL R38, R38, -INF , !P3 ;  /* 0xff8000002626d808 */ /* 0x000fe20005800000 */
[----:B------:R-:W-:Y:S01]  /*4930*/  FFMA.FTZ R13, R227, UR5, R13 ;  /* 0x00000005e30d7c23 */ /* 0x000fe2000801000d */
[----:B------:R-:W-:Y:S01]  /*4940*/  @!P5 FSEL R39, R39, -INF , !P4 ;  /* 0xff8000002727d808 */ /* 0x000fe20006000000 */
[----:B------:R-:W-:Y:S01]  /*4950*/  FFMA.FTZ R16, R226, UR5, R16 ;  /* 0x00000005e2107c23 */ /* 0x000fe20008010010 */
[----:B------:R-:W-:Y:S04]  /*4960*/  @!P5 ISETP.GE.AND P2, PT, R213, R111, PT ;  /* 0x0000006fd500d20c */ /* 0x000fe80003f46270 */
[----:B------:R-:W-:Y:S01]  /*4970*/  MUFU.EX2 R188, R15 ;  /* 0x0000000f00bc7308 */ /* 0x000fe20000000800 */
[-C--:B------:R-:W-:Y:S01]  /*4980*/  @!P5 ISETP.GE.AND P3, PT, R219, R108.reuse, PT ;  /* 0x0000006cdb00d20c */ /* 0x080fe20003f66270 */
[----:B------:R-:W-:Y:S01]  /*4990*/  FFMA.FTZ R17, R227, UR5, R17 ;  /* 0x00000005e3117c23 */ /* 0x000fe20008010011 */
[----:B------:R-:W-:Y:S01]  /*49a0*/  @!P5 FSEL R12, R12, -INF , !P1 ;  /* 0xff8000000c0cd808 */ /* 0x000fe20004800000 */
[----:B------:R-:W-:Y:S01]  /*49b0*/  FFMA.FTZ R44, R234, UR5, R44 ;  /* 0x00000005ea2c7c23 */ /* 0x000fe2000801002c */
[----:B------:R-:W-:Y:S01]  /*49c0*/  @!P5 FSEL R13, R13, -INF , !P6 ;  /* 0xff8000000d0dd808 */ /* 0x000fe20007000000 */
[----:B------:R-:W-:Y:S01]  /*49d0*/  FFMA.FTZ R45, R235, UR5, R45 ;  /* 0x00000005eb2d7c23 */ /* 0x000fe2000801002d */
[----:B------:R-:W-:Y:S01]  /*49e0*/  @!P5 ISETP.GE.AND P4, PT, R218, R108, PT ;  /* 0x0000006cda00d20c */ /* 0x000fe20003f86270 */
[----:B------:R-:W-:Y:S01]  /*49f0*/  FFMA.FTZ R18, R226, UR5, R18 ;  /* 0x00000005e2127c23 */ /* 0x000fe20008010012 */
[-C--:B------:R-:W-:Y:S01]  /*4a00*/  @!P5 ISETP.GE.AND P1, PT, R214, R110.reuse, PT ;  /* 0x0000006ed600d20c */ /* 0x080fe20003f26270 */
[----:B------:R-:W-:Y:S01]  /*4a10*/  FFMA.FTZ R19, R227, UR5, R19 ;  /* 0x00000005e3137c23 */ /* 0x000fe20008010013 */
[-C--:B------:R-:W-:Y:S01]  /*4a20*/  @!P5 ISETP.GE.AND P6, PT, R213, R110.reuse, PT ;  /* 0x0000006ed500d20c */ /* 0x080fe20003fc6270 */
[--C-:B------:R-:W-:Y:S01]  /*4a30*/  FFMA.FTZ R32, R32, UR6, -R8.reuse ;  /* 0x0000000620207c23 */ /* 0x100fe20008010808 */
[----:B------:R-:W-:Y:S01]  /*4a40*/  @!P5 FSEL R16, R16, -INF , !P0 ;  /* 0xff8000001010d808 */ /* 0x000fe20004000000 */
[----:B------:R-:W-:Y:S01]  /*4a50*/  FFMA.FTZ R33, R33, UR6, -R8 ;  /* 0x0000000621217c23 */ /* 0x000fe20008010808 */
[----:B------:R-:W-:Y:S01]  /*4a60*/  @!P5 FSEL R17, R17, -INF , !P2 ;  /* 0xff8000001111d808 */ /* 0x000fe20005000000 */
[----:B------:R-:W-:Y:S01]  /*4a70*/  FFMA.FTZ R11, R11, UR6, -R0 ;  /* 0x000000060b0b7c23 */ /* 0x000fe20008010800 */
[----:B------:R-:W-:Y:S01]  /*4a80*/  @!P5 FSEL R44, R44, -INF , !P3 ;  /* 0xff8000002c2cd808 */ /* 0x000fe20005800000 */
[----:B------:R-:W-:Y:S01]  /*4a90*/  FFMA.FTZ R12, R12, UR6, -R4 ;  /* 0x000000060c0c7c23 */ /* 0x000fe20008010804 */
[----:B------:R-:W-:Y:S01]  /*4aa0*/  @!P5 FSEL R45, R45, -INF , !P4 ;  /* 0xff8000002d2dd808 */ /* 0x000fe20006000000 */
[----:B------:R-:W-:Y:S01]  /*4ab0*/  FFMA.FTZ R22, R228, UR5, R22 ;  /* 0x00000005e4167c23 */ /* 0x000fe20008010016 */
[-C--:B------:R-:W-:Y:S01]  /*4ac0*/  @!P5 ISETP.GE.AND P0, PT, R212, R110.reuse, PT ;  /* 0x0000006ed400d20c */ /* 0x080fe20003f06270 */
[----:B------:R-:W-:Y:S01]  /*4ad0*/  FFMA.FTZ R23, R229, UR5, R23 ;  /* 0x00000005e5177c23 */ /* 0x000fe20008010017 */
[----:B------:R-:W-:Y:S01]  /*4ae0*/  @!P5 ISETP.GE.AND P2, PT, R211, R110, PT ;  /* 0x0000006ed300d20c */ /* 0x000fe20003f46270 */
[----:B------:R-:W-:Y:S01]  /*4af0*/  FFMA.FTZ R46, R234, UR5, R46 ;  /* 0x00000005ea2e7c23 */ /* 0x000fe2000801002e */
[----:B------:R-:W-:Y:S01]  /*4b00*/  @!P5 FSEL R18, R18, -INF , !P1 ;  /* 0xff8000001212d808 */ /* 0x000fe20004800000 */
[----:B------:R-:W-:Y:S01]  /*4b10*/  FFMA.FTZ R47, R235, UR5, R47 ;  /* 0x00000005eb2f7c23 */ /* 0x000fe2000801002f */
[----:B------:R-:W-:Y:S01]  /*4b20*/  @!P5 FSEL R19, R19, -INF , !P6 ;  /* 0xff8000001313d808 */ /* 0x000fe20007000000 */
[----:B------:R-:W-:Y:S01]  /*4b30*/  FFMA.FTZ R13, R13, UR6, -R4 ;  /* 0x000000060d0d7c23 */ /* 0x000fe20008010804 */
[-C--:B------:R-:W-:Y:S01]  /*4b40*/  @!P5 ISETP.GE.AND P3, PT, R219, R109.reuse, PT ;  /* 0x0000006ddb00d20c */ /* 0x080fe20003f66270 */
[----:B------:R-:W-:Y:S01]  /*4b50*/  FFMA.FTZ R7, R7, UR6, -R6 ;  /* 0x0000000607077c23 */ /* 0x000fe20008010806 */
[----:B------:R-:W-:Y:S01]  /*4b60*/  @!P5 ISETP.GE.AND P4, PT, R218, R109, PT ;  /* 0x0000006dda00d20c */ /* 0x000fe20003f86270 */
[----:B------:R-:W-:Y:S01]  /*4b70*/  FFMA.FTZ R24, R228, UR5, R24 ;  /* 0x00000005e4187c23 */ /* 0x000fe20008010018 */
[-C--:B------:R-:W-:Y:S01]  /*4b80*/  @!P5 ISETP.GE.AND P1, PT, R212, R108.reuse, PT ;  /* 0x0000006cd400d20c */ /* 0x080fe20003f26270 */
[----:B------:R-:W-:Y:S01]  /*4b90*/  FFMA.FTZ R25, R229, UR5, R25 ;  /* 0x00000005e5197c23 */ /* 0x000fe20008010019 */
[-C--:B------:R-:W-:Y:S01]  /*4ba0*/  @!P5 ISETP.GE.AND P6, PT, R211, R108.reuse, PT ;  /* 0x0000006cd300d20c */ /* 0x080fe20003fc6270 */
[----:B-1----:R-:W-:Y:S01]  /*4bb0*/  FFMA.FTZ R5, R10, UR6, -R0 ;  /* 0x000000060a057c23 */ /* 0x002fe20008010800 */
[----:B------:R-:W-:Y:S01]  /*4bc0*/  @!P5 FSEL R22, R22, -INF , !P0 ;  /* 0xff8000001616d808 */ /* 0x000fe20004000000 */
[----:B------:R-:W-:Y:S01]  /*4bd0*/  FFMA.FTZ R61, R239, UR5, R61 ;  /* 0x00000005ef3d7c23 */ /* 0x000fe2000801003d */
[----:B------:R-:W-:Y:S01]  /*4be0*/  @!P5 FSEL R23, R23, -INF , !P2 ;  /* 0xff8000001717d808 */ /* 0x000fe20005000000 */
[----:B------:R-:W-:Y:S01]  /*4bf0*/  IMAD.WIDE.U32 R100, R143, -0x326172a9, RZ ;  /* 0xcd9e8d578f647825 */ /* 0x000fe200078e00ff */
[----:B------:R-:W-:Y:S01]  /*4c00*/  @!P5 FSEL R46, R46, -INF , !P3 ;  /* 0xff8000002e2ed808 */ /* 0x000fe20005800000 */
[----:B------:R1:W-:Y:S01]  /*4c10*/  MUFU.EX2 R190, R11 ;  /* 0x0000000b00be7308 */ /* 0x0003e20000000800 */
        /* <DEDUP_REMOVED lines=9> */
[--C-:B------:R-:W-:Y:S01]  /*4cb0*/  FFMA.FTZ R16, R16, UR6, -R8.reuse ;  /* 0x0000000610107c23 */ /* 0x100fe20008010808 */
[-C--:B------:R-:W-:Y:S01]  /*4cc0*/  @!P5 ISETP.GE.AND P3, PT, R219, R111.reuse, PT ;  /* 0x0000006fdb00d20c */ /* 0x080fe20003f66270 */
[----:B------:R-:W-:Y:S01]  /*4cd0*/  FFMA.FTZ R17, R17, UR6, -R8 ;  /* 0x0000000611117c23 */ /* 0x000fe20008010808 */
[----:B------:R-:W-:Y:S01]  /*4ce0*/  @!P5 ISETP.GE.AND P4, PT, R218, R111, PT ;  /* 0x0000006fda00d20c */ /* 0x000fe20003f86270 */
[----:B------:R-:W-:Y:S01]  /*4cf0*/  FFMA.FTZ R30, R230, UR5, R30 ;  /* 0x00000005e61e7c23 */ /* 0x000fe2000801001e */
[-C--:B------:R-:W-:Y:S01]  /*4d00*/  @!P5 ISETP.GE.AND P1, PT, R210, R109.reuse, PT ;  /* 0x0000006dd200d20c */ /* 0x080fe20003f26270 */
[----:B------:R-:W-:Y:S01]  /*4d10*/  FFMA.FTZ R31, R231, UR5, R31 ;  /* 0x00000005e71f7c23 */ /* 0x000fe2000801001f */
[----:B------:R-:W-:Y:S01]  /*4d20*/  @!P5 ISETP.GE.AND P6, PT, R209, R109, PT ;  /* 0x0000006dd100d20c */ /* 0x000fe20003fc6270 */
[----:B------:R-:W-:Y:S01]  /*4d30*/  IMAD.WIDE.U32 R114, R154, -0x2daee0ad, RZ ;  /* 0xd2511f539a727825 */ /* 0x000fe200078e00ff */
[----:B------:R-:W-:Y:S01]  /*4d40*/  @!P5 FSEL R28, R28, -INF , !P0 ;  /* 0xff8000001c1cd808 */ /* 0x000fe20004000000 */
[----:B------:R-:W-:Y:S01]  /*4d50*/  MUFU.EX2 R185, R12 ;  /* 0x0000000c00b97308 */ /* 0x000fe20000000800 */
        /* <DEDUP_REMOVED lines=14> */
[-C--:B------:R-:W-:Y:S01]  /*4e40*/  @!P5 ISETP.GE.AND P3, PT, R219, R110.reuse, PT ;  /* 0x0000006edb00d20c */ /* 0x080fe20003f66270 */
[----:B------:R-:W-:Y:S01]  /*4e50*/  FFMA.FTZ R65, R239, UR5, R65 ;  /* 0x00000005ef417c23 */ /* 0x000fe20008010041 */
[----:B------:R-:W-:Y:S01]  /*4e60*/  @!P5 ISETP.GE.AND P4, PT, R218, R110, PT ;  /* 0x0000006eda00d20c */ /* 0x000fe20003f86270 */
[----:B------:R-:W-:Y:S01]  /*4e70*/  FFMA.FTZ R36, R232, UR5, R36 ;  /* 0x00000005e8247c23 */ /* 0x000fe20008010024 */
[-C--:B------:R-:W-:Y:S01]  /*4e80*/  @!P5 ISETP.GE.AND P1, PT, R208, R111.reuse, PT ;  /* 0x0000006fd000d20c */ /* 0x080fe20003f26270 */
[----:B------:R-:W-:Y:S01]  /*4e90*/  FFMA.FTZ R37, R233, UR5, R37 ;  /* 0x00000005e9257c23 */ /* 0x000fe20008010025 */
[-C--:B------:R-:W-:Y:S01]  /*4ea0*/  @!P5 ISETP.GE.AND P6, PT, R201, R111.reuse, PT ;  /* 0x0000006fc900d20c */ /* 0x080fe20003fc6270 */
[C---:B------:R-:W-:Y:S01]  /*4eb0*/  FFMA.FTZ R63, R239.reuse, UR5, R63 ;  /* 0x00000005ef3f7c23 */ /* 0x040fe2000801003f */
[----:B------:R-:W-:Y:S01]  /*4ec0*/  @!P5 FSEL R34, R34, -INF , !P0 ;  /* 0xff8000002222d808 */ /* 0x000fe20004000000 */
[----:B------:R-:W-:Y:S01]  /*4ed0*/  FFMA.FTZ R67, R239, UR5, R67 ;  /* 0x00000005ef437c23 */ /* 0x000fe20008010043 */
[----:B------:R-:W-:Y:S01]  /*4ee0*/  @!P5 FSEL R35, R35, -INF , !P2 ;  /* 0xff8000002323d808 */ /* 0x000fe20005000000 */
[----:B------:R-:W-:Y:S01]  /*4ef0*/  FFMA.FTZ R24, R24, UR6, -R4 ;  /* 0x0000000618187c23 */ /* 0x000fe20008010804 */
[----:B------:R-:W-:Y:S01]  /*4f00*/  @!P5 FSEL R50, R50, -INF , !P3 ;  /* 0xff8000003232d808 */ /* 0x000fe20005800000 */
[----:B------:R-:W-:Y:S01]  /*4f10*/  FFMA.FTZ R34, R34, UR6, -R6 ;  /* 0x0000000622227c23 */ /* 0x000fe20008010806 */
[----:B------:R-:W-:Y:S01]  /*4f20*/  @!P5 FSEL R51, R51, -INF , !P4 ;  /* 0xff8000003333d808 */ /* 0x000fe20006000000 */
[----:B------:R2:W-:Y:S01]  /*4f30*/  MUFU.EX2 R184, R13 ;  /* 0x0000000d00b87308 */ /* 0x0005e20000000800 */
[-C--:B------:R-:W-:Y:S01]  /*4f40*/  @!P5 ISETP.GE.AND P0, PT, R208, R108.reuse, PT ;  /* 0x0000006cd000d20c */ /* 0x080fe20003f06270 */
[----:B------:R-:W-:Y:S01]  /*4f50*/  FFMA.FTZ R40, R232, UR5, R40 ;  /* 0x00000005e8287c23 */ /* 0x000fe20008010028 */
[-C--:B------:R-:W-:Y:S01]  /*4f60*/  @!P5 ISETP.GE.AND P2, PT, R201, R108.reuse, PT ;  /* 0x0000006cc900d20c */ /* 0x080fe20003f46270 */
[----:B------:R-:W-:Y:S01]  /*4f70*/  FFMA.FTZ R41, R233, UR5, R41 ;  /* 0x00000005e9297c23 */ /* 0x000fe20008010029 */
[----:B------:R-:W-:Y:S01]  /*4f80*/  @!P5 FSEL R36, R36, -INF , !P1 ;  /* 0xff8000002424d808 */ /* 0x000fe20004800000 */
[----:B------:R-:W-:Y:S01]  /*4f90*/  FFMA.FTZ R52, R236, UR5, R52 ;  /* 0x00000005ec347c23 */ /* 0x000fe20008010034 */
[----:B------:R-:W-:Y:S01]  /*4fa0*/  @!P5 FSEL R37, R37, -INF , !P6 ;  /* 0xff8000002525d808 */ /* 0x000fe20007000000 */
[----:B------:R-:W-:Y:S01]  /*4fb0*/  FFMA.FTZ R53, R237, UR5, R53 ;  /* 0x00000005ed357c23 */ /* 0x000fe20008010035 */
[-C--:B------:R-:W-:Y:S01]  /*4fc0*/  @!P5 ISETP.GE.AND P3, PT, R221, R111.reuse, PT ;  /* 0x0000006fdd00d20c */ /* 0x080fe20003f66270 */
[----:B------:R-:W-:Y:S01]  /*4fd0*/  MUFU.EX2 R154, R34 ;  /* 0x00000022009a7308 */ /* 0x000fe20000000800 */
[----:B------:R-:W-:Y:S01]  /*4fe0*/  @!P5 ISETP.GE.AND P4, PT, R220, R111, PT ;  /* 0x0000006fdc00d20c */ /* 0x000fe20003f86270 */
[----:B------:R-:W-:Y:S01]  /*4ff0*/  FFMA.FTZ R42, R232, UR5, R42 ;  /* 0x00000005e82a7c23 */ /* 0x000fe2000801002a */
[-C--:B------:R-:W-:Y:S01]  /*5000*/  @!P5 ISETP.GE.AND P1, PT, R208, R109.reuse, PT ;  /* 0x0000006dd000d20c */ /* 0x080fe20003f26270 */
[----:B------:R-:W-:Y:S01]  /*5010*/  FFMA.FTZ R43, R233, UR5, R43 ;  /* 0x00000005e92b7c23 */ /* 0x000fe2000801002b */
[-C--:B------:R-:W-:Y:S01]  /*5020*/  @!P5 ISETP.GE.AND P6, PT, R201, R109.reuse, PT ;  /* 0x0000006dc900d20c */ /* 0x080fe20003fc6270 */
[----:B------:R-:W-:Y:S01]  /*5030*/  FFMA.FTZ R35, R35, UR6, -R6 ;  /* 0x0000000623237c23 */ /* 0x000fe20008010806 */
[----:B------:R-:W-:Y:S01]  /*5040*/  LOP3.LUT R145, R151, UR22, R138, 0x96, !PT ;  /* 0x0000001697917c12 */ /* 0x000fe2000f8e968a */
[----:B------:R-:W-:Y:S01]  /*5050*/  FFMA.FTZ R50, R50, UR6, -R6 ;  /* 0x0000000632327c23 */ /* 0x000fe20008010806 */
[----:B------:R-:W-:Y:S01]  /*5060*/  LOP3.LUT R147, R149, UR22, R138, 0x96, !PT ;  /* 0x0000001695937c12 */ /* 0x000fe2000f8e968a */
[----:B------:R-:W-:Y:S01]  /*5070*/  IMAD.WIDE.U32 R138, R139, -0x2daee0ad, RZ ;  /* 0xd2511f538b8a7825 */ /* 0x000fe200078e00ff */
[----:B------:R-:W-:Y:S01]  /*5080*/  @!P5 FSEL R40, R40, -INF , !P0 ;  /* 0xff8000002828d808 */ /* 0x000fe20004000000 */
[----:B------:R-:W-:Y:S01]  /*5090*/  MUFU.EX2 R143, R50 ;  /* 0x00000032008f7308 */ /* 0x000fe20000000800 */
[----:B------:R-:W-:Y:S01]  /*50a0*/  @!P5 FSEL R41, R41, -INF , !P2 ;  /* 0xff8000002929d808 */ /* 0x000fe20005000000 */
[----:B------:R-:W-:Y:S01]  /*50b0*/  FFMA.FTZ R51, R51, UR6, -R6 ;  /* 0x0000000633337c23 */ /* 0x000fe20008010806 */
[----:B------:R-:W-:Y:S01]  /*50c0*/  @!P5 FSEL R52, R52, -INF , !P3 ;  /* 0xff8000003434d808 */ /* 0x000fe20005800000 */
[----:B-1----:R-:W-:Y:S01]  /*50d0*/  IMAD.WIDE.U32 R10, R145, -0x326172a9, RZ ;  /* 0xcd9e8d57910a7825 */ /* 0x002fe200078e00ff */
[----:B------:R-:W-:Y:S02]  /*50e0*/  @!P5 FSEL R53, R53, -INF , !P4 ;  /* 0xff8000003535d808 */ /* 0x000fe40006000000 */
[-C--:B------:R-:W-:Y:S03]  /*50f0*/  @!P5 ISETP.GE.AND P0, PT, R221, R108.reuse, PT ;  /* 0x0000006cdd00d20c */ /* 0x080fe60003f06270 */
[----:B------:R1:W-:Y:S01]  /*5100*/  MUFU.EX2 R182, R7 ;  /* 0x0000000700b67308 */ /* 0x0003e20000000800 */
[----:B------:R-:W-:Y:S01]  /*5110*/  @!P5 ISETP.GE.AND P2, PT, R220, R108, PT ;  /* 0x0000006cdc00d20c */ /* 0x000fe20003f46270 */
[----:B------:R-:W-:Y:S01]  /*5120*/  FFMA.FTZ R54, R236, UR5, R54 ;  /* 0x00000005ec367c23 */ /* 0x000fe20008010036 */
[----:B------:R-:W-:Y:S01]  /*5130*/  @!P5 FSEL R42, R42, -INF , !P1 ;  /* 0xff8000002a2ad808 */ /* 0x000fe20004800000 */
[----:B------:R-:W-:Y:S01]  /*5140*/  FFMA.FTZ R55, R237, UR5, R55 ;  /* 0x00000005ed377c23 */ /* 0x000fe20008010037 */
[----:B------:R-:W-:Y:S01]  /*5150*/  @!P5 FSEL R43, R43, -INF , !P6 ;  /* 0xff8000002b2bd808 */ /* 0x000fe20007000000 */
[----:B------:R-:W-:Y:S01]  /*5160*/  FFMA.FTZ R56, R236, UR5, R56 ;  /* 0x00000005ec387c23 */ /* 0x000fe20008010038 */
[-C--:B------:R-:W-:Y:S01]  /*5170*/  @!P5 ISETP.GE.AND P3, PT, R221, R110.reuse, PT ;  /* 0x0000006edd00d20c */ /* 0x080fe20003f66270 */
[----:B------:R-:W-:Y:S01]  /*5180*/  FFMA.FTZ R57, R237, UR5, R57 ;  /* 0x00000005ed397c23 */ /* 0x000fe20008010039 */
[----:B------:R-:W-:Y:S01]  /*5190*/  @!P5 ISETP.GE.AND P4, PT, R220, R110, PT ;  /* 0x0000006edc00d20c */ /* 0x000fe20003f86270 */
[----:B------:R3:W-:Y:S01]  /*51a0*/  MUFU.EX2 R191, R5 ;  /* 0x0000000500bf7308 */ /* 0x0007e20000000800 */
[-C--:B------:R-:W-:Y:S01]  /*51b0*/  @!P5 ISETP.GE.AND P1, PT, R223, R108.reuse, PT ;  /* 0x0000006cdf00d20c */ /* 0x080fe20003f26270 */
[----:B------:R-:W-:Y:S01]  /*51c0*/  FFMA.FTZ R60, R238, UR5, R60 ;  /* 0x00000005ee3c7c23 */ /* 0x000fe2000801003c */
[----:B------:R-:W-:Y:S01]  /*51d0*/  @!P5 ISETP.GE.AND P6, PT, R222, R108, PT ;  /* 0x0000006cde00d20c */ /* 0x000fe20003fc6270 */
[----:B--2---:R-:W-:Y:S01]  /*51e0*/  IMAD.WIDE.U32 R12, R152, -0x326172a9, RZ ;  /* 0xcd9e8d57980c7825 */ /* 0x004fe200078e00ff */
[----:B------:R-:W-:Y:S02]  /*51f0*/  LOP3.LUT R135, R139, UR20, R146, 0x96, !PT ;  /* 0x000000148b877c12 */ /* 0x000fe4000f8e9692 */
        /* <DEDUP_REMOVED lines=8> */
[----:B------:R-:W-:Y:S01]  /*5280*/  MUFU.EX2 R152, R35 ;  /* 0x0000002300987308 */ /* 0x000fe20000000800 */
[-C--:B------:R-:W-:Y:S01]  /*5290*/  @!P5 ISETP.GE.AND P4, PT, R220, R109.reuse, PT ;  /* 0x0000006ddc00d20c */ /* 0x080fe20003f86270 */
[----:B------:R-:W-:Y:S01]  /*52a0*/  FFMA.FTZ R27, R27, UR6, -R0 ;  /* 0x000000061b1b7c23 */ /* 0x000fe20008010800 */
[-C--:B------:R-:W-:Y:S01]  /*52b0*/  @!P5 ISETP.GE.AND P0, PT, R223, R109.reuse, PT ;  /* 0x0000006ddf00d20c */ /* 0x080fe20003f06270 */
[--C-:B------:R-:W-:Y:S01]  /*52c0*/  FFMA.FTZ R28, R28, UR6, -R4.reuse ;  /* 0x000000061c1c7c23 */ /* 0x100fe20008010804 */
[----:B------:R-:W-:Y:S01]  /*52d0*/  @!P5 ISETP.GE.AND P2, PT, R222, R109, PT ;  /* 0x0000006dde00d20c */ /* 0x000fe20003f46270 */
[--C-:B------:R-:W-:Y:S01]  /*52e0*/  FFMA.FTZ R25, R25, UR6, -R4.reuse ;  /* 0x0000000619197c23 */ /* 0x100fe20008010804 */
[----:B------:R-:W-:Y:S01]  /*52f0*/  @!P5 FSEL R60, R60, -INF , !P1 ;  /* 0xff8000003c3cd808 */ /* 0x000fe20004800000 */
[----:B------:R-:W-:Y:S01]  /*5300*/  FFMA.FTZ R29, R29, UR6, -R4 ;  /* 0x000000061d1d7c23 */ /* 0x000fe20008010804 */
[----:B------:R-:W-:Y:S01]  /*5310*/  @!P5 FSEL R61, R61, -INF , !P6 ;  /* 0xff8000003d3dd808 */ /* 0x000fe20007000000 */
[----:B------:R-:W-:Y:S01]  /*5320*/  FFMA.FTZ R58, R236, UR5, R58 ;  /* 0x00000005ec3a7c23 */ /* 0x000fe2000801003a */
[-C--:B------:R-:W-:Y:S01]  /*5330*/  @!P5 ISETP.GE.AND P1, PT, R223, R110.reuse, PT ;  /* 0x0000006edf00d20c */ /* 0x080fe20003f26270 */
[----:B------:R-:W-:Y:S01]  /*5340*/  FFMA.FTZ R59, R237, UR5, R59 ;  /* 0x00000005ed3b7c23 */ /* 0x000fe2000801003b */
[----:B------:R-:W-:Y:S01]  /*5350*/  @!P5 ISETP.GE.AND P6, PT, R222, R110, PT ;  /* 0x0000006ede00d20c */ /* 0x000fe20003fc6270 */
[----:B------:R-:W-:Y:S01]  /*5360*/  IMAD.WIDE.U32 R108, R153, -0x2daee0ad, RZ ;  /* 0xd2511f53996c7825 */ /* 0x000fe200078e00ff */
[----:B------:R-:W-:Y:S01]  /*5370*/  LOP3.LUT R110, R101, UR21, R136, 0x96, !PT ;  /* 0x00000015656e7c12 */ /* 0x000fe2000f8e9688 */
[----:B------:R-:W2:Y:S01]  /*5380*/  MUFU.EX2 R167, R16 ;  /* 0x0000001000a77308 */ /* 0x000ea20000000800 */
[----:B------:R-:W-:Y:S01]  /*5390*/  LOP3.LUT R118, R11, UR21, R142, 0x96, !PT ;  /* 0x000000150b767c12 */ /* 0x000fe2000f8e968e */
[----:B------:R-:W-:Y:S01]  /*53a0*/  FFMA.FTZ R60, R60, UR6, -R4 ;  /* 0x000000063c3c7c23 */ /* 0x000fe20008010804 */
[----:B------:R-:W-:Y:S01]  /*53b0*/  @!P5 FSEL R58, R58, -INF , !P3 ;  /* 0xff8000003a3ad808 */ /* 0x000fe20005800000 */
[--C-:B------:R-:W-:Y:S01]  /*53c0*/  FFMA.FTZ R30, R30, UR6, -R0.reuse ;  /* 0x000000061e1e7c23 */ /* 0x100fe20008010800 */
[----:B------:R-:W-:Y:S01]  /*53d0*/  @!P5 FSEL R59, R59, -INF , !P4 ;  /* 0xff8000003b3bd808 */ /* 0x000fe20006000000 */
[----:B------:R-:W-:Y:S01]  /*53e0*/  FFMA.FTZ R31, R31, UR6, -R0 ;  /* 0x000000061f1f7c23 */ /* 0x000fe20008010800 */
[-C--:B------:R-:W-:Y:S03]  /*53f0*/  @!P5 ISETP.GE.AND P3, PT, R223, R111.reuse, PT ;  /* 0x0000006fdf00d20c */ /* 0x080fe60003f66270 */
[----:B------:R4:W-:Y:S01]  /*5400*/  MUFU.EX2 R162, R17 ;  /* 0x0000001100a27308 */ /* 0x0009e20000000800 */
[----:B------:R-:W-:Y:S01]  /*5410*/  @!P5 ISETP.GE.AND P4, PT, R222, R111, PT ;  /* 0x0000006fde00d20c */ /* 0x000fe20003f86270 */
[----:B------:R-:W-:Y:S01]  /*5420*/  IMAD.WIDE.U32 R110, R110, -0x2daee0ad, RZ ;  /* 0xd2511f536e6e7825 */ /* 0x000fe200078e00ff */
[----:B------:R-:W-:Y:S02]  /*5430*/  LOP3.LUT R116, R109, UR20, R150, 0x96, !PT ;  /* 0x000000146d747c12 */ /* 0x000fe4000f8e9696 */
[----:B------:R-:W-:Y:S01]  /*5440*/  LOP3.LUT R137, R141, UR20, R144, 0x96, !PT ;  /* 0x000000148d897c12 */ /* 0x000fe2000f8e9690 */
[----:B------:R-:W-:Y:S01]  /*5450*/  FFMA.FTZ R36, R36, UR6, -R8 ;  /* 0x0000000624247c23 */ /* 0x000fe20008010808 */
[----:B------:R-:W-:Y:S01]  /*5460*/  LOP3.LUT R139, R135, UR19, R100, 0x96, !PT ;  /* 0x00000013878b7c12 */ /* 0x000fe2000f8e9664 */
[----:B------:R-:W-:Y:S01]  /*5470*/  IMAD.WIDE.U32 R112, R147, -0x326172a9, RZ ;  /* 0xcd9e8d5793707825 */ /* 0x000fe200078e00ff */
[----:B-1----:R-:W-:Y:S01]  /*5480*/  LOP3.LUT R7, R13, UR21, R136, 0x96, !PT ;  /* 0x000000150d077c12 */ /* 0x002fe2000f8e9688 */
[----:B------:R-:W-:Y:S01]  /*5490*/  MUFU.EX2 R135, R48 ;  /* 0x0000003000877308 */ /* 0x000fe20000000800 */
[----:B---3--:R-:W-:Y:S01]  /*54a0*/  LOP3.LUT R5, R111, UR18, R138, 0x96, !PT ;  /* 0x000000126f057c12 */ /* 0x008fe2000f8e968a */
[----:B------:R-:W-:Y:S01]  /*54b0*/  IMAD.WIDE.U32 R118, R118, -0x2daee0ad, RZ ;  /* 0xd2511f5376767825 */ /* 0x000fe200078e00ff */
[----:B------:R-:W-:Y:S02]  /*54c0*/  LOP3.LUT R9, R115, UR20, R148, 0x96, !PT ;  /* 0x0000001473097c12 */ /* 0x000fe4000f8e9694 */
[----:B------:R-:W-:Y:S01]  /*54d0*/  LOP3.LUT R101, R113, UR21, R142, 0x96, !PT ;  /* 0x0000001571657c12 */ /* 0x000fe2000f8e968e */
[----:B------:R-:W-:Y:S01]  /*54e0*/  IMAD.WIDE.U32 R116, R116, -0x326172a9, RZ ;  /* 0xcd9e8d5774747825 */ /* 0x000fe200078e00ff */
[----:B------:R-:W-:Y:S03]  /*54f0*/  LOP3.LUT R111, R119, UR18, R108, 0x96, !PT ;  /* 0x00000012776f7c12 */ /* 0x000fe6000f8e966c */
[----:B------:R1:W-:Y:S01]  /*5500*/  MUFU.EX2 R175, R18 ;  /* 0x0000001200af7308 */ /* 0x0003e20000000800 */
[----:B------:R-:W-:Y:S01]  /*5510*/  @!P5 FSEL R65, R65, -INF , !P4 ;  /* 0xff8000004141d808 */ /* 0x000fe20006000000 */
[----:B------:R-:W-:Y:S01]  /*5520*/  IMAD.WIDE.U32 R136, R137, -0x326172a9, RZ ;  /* 0xcd9e8d5789887825 */ /* 0x000fe200078e00ff */
[----:B------:R-:W-:Y:S02]  /*5530*/  LOP3.LUT R108, R117, UR19, R10, 0x96, !PT ;  /* 0x00000013756c7c12 */ /* 0x000fe4000f8e960a */
[----:B------:R-:W-:Y:S01]  /*5540*/  @!P5 FSEL R63, R63, -INF , !P2 ;  /* 0xff8000003f3fd808 */ /* 0x000fe20005000000 */
[----:B------:R-:W-:Y:S01]  /*5550*/  IMAD.WIDE.U32 R138, R139, -0x2daee0ad, RZ ;  /* 0xd2511f538b8a7825 */ /* 0x000fe200078e00ff */
[----:B------:R-:W-:Y:S03]  /*5560*/  LOP3.LUT R13, R137, UR19, R12, 0x96, !PT ;  /* 0x00000013890d7c12 */ /* 0x000fe6000f8e960c */
[----:B------:R-:W-:Y:S01]  /*5570*/  MUFU.EX2 R142, R51 ;  /* 0x00000033008e7308 */ /* 0x000fe20000000800 */
[----:B------:R-:W-:Y:S01]  /*5580*/  @!P5 FSEL R67, R67, -INF , !P6 ;  /* 0xff8000004343d808 */ /* 0x000fe20007000000 */
[----:B------:R-:W-:Y:S01]  /*5590*/  IMAD.WIDE.U32 R10, R7, -0x2daee0ad, RZ ;  /* 0xd2511f53070a7825 */ /* 0x000fe200078e00ff */
[----:B------:R-:W-:Y:S03]  /*55a0*/  LOP3.LUT R12, R139, UR16, R110, 0x96, !PT ;  /* 0x000000108b0c7c12 */ /* 0x000fe6000f8e966e */
[----:B------:R-:W-:Y:S01]  /*55b0*/  FFMA.FTZ R37, R37, UR6, -R8 ;  /* 0x0000000625257c23 */ /* 0x000fe20008010808 */
[----:B------:R-:W-:Y:S01]  /*55c0*/  IMAD.WIDE.U32 R14, R9, -0x326172a9, RZ ;  /* 0xcd9e8d57090e7825 */ /* 0x000fe200078e00ff */
[----:B------:R-:W-:Y:S02]  /*55d0*/  LOP3.LUT R7, R11, UR18, R140, 0x96, !PT ;  /* 0x000000120b077c12 */ /* 0x000fe4000f8e968c */
[----:B------:R-:W-:Y:S01]  /*55e0*/  MUFU.EX2 R144, R33 ;  /* 0x0000002100907308 */ /* 0x000fe20000000800 */
[----:B------:R-:W-:Y:S01]  /*55f0*/  FFMA.FTZ R38, R38, UR6, -R6 ;  /* 0x0000000626267c23 */ /* 0x000fe20008010806 */
[----:B------:R-:W-:Y:S01]  /*5600*/  IMAD.WIDE.U32 R110, R111, -0x326172a9, RZ ;  /* 0xcd9e8d576f6e7825 */ /* 0x000fe200078e00ff */
[----:B------:R-:W-:Y:S03]  /*5610*/  LOP3.LUT R113, R15, UR19, R112, 0x96, !PT ;  /* 0x000000130f717c12 */ /* 0x000fe6000f8e9670 */
[----:B------:R-:W-:Y:S01]  /*5620*/  FFMA.FTZ R41, R41, UR6, -R4 ;  /* 0x0000000629297c23 */ /* 0x000fe20008010804 */
[----:B------:R-:W-:Y:S01]  /*5630*/  IMAD.WIDE.U32 R100, R101, -0x2daee0ad, RZ ;  /* 0xd2511f5365647825 */ /* 0x000fe200078e00ff */
[----:B------:R-:W-:Y:S02]  /*5640*/  LOP3.LUT R11, R111, UR17, R116, 0x96, !PT ;  /* 0x000000116f0b7c12 */ /* 0x000fe4000f8e9674 */
[----:B------:R-:W-:Y:S01]  /*5650*/  MUFU.EX2 R161, R20 ;  /* 0x0000001400a17308 */ /* 0x000fe20000000800 */
[----:B------:R-:W-:Y:S01]  /*5660*/  FFMA.FTZ R42, R42, UR6, -R0 ;  /* 0x000000062a2a7c23 */ /* 0x000fe20008010800 */
[----:B----4-:R-:W-:Y:S01]  /*5670*/  IMAD.WIDE.U32 R16, R5, -0x326172a9, RZ ;  /* 0xcd9e8d5705107825 */ /* 0x010fe200078e00ff */
        /* <DEDUP_REMOVED lines=8> */
[----:B------:R-:W-:Y:S01]  /*5700*/  FFMA.FTZ R62, R238, UR5, R62 ;  /* 0x00000005ee3e7c23 */ /* 0x000fe2000801003e */
[----:B------:R-:W-:Y:S01]  /*5710*/  IMAD.WIDE.U32 R12, R12, -0x326172a9, RZ ;  /* 0xcd9e8d570c0c7825 */ /* 0x000fe200078e00ff */
[----:B------:R-:W-:Y:S02]  /*5720*/  LOP3.LUT R118, R109, UR16, R118, 0x96, !PT ;  /* 0x000000106d767c12 */ /* 0x000fe4000f8e9676 */
[----:B------:R-:W3:Y:S01]  /*5730*/  MUFU.EX2 R172, R5 ;  /* 0x0000000500ac7308 */ /* 0x000ee20000000800 */
[----:B------:R-:W-:Y:S01]  /*5740*/  FFMA.FTZ R40, R40, UR6, -R4 ;  /* 0x0000000628287c23 */ /* 0x000fe20008010804 */
[----:B------:R-:W-:Y:S01]  /*5750*/  @!P5 FSEL R62, R62, -INF , !P0 ;  /* 0xff8000003e3ed808 */ /* 0x000fe20004000000 */
[----:B------:R-:W-:Y:S01]  /*5760*/  IMAD.WIDE.U32 R114, R113, -0x2daee0ad, RZ ;  /* 0xd2511f5371727825 */ /* 0x000fe200078e00ff */
[C---:B------:R-:W-:Y:S02]  /*5770*/  LOP3.LUT R9, R12.reuse, 0xff, RZ, 0xc0, !PT ;  /* 0x000000ff0c097812 */ /* 0x040fe400078ec0ff */
[----:B------:R-:W-:Y:S01]  /*5780*/  LOP3.LUT R109, R12, 0xffff, RZ, 0xc0, !PT ;  /* 0x0000ffff0c6d7812 */ /* 0x000fe200078ec0ff */
[----:B-1----:R-:W-:Y:S01]  /*5790*/  IMAD.WIDE.U32 R18, R7, -0x326172a9, RZ ;  /* 0xcd9e8d5707127825 */ /* 0x002fe200078e00ff */
[----:B------:R-:W-:Y:S02]  /*57a0*/  LOP3.LUT R7, R13, UR15, R16, 0x96, !PT ;  /* 0x0000000f0d077c12 */ /* 0x000fe4000f8e9610 */
[----:B------:R1:W-:Y:S01]  /*57b0*/  MUFU.EX2 R166, R23 ;  /* 0x0000001700a67308 */ /* 0x0003e20000000800 */
[----:B------:R-:W-:Y:S01]  /*57c0*/  LOP3.LUT R115, R115, UR16, R100, 0x96, !PT ;  /* 0x0000001073737c12 */ /* 0x000fe2000f8e9664 */
[----:B------:R-:W-:Y:S01]  /*57d0*/  IMAD.WIDE.U32 R10, R11, -0x2daee0ad, RZ ;  /* 0xd2511f530b0a7825 */ /* 0x000fe200078e00ff */
[----:B------:R-:W-:Y:S02]  /*57e0*/  LOP3.LUT R136, R19, UR17, R136, 0x96, !PT ;  /* 0x0000001113887c12 */ /* 0x000fe4000f8e9688 */
[----:B------:R-:W-:Y:S01]  /*57f0*/  SHF.R.U32.HI R19, RZ, 0x18, R12 ;  /* 0x00000018ff137819 */ /* 0x000fe2000001160c */
[----:B------:R-:W-:Y:S01]  /*5800*/  IMAD.WIDE.U32 R112, R112, -0x326172a9, RZ ;  /* 0xcd9e8d5770707825 */ /* 0x000fe200078e00ff */
[----:B------:R-:W-:Y:S03]  /*5810*/  LOP3.LUT R17, R11, UR14, R108, 0x96, !PT ;  /* 0x0000000e0b117c12 */ /* 0x000fe6000f8e966c */
[----:B------:R-:W-:Y:S01]  /*5820*/  MUFU.EX2 R134, R49 ;  /* 0x0000003100867308 */ /* 0x000fe20000000800 */
[----:B------:R-:W-:Y:S01]  /*5830*/  SHF.R.U32.HI R111, RZ, 0x10, R12 ;  /* 0x00000010ff6f7819 */ /* 0x000fe2000001160c */
[----:B------:R-:W-:Y:S01]  /*5840*/  FFMA.FTZ R62, R62, UR6, -R0 ;  /* 0x000000063e3e7c23 */ /* 0x000fe20008010800 */
[----:B------:R-:W-:Y:S01]  /*5850*/  LOP3.LUT R117, R113, UR17, R14, 0x96, !PT ;  /* 0x0000001171757c12 */ /* 0x000fe2000f8e960e */
[----:B------:R-:W-:Y:S01]  /*5860*/  FFMA.FTZ R64, R238, UR5, R64 ;  /* 0x00000005ee407c23 */ /* 0x000fe20008010040 */
[C---:B------:R-:W-:Y:S01]  /*5870*/  LOP3.LUT R113, R10.reuse, 0xffff, RZ, 0xc0, !PT ;  /* 0x0000ffff0a717812 */ /* 0x040fe200078ec0ff */
[----:B------:R-:W-:Y:S01]  /*5880*/  IMAD.WIDE.U32 R14, R15, -0x2daee0ad, RZ ;  /* 0xd2511f530f0e7825 */ /* 0x000fe200078e00ff */
[----:B------:R-:W-:Y:S03]  /*5890*/  LOP3.LUT R100, R10, 0xff, RZ, 0xc0, !PT ;  /* 0x000000ff0a647812 */ /* 0x000fe600078ec0ff */
[----:B------:R-:W-:Y:S01]  /*58a0*/  MUFU.EX2 R150, R62 ;  /* 0x0000003e00967308 */ /* 0x000fe20000000800 */
[--C-:B------:R-:W-:Y:S01]  /*58b0*/  SHF.R.U32.HI R108, RZ, 0x18, R10.reuse ;  /* 0x00000018ff6c7819 */ /* 0x100fe2000001160a */
[----:B------:R-:W-:Y:S01]  /*58c0*/  IMAD.WIDE.U32 R12, R101, -0x326172a9, RZ ;  /* 0xcd9e8d57650c7825 */ /* 0x000fe200078e00ff */
[----:B------:R-:W-:Y:S02]  /*58d0*/  SHF.R.U32.HI R116, RZ, 0x10, R10 ;  /* 0x00000010ff747819 */ /* 0x000fe4000001160a */
[----:B------:R-:W-:Y:S01]  /*58e0*/  ISETP.LE.U32.AND P0, PT, R9, UR7, PT ;  /* 0x0000000709007c0c */ /* 0x000fe2000bf03070 */
[----:B------:R-:W-:Y:S01]  /*58f0*/  IMAD.WIDE.U32 R10, R118, -0x326172a9, RZ ;  /* 0xcd9e8d57760a7825 */ /* 0x000fe200078e00ff */
[----:B-1----:R-:W-:Y:S03]  /*5900*/  LOP3.LUT R23, R12, 0xff, RZ, 0xc0, !PT ;  /* 0x000000ff0c177812 */ /* 0x002fe600078ec0ff */
[----:B------:R-:W1:Y:S01]  /*5910*/  MUFU.EX2 R173, R24 ;  /* 0x0000001800ad7308 */ /* 0x000e620000000800 */
[----:B------:R-:W-:Y:S01]  /*5920*/  LOP3.LUT R9, R7, 0xff, RZ, 0xc0, !PT ;  /* 0x000000ff07097812 */ /* 0x000fe200078ec0ff */
[--C-:B------:R-:W-:Y:S01]  /*5930*/  FFMA.FTZ R46, R46, UR6, -R0.reuse ;  /* 0x000000062e2e7c23 */ /* 0x100fe20008010800 */
[----:B------:R-:W-:Y:S01]  /*5940*/  @!P5 FSEL R64, R64, -INF , !P3 ;  /* 0xff8000004040d808 */ /* 0x000fe20005800000 */
[--C-:B------:R-:W-:Y:S01]  /*5950*/  FFMA.FTZ R43, R43, UR6, -R0.reuse ;  /* 0x000000062b2b7c23 */ /* 0x100fe20008010800 */
[----:B------:R-:W-:Y:S01]  /*5960*/  LOP3.LUT R20, R14, 0xff, RZ, 0xc0, !PT ;  /* 0x000000ff0e147812 */ /* 0x000fe200078ec0ff */
[----:B------:R-:W-:Y:S01]  /*5970*/  FFMA.FTZ R47, R47, UR6, -R0 ;  /* 0x000000062f2f7c23 */ /* 0x000fe20008010800 */
[----:B------:R-:W-:Y:S01]  /*5980*/  SHF.R.U32.HI R21, RZ, 0x18, R14 ;  /* 0x00000018ff157819 */ /* 0x000fe2000001160e */
[----:B------:R-:W-:Y:S01]  /*5990*/  FFMA.FTZ R64, R64, UR6, -R8 ;  /* 0x0000000640407c23 */ /* 0x000fe20008010808 */
[----:B------:R-:W-:Y:S01]  /*59a0*/  LOP3.LUT R102, R14, 0xffff, RZ, 0xc0, !PT ;  /* 0x0000ffff0e667812 */ /* 0x000fe200078ec0ff */
[----:B--2---:R-:W-:Y:S01]  /*59b0*/  @!P0 FADD.FTZ R167, -R167, -RZ ;  /* 0x800000ffa7a78221 */ /* 0x004fe20000010100 */
[----:B------:R-:W-:Y:S01]  /*59c0*/  SHF.R.U32.HI R103, RZ, 0x10, R14 ;  /* 0x00000010ff677819 */ /* 0x000fe2000001160e */
[----:B------:R-:W-:Y:S01]  /*59d0*/  FFMA.FTZ R26, R26, UR6, -R0 ;  /* 0x000000061a1a7c23 */ /* 0x000fe20008010800 */
[----:B------:R-:W-:Y:S01]  /*59e0*/  ISETP.LE.U32.AND P3, PT, R9, UR7, PT ;  /* 0x0000000709007c0c */ /* 0x000fe2000bf63070 */
[----:B------:R-:W-:Y:S01]  /*59f0*/  FFMA.FTZ R52, R52, UR6, -R8 ;  /* 0x0000000634347c23 */ /* 0x000fe20008010808 */
[----:B------:R-:W-:Y:S01]  /*5a00*/  LOP3.LUT R16, R15, UR14, R138, 0x96, !PT ;  /* 0x0000000e0f107c12 */ /* 0x000fe2000f8e968a */
[----:B------:R-:W-:Y:S01]  /*5a10*/  FFMA.FTZ R53, R53, UR6, -R8 ;  /* 0x0000000635357c23 */ /* 0x000fe20008010808 */
[----:B------:R-:W-:Y:S01]  /*5a20*/  LOP3.LUT R14, R13, UR15, R18, 0x96, !PT ;  /* 0x0000000f0d0e7c12 */ /* 0x000fe2000f8e9612 */
[----:B------:R-:W-:Y:S01]  /*5a30*/  FFMA.FTZ R8, R65, UR6, -R8 ;  /* 0x0000000641087c23 */ /* 0x000fe20008010808 */
[--C-:B------:R-:W-:Y:S01]  /*5a40*/  SHF.R.U32.HI R101, RZ, 0x18, R12.reuse ;  /* 0x00000018ff657819 */ /* 0x100fe2000001160c */
[----:B------:R-:W-:Y:S01]  /*5a50*/  MUFU.EX2 R119, R52 ;  /* 0x0000003400777308 */ /* 0x000fe20000000800 */
[----:B------:R-:W-:Y:S01]  /*5a60*/  SHF.R.U32.HI R104, RZ, 0x10, R12 ;  /* 0x00000010ff687819 */ /* 0x000fe2000001160c */
[----:B------:R-:W-:Y:S01]  /*5a70*/  FFMA.FTZ R55, R55, UR6, -R6 ;  /* 0x0000000637377c23 */ /* 0x000fe20008010806 */
[----:B------:R-:W-:Y:S01]  /*5a80*/  LOP3.LUT R105, R12, 0xffff, RZ, 0xc0, !PT ;  /* 0x0000ffff0c697812 */ /* 0x000fe200078ec0ff */
[----:B------:R-:W-:Y:S01]  /*5a90*/  FFMA.FTZ R57, R57, UR6, -R4 ;  /* 0x0000000639397c23 */ /* 0x000fe20008010804 */
[----:B------:R-:W-:Y:S01]  /*5aa0*/  LOP3.LUT R5, R11, UR15, R110, 0x96, !PT ;  /* 0x0000000f0b057c12 */ /* 0x000fe2000f8e966e */
[----:B------:R-:W-:Y:S01]  /*5ab0*/  @!P3 FADD.FTZ R179, -R179, -RZ ;  /* 0x800000ffb3b3b221 */ /* 0x000fe20000010100 */
[--C-:B------:R-:W-:Y:S03]  /*5ac0*/  SHF.R.U32.HI R9, RZ, 0x18, R7.reuse ;  /* 0x00000018ff097819 */ /* 0x100fe60000011607 */
[----:B------:R-:W-:Y:S01]  /*5ad0*/  MUFU.EX2 R118, R53 ;  /* 0x0000003500767308 */ /* 0x000fe20000000800 */
[----:B------:R-:W-:Y:S01]  /*5ae0*/  LOP3.LUT R11, R10, 0xffff, RZ, 0xc0, !PT ;  /* 0x0000ffff0a0b7812 */ /* 0x000fe200078ec0ff */
[----:B------:R-:W-:Y:S01]  /*5af0*/  FFMA.FTZ R58, R58, UR6, -R0 ;  /* 0x000000063a3a7c23 */ /* 0x000fe20008010800 */
[----:B------:R-:W-:Y:S01]  /*5b00*/  LOP3.LUT R15, R10, 0xff, RZ, 0xc0, !PT ;  /* 0x000000ff0a0f7812 */ /* 0x000fe200078ec0ff */
[----:B------:R-:W-:Y:S01]  /*5b10*/  FFMA.FTZ R44, R44, UR6, -R4 ;  /* 0x000000062c2c7c23 */ /* 0x000fe20008010804 */
[----:B------:R-:W-:Y:S01]  /*5b20*/  SHF.R.U32.HI R13, RZ, 0x10, R10 ;  /* 0x00000010ff0d7819 */ /* 0x000fe2000001160a */
[----:B------:R-:W-:Y:S01]  /*5b30*/  FFMA.FTZ R45, R45, UR6, -R4 ;  /* 0x000000062d2d7c23 */ /* 0x000fe20008010804 */
[----:B------:R-:W-:Y:S03]  /*5b40*/  SHF.R.U32.HI R12, RZ, 0x18, R10 ;  /* 0x00000018ff0c7819 */ /* 0x000fe6000001160a */
[----:B------:R-:W-:Y:S01]  /*5b50*/  MUFU.EX2 R147, R57 ;  /* 0x0000003900937308 */ /* 0x000fe20000000800 */
[----:B------:R-:W-:Y:S01]  /*5b60*/  LOP3.LUT R10, R7, 0xffff, RZ, 0xc0, !PT ;  /* 0x0000ffff070a7812 */ /* 0x000fe200078ec0ff */
[--C-:B------:R-:W-:Y:S01]  /*5b70*/  FFMA.FTZ R56, R56, UR6, -R4.reuse ;  /* 0x0000000638387c23 */ /* 0x100fe20008010804 */
[----:B------:R-:W-:Y:S01]  /*5b80*/  ISETP.LE.U32.AND P4, PT, R9, UR7, PT ;  /* 0x0000000709007c0c */ /* 0x000fe2000bf83070 */
[----:B------:R-:W-:Y:S01]  /*5b90*/  FFMA.FTZ R4, R61, UR6, -R4 ;  /* 0x000000063d047c23 */ /* 0x000fe20008010804 */
[----:B------:R-:W-:Y:S01]  /*5ba0*/  SHF.R.U32.HI R9, RZ, 0x10, R7 ;  /* 0x00000010ff097819 */ /* 0x000fe20000011607 */
[----:B------:R-:W-:Y:S01]  /*5bb0*/  FFMA.FTZ R54, R54, UR6, -R6 ;  /* 0x0000000636367c23 */ /* 0x000fe20008010806 */
[----:B------:R-:W-:Y:S01]  /*5bc0*/  SHF.R.U32.HI R7, RZ, 0x8, R10 ;  /* 0x00000008ff077819 */ /* 0x000fe2000001160a */
[----:B------:R-:W-:Y:S01]  /*5bd0*/  FFMA.FTZ R66, R238, UR5, R66 ;  /* 0x00000005ee427c23 */ /* 0x000fe20008010042 */
[----:B------:R-:W-:Y:S01]  /*5be0*/  LOP3.LUT R9, R9, 0xff, RZ, 0xc0, !PT ;  /* 0x000000ff09097812 */ /* 0x000fe200078ec0ff */
[----:B------:R-:W-:Y:S01]  /*5bf0*/  MUFU.EX2 R156, R58 ;  /* 0x0000003a009c7308 */ /* 0x000fe20000000800 */
[----:B------:R-:W-:Y:S01]  /*5c00*/  LOP3.LUT R7, R7, 0xffff, RZ, 0xc0, !PT ;  /* 0x0000ffff07077812 */ /* 0x000fe200078ec0ff */
[--C-:B------:R-:W-:Y:S01]  /*5c10*/  FFMA.FTZ R59, R59, UR6, -R0.reuse ;  /* 0x000000063b3b7c23 */ /* 0x100fe20008010800 */
[----:B------:R-:W-:Y:S01]  /*5c20*/  @!P5 FSEL R66, R66, -INF , !P1 ;  /* 0xff8000004242d808 */ /* 0x000fe20004800000 */
[----:B------:R-:W-:Y:S01]  /*5c30*/  FFMA.FTZ R0, R63, UR6, -R0 ;  /* 0x000000063f007c23 */ /* 0x000fe20008010800 */
[----:B------:R-:W-:Y:S01]  /*5c40*/  ISETP.LE.U32.AND P5, PT, R7, UR7, PT ;  /* 0x0000000707007c0c */ /* 0x000fe2000bfa3070 */
[----:B------:R-:W-:Y:S01]  /*5c50*/  @!P4 FADD.FTZ R182, -R182, -RZ ;  /* 0x800000ffb6b6c221 */ /* 0x000fe20000010100 */
[----:B------:R-:W-:Y:S01]  /*5c60*/  LOP3.LUT R7, R5, 0xffff, RZ, 0xc0, !PT ;  /* 0x0000ffff05077812 */ /* 0x000fe200078ec0ff */
[--C-:B------:R-:W-:Y:S01]  /*5c70*/  FFMA.FTZ R66, R66, UR6, -R6.reuse ;  /* 0x0000000642427c23 */ /* 0x100fe20008010806 */
[----:B------:R-:W-:Y:S01]  /*5c80*/  ISETP.LE.U32.AND P1, PT, R9, UR7, PT ;  /* 0x0000000709007c0c */ /* 0x000fe2000bf23070 */
[----:B------:R-:W-:Y:S01]  /*5c90*/  FFMA.FTZ R6, R67, UR6, -R6 ;  /* 0x0000000643067c23 */ /* 0x000fe20008010806 */
[----:B------:R-:W-:Y:S01]  /*5ca0*/  SHF.R.U32.HI R7, RZ, 0x8, R7 ;  /* 0x00000008ff077819 */ /* 0x000fe20000011607 */
[----:B------:R-:W-:Y:S01]  /*5cb0*/  MUFU.EX2 R146, R0 ;  /* 0x0000000000927308 */ /* 0x000fe20000000800 */
[----:B------:R-:W-:Y:S02]  /*5cc0*/  LOP3.LUT R10, R5, 0xff, RZ, 0xc0, !PT ;  /* 0x000000ff050a7812 */ /* 0x000fe400078ec0ff */
[----:B------:R-:W-:Y:S02]  /*5cd0*/  LOP3.LUT R7, R7, 0xffff, RZ, 0xc0, !PT ;  /* 0x0000ffff07077812 */ /* 0x000fe400078ec0ff */
[--C-:B------:R-:W-:Y:S01]  /*5ce0*/  SHF.R.U32.HI R9, RZ, 0x10, R5.reuse ;  /* 0x00000010ff097819 */ /* 0x100fe20000011605 */
[----:B------:R-:W-:Y:S01]  /*5cf0*/  @!P5 FADD.FTZ R177, -R177, -RZ ;  /* 0x800000ffb1b1d221 */ /* 0x000fe20000010100 */
[----:B------:R-:W-:Y:S03]  /*5d00*/  ISETP.LE.U32.AND P5, PT, R7, UR7, PT ;  /* 0x0000000707007c0c */ /* 0x000fe6000bfa3070 */
[----:B------:R-:W-:Y:S01]  /*5d10*/  MUFU.EX2 R138, R4 ;  /* 0x00000004008a7308 */ /* 0x000fe20000000800 */
[----:B------:R-:W-:Y:S01]  /*5d20*/  ISETP.LE.U32.AND P6, PT, R10, UR7, PT ;  /* 0x000000070a007c0c */ /* 0x000fe2000bfc3070 */
[----:B------:R-:W-:Y:S01]  /*5d30*/  @!P1 FADD.FTZ R183, -R183, -RZ ;  /* 0x800000ffb7b79221 */ /* 0x000fe20000010100 */
[----:B------:R-:W-:Y:S02]  /*5d40*/  SHF.R.U32.HI R7, RZ, 0x18, R5 ;  /* 0x00000018ff077819 */ /* 0x000fe40000011605 */
[----:B------:R-:W-:Y:S02]  /*5d50*/  LOP3.LUT R9, R9, 0xff, RZ, 0xc0, !PT ;  /* 0x000000ff09097812 */ /* 0x000fe400078ec0ff */
[----:B------:R-:W-:Y:S03]  /*5d60*/  ISETP.LE.U32.AND P1, PT, R7, UR7, PT ;  /* 0x0000000707007c0c */ /* 0x000fe6000bf23070 */
[----:B------:R-:W-:Y:S01]  /*5d70*/  MUFU.EX2 R137, R54 ;  /* 0x0000003600897308 */ /* 0x000fe20000000800 */
[----:B------:R-:W-:Y:S02]  /*5d80*/  ISETP.LE.U32.AND P3, PT, R9, UR7, PT ;  /* 0x0000000709007c0c */ /* 0x000fe4000bf63070 */
[----:B------:R-:W-:Y:S01]  /*5d90*/  SHF.R.U32.HI R5, RZ, 0x8, R11 ;  /* 0x00000008ff057819 */ /* 0x000fe2000001160b */
[----:B------:R-:W-:Y:S01]  /*5da0*/  @!P5 FADD.FTZ R187, -R187, -RZ ;  /* 0x800000ffbbbbd221 */ /* 0x000fe20000010100 */
[----:B------:R-:W-:Y:S01]  /*5db0*/  LOP3.LUT R7, R111, 0xff, RZ, 0xc0, !PT ;  /* 0x000000ff6f077812 */ /* 0x000fe200078ec0ff */
[----:B------:R-:W-:Y:S01]  /*5dc0*/  @!P6 FADD.FTZ R186, -R186, -RZ ;  /* 0x800000ffbabae221 */ /* 0x000fe20000010100 */
[----:B------:R-:W-:Y:S01]  /*5dd0*/  LOP3.LUT R5, R5, 0xffff, RZ, 0xc0, !PT ;  /* 0x0000ffff05057812 */ /* 0x000fe200078ec0ff */
[----:B------:R-:W-:Y:S01]  /*5de0*/  IMAD.WIDE.U32 R10, R115, -0x326172a9, RZ ;  /* 0xcd9e8d57730a7825 */ /* 0x000fe200078e00ff */
[----:B------:R-:W-:Y:S01]  /*5df0*/  ISETP.LE.U32.AND P2, PT, R19, UR7, PT ;  /* 0x0000000713007c0c */ /* 0x000fe2000bf43070 */
[----:B------:R-:W-:Y:S01]  /*5e00*/  MUFU.EX2 R115, R66 ;  /* 0x0000004200737308 */ /* 0x000fe20000000800 */
[----:B------:R-:W-:Y:S01]  /*5e10*/  ISETP.LE.U32.AND P6, PT, R5, UR7, PT ;  /* 0x0000000705007c0c */ /* 0x000fe2000bfc3070 */
[----:B------:R-:W-:Y:S01]  /*5e20*/  @!P1 FADD.FTZ R190, -R190, -RZ ;  /* 0x800000ffbebe9221 */ /* 0x000fe20000010100 */
[----:B------:R-:W-:Y:S01]  /*5e30*/  LOP3.LUT R5, R13, 0xff, RZ, 0xc0, !PT ;  /* 0x000000ff0d057812 */ /* 0x000fe200078ec0ff */
[----:B------:R-:W-:Y:S01]  /*5e40*/  @!P3 FADD.FTZ R191, -R191, -RZ ;  /* 0x800000ffbfbfb221 */ /* 0x000fe20000010100 */
[----:B------:R-:W-:Y:S01]  /*5e50*/  ISETP.LE.U32.AND P1, PT, R12, UR7, PT ;  /* 0x000000070c007c0c */ /* 0x000fe2000bf23070 */
[----:B------:R-:W-:Y:S01]  /*5e60*/  IMAD.WIDE.U32 R12, R136, -0x2daee0ad, RZ ;  /* 0xd2511f53880c7825 */ /* 0x000fe200078e00ff */
[----:B------:R-:W-:Y:S03]  /*5e70*/  ISETP.LE.U32.AND P3, PT, R5, UR7, PT ;  /* 0x0000000705007c0c */ /* 0x000fe6000bf63070 */
[----:B------:R-:W-:Y:S01]  /*5e80*/  MUFU.EX2 R136, R55 ;  /* 0x0000003700887308 */ /* 0x000fe20000000800 */
[----:B------:R-:W-:Y:S02]  /*5e90*/  SHF.R.U32.HI R5, RZ, 0x8, R109 ;  /* 0x00000008ff057819 */ /* 0x000fe4000001166d */
[----:B------:R-:W-:Y:S01]  /*5ea0*/  ISETP.LE.U32.AND P4, PT, R15, UR7, PT ;  /* 0x000000070f007c0c */ /* 0x000fe2000bf83070 */
[----:B---3--:R-:W-:Y:S01]  /*5eb0*/  @!P2 FADD.FTZ R172, -R172, -RZ ;  /* 0x800000ffacaca221 */ /* 0x008fe20000010100 */
[----:B------:R-:W-:Y:S01]  /*5ec0*/  SHF.R.U32.HI R15, RZ, 0x8, R113 ;  /* 0x00000008ff0f7819 */ /* 0x000fe20000011671 */
[----:B------:R-:W-:Y:S01]  /*5ed0*/  IMAD.U32 R113, RZ, RZ, UR27 ;  /* 0x0000001bff717e24 */ /* 0x000fe2000f8e00ff */
[----:B------:R-:W-:Y:S03]  /*5ee0*/  LOP3.LUT R5, R5, 0xffff, RZ, 0xc0, !PT ;  /* 0x0000ffff05057812 */ /* 0x000fe600078ec0ff */
[----:B------:R-:W2:Y:S01]  /*5ef0*/  MUFU.EX2 R165, R22 ;  /* 0x0000001600a57308 */ /* 0x000ea20000000800 */
[----:B------:R-:W-:Y:S01]  /*5f00*/  ISETP.LE.U32.AND P5, PT, R100, UR7, PT ;  /* 0x0000000764007c0c */ /* 0x000fe2000bfa3070 */
[----:B------:R-:W-:Y:S01]  /*5f10*/  @!P1 FADD.FTZ R188, -R188, -RZ ;  /* 0x800000ffbcbc9221 */ /* 0x000fe20000010100 */
[----:B------:R-:W-:Y:S01]  /*5f20*/  ISETP.LE.U32.AND P1, PT, R7, UR7, PT ;  /* 0x0000000707007c0c */ /* 0x000fe2000bf23070 */
[----:B------:R-:W-:Y:S01]  /*5f30*/  @!P3 FADD.FTZ R189, -R189, -RZ ;  /* 0x800000ffbdbdb221 */ /* 0x000fe20000010100 */
[----:B------:R-:W-:Y:S01]  /*5f40*/  ISETP.LE.U32.AND P3, PT, R5, UR7, PT ;  /* 0x0000000705007c0c */ /* 0x000fe2000bf63070 */
[----:B------:R-:W-:Y:S01]  /*5f50*/  @!P6 FADD.FTZ R184, -R184, -RZ ;  /* 0x800000ffb8b8e221 */ /* 0x000fe20000010100 */
[C---:B------:R-:W-:Y:S01]  /*5f60*/  LOP3.LUT R5, R16.reuse, 0xffff, RZ, 0xc0, !PT ;  /* 0x0000ffff10057812 */ /* 0x040fe200078ec0ff */
[----:B------:R-:W-:Y:S01]  /*5f70*/  @!P4 FADD.FTZ R185, -R185, -RZ ;  /* 0x800000ffb9b9c221 */ /* 0x000fe20000010100 */
[----:B------:R-:W-:Y:S01]  /*5f80*/  LOP3.LUT R7, R16, 0xff, RZ, 0xc0, !PT ;  /* 0x000000ff10077812 */ /* 0x000fe200078ec0ff */
[----:B------:R-:W-:Y:S01]  /*5f90*/  MUFU.EX2 R148, R56 ;  /* 0x0000003800947308 */ /* 0x000fe20000000800 */
[----:B------:R-:W-:Y:S02]  /*5fa0*/  SHF.R.U32.HI R5, RZ, 0x8, R5 ;  /* 0x00000008ff057819 */ /* 0x000fe40000011605 */
[----:B------:R-:W-:Y:S02]  /*5fb0*/  LOP3.LUT R15, R15, 0xffff, RZ, 0xc0, !PT ;  /* 0x0000ffff0f0f7812 */ /* 0x000fe400078ec0ff */
[----:B------:R-:W-:Y:S01]  /*5fc0*/  LOP3.LUT R5, R5, 0xffff, RZ, 0xc0, !PT ;  /* 0x0000ffff05057812 */ /* 0x000fe200078ec0ff */
[----:B------:R-:W-:Y:S01]  /*5fd0*/  @!P1 FADD.FTZ R175, -R175, -RZ ;  /* 0x800000ffafaf9221 */ /* 0x000fe20000010100 */
[----:B------:R-:W-:Y:S01]  /*5fe0*/  ISETP.LE.U32.AND P6, PT, R20, UR7, PT ;  /* 0x0000000714007c0c */ /* 0x000fe2000bfc3070 */
[----:B------:R-:W-:Y:S01]  /*5ff0*/  @!P3 FADD.FTZ R162, -R162, -RZ ;  /* 0x800000ffa2a2b221 */ /* 0x000fe20000010100 */
[----:B------:R-:W-:Y:S01]  /*6000*/  ISETP.LE.U32.AND P1, PT, R5, UR7, PT ;  /* 0x0000000705007c0c */ /* 0x000fe2000bf23070 */
[----:B------:R-:W-:Y:S01]  /*6010*/  MUFU.EX2 R153, R59 ;  /* 0x0000003b00997308 */ /* 0x000fe20000000800 */
[----:B------:R-:W-:Y:S02]  /*6020*/  ISETP.LE.U32.AND P3, PT, R7, UR7, PT ;  /* 0x0000000707007c0c */ /* 0x000fe4000bf63070 */
[----:B------:R-:W-:Y:S02]  /*6030*/  LOP3.LUT R7, R17, 0xff, RZ, 0xc0, !PT ;  /* 0x000000ff11077812 */ /* 0x000fe400078ec0ff */
[--C-:B------:R-:W-:Y:S02]  /*6040*/  SHF.R.U32.HI R5, RZ, 0x10, R16.reuse ;  /* 0x00000010ff057819 */ /* 0x100fe40000011610 */
[----:B------:R-:W-:Y:S03]  /*6050*/  SHF.R.U32.HI R16, RZ, 0x18, R16 ;  /* 0x00000018ff107819 */ /* 0x000fe60000011610 */
[----:B------:R-:W3:Y:S01]  /*6060*/  MUFU.EX2 R180, R27 ;  /* 0x0000001b00b47308 */ /* 0x000ee20000000800 */
[----:B------:R-:W-:Y:S01]  /*6070*/  LOP3.LUT R5, R5, 0xff, RZ, 0xc0, !PT ;  /* 0x000000ff05057812 */ /* 0x000fe200078ec0ff */
[----:B------:R-:W-:Y:S01]  /*6080*/  @!P6 FADD.FTZ R145, -R145, -RZ ;  /* 0x800000ff9191e221 */ /* 0x000fe20000010100 */
[----:B------:R-:W-:Y:S01]  /*6090*/  LOP3.LUT R9, R11, UR15, R112, 0x96, !PT ;  /* 0x0000000f0b097c12 */ /* 0x000fe2000f8e9670 */
[----:B------:R-:W-:Y:S01]  /*60a0*/  @!P1 FADD.FTZ R160, -R160, -RZ ;  /* 0x800000ffa0a09221 */ /* 0x000fe20000010100 */
[----:B------:R-:W-:Y:S01]  /*60b0*/  ISETP.LE.U32.AND P1, PT, R7, UR7, PT ;  /* 0x0000000707007c0c */ /* 0x000fe2000bf23070 */
[----:B------:R-:W-:Y:S01]  /*60c0*/  @!P3 FADD.FTZ R161, -R161, -RZ ;  /* 0x800000ffa1a1b221 */ /* 0x000fe20000010100 */
[----:B------:R-:W-:Y:S01]  /*60d0*/  ISETP.LE.U32.AND P2, PT, R5, UR7, PT ;  /* 0x0000000705007c0c */ /* 0x000fe2000bf43070 */
[----:B------:R-:W-:Y:S01]  /*60e0*/  IMAD.U32 R112, RZ, RZ, UR28 ;  /* 0x0000001cff707e24 */ /* 0x000fe2000f8e00ff */
[----:B------:R-:W-:Y:S01]  /*60f0*/  LOP3.LUT R5, R17, 0xffff, RZ, 0xc0, !PT ;  /* 0x0000ffff11057812 */ /* 0x000fe200078ec0ff */
[----:B------:R-:W-:Y:S01]  /*6100*/  MUFU.EX2 R174, R25 ;  /* 0x0000001900ae7308 */ /* 0x000fe20000000800 */
[--C-:B------:R-:W-:Y:S02]  /*6110*/  SHF.R.U32.HI R7, RZ, 0x10, R17.reuse ;  /* 0x00000010ff077819 */ /* 0x100fe40000011611 */
[----:B------:R-:W-:Y:S02]  /*6120*/  SHF.R.U32.HI R17, RZ, 0x18, R17 ;  /* 0x00000018ff117819 */ /* 0x000fe40000011611 */
[----:B------:R-:W-:Y:S02]  /*6130*/  SHF.R.U32.HI R5, RZ, 0x8, R5 ;  /* 0x00000008ff057819 */ /* 0x000fe40000011605 */
[----:B------:R-:W-:Y:S01]  /*6140*/  ISETP.LE.U32.AND P3, PT, R16, UR7, PT ;  /* 0x0000000710007c0c */ /* 0x000fe2000bf63070 */
[----:B-1----:R-:W-:Y:S01]  /*6150*/  @!P1 FADD.FTZ R173, -R173, -RZ ;  /* 0x800000ffadad9221 */ /* 0x002fe20000010100 */
[----:B------:R-:W-:Y:S01]  /*6160*/  ISETP.LE.U32.AND P1, PT, R17, UR7, PT ;  /* 0x0000000711007c0c */ /* 0x000fe2000bf23070 */
[----:B------:R-:W1:Y:S01]  /*6170*/  MUFU.EX2 R171, R28 ;  /* 0x0000001c00ab7308 */ /* 0x000e620000000800 */
[----:B------:R-:W-:Y:S01]  /*6180*/  LOP3.LUT R5, R5, 0xffff, RZ, 0xc0, !PT ;  /* 0x0000ffff05057812 */ /* 0x000fe200078ec0ff */
[----:B--2---:R-:W-:Y:S01]  /*6190*/  @!P2 FADD.FTZ R165, -R165, -RZ ;  /* 0x800000ffa5a5a221 */ /* 0x004fe20000010100 */
[C---:B------:R-:W-:Y:S02]  /*61a0*/  LOP3.LUT R18, R10.reuse, 0xff, RZ, 0xc0, !PT ;  /* 0x000000ff0a127812 */ /* 0x040fe400078ec0ff */
[----:B------:R-:W-:Y:S02]  /*61b0*/  ISETP.LE.U32.AND P2, PT, R5, UR7, PT ;  /* 0x0000000705007c0c */ /* 0x000fe4000bf43070 */
[----:B------:R-:W-:Y:S03]  /*61c0*/  LOP3.LUT R19, R10, 0xffff, RZ, 0xc0, !PT ;  /* 0x0000ffff0a137812 */ /* 0x000fe600078ec0ff */
[----:B------:R-:W2:Y:S01]  /*61d0*/  MUFU.EX2 R170, R29 ;  /* 0x0000001d00aa7308 */ /* 0x000ea20000000800 */
[--C-:B------:R-:W-:Y:S01]  /*61e0*/  SHF.R.U32.HI R22, RZ, 0x18, R10.reuse ;  /* 0x00000018ff167819 */ /* 0x100fe2000001160a */
[----:B------:R-:W-:Y:S01]  /*61f0*/  @!P3 FADD.FTZ R166, -R166, -RZ ;  /* 0x800000ffa6a6b221 */ /* 0x000fe20000010100 */
[----:B------:R-:W-:Y:S01]  /*6200*/  SHF.R.U32.HI R20, RZ, 0x10, R10 ;  /* 0x00000010ff147819 */ /* 0x000fe2000001160a */
[----:B---3--:R-:W-:Y:S01]  /*6210*/  @!P1 FADD.FTZ R180, -R180, -RZ ;  /* 0x800000ffb4b49221 */ /* 0x008fe20000010100 */
[----:B------:R-:W-:Y:S01]  /*6220*/  ISETP.LE.U32.AND P1, PT, R15, UR7, PT ;  /* 0x000000070f007c0c */ /* 0x000fe2000bf23070 */
[----:B------:R-:W-:Y:S01]  /*6230*/  IMAD.WIDE.U32 R10, R117, -0x2daee0ad, RZ ;  /* 0xd2511f53750a7825 */ /* 0x000fe200078e00ff */
[----:B------:R-:W-:Y:S03]  /*6240*/  LOP3.LUT R15, R116, 0xff, RZ, 0xc0, !PT ;  /* 0x000000ff740f7812 */ /* 0x000fe600078ec0ff */
[----:B------:R-:W3:Y:S01]  /*6250*/  MUFU.EX2 R178, R30 ;  /* 0x0000001e00b27308 */ /* 0x000ee20000000800 */
[----:B------:R-:W-:Y:S01]  /*6260*/  ISETP.LE.U32.AND P0, PT, R21, UR7, PT ;  /* 0x0000000715007c0c */ /* 0x000fe2000bf03070 */
[----:B-1----:R-:W-:Y:S01]  /*6270*/  @!P5 FADD.FTZ R171, -R171, -RZ ;  /* 0x800000ffababd221 */ /* 0x002fe20000010100 */
[----:B------:R-:W-:Y:S01]  /*6280*/  ISETP.LE.U32.AND P5, PT, R15, UR7, PT ;  /* 0x000000070f007c0c */ /* 0x000fe2000bfa3070 */
[----:B------:R-:W-:Y:S01]  /*6290*/  @!P2 FADD.FTZ R174, -R174, -RZ ;  /* 0x800000ffaeaea221 */ /* 0x000fe20000010100 */
[----:B------:R-:W-:Y:S02]  /*62a0*/  LOP3.LUT R5, R7, 0xff, RZ, 0xc0, !PT ;  /* 0x000000ff07057812 */ /* 0x000fe400078ec0ff */
[----:B------:R-:W-:Y:S03]  /*62b0*/  LOP3.LUT R24, R10, 0xffff, RZ, 0xc0, !PT ;  /* 0x0000ffff0a187812 */ /* 0x000fe600078ec0ff */
[----:B------:R-:W1:Y:S01]  /*62c0*/  MUFU.EX2 R176, R31 ;  /* 0x0000001f00b07308 */ /* 0x000e620000000800 */
[----:B------:R-:W-:Y:S01]  /*62d0*/  ISETP.LE.U32.AND P4, PT, R108, UR7, PT ;  /* 0x000000076c007c0c */ /* 0x000fe2000bf83070 */
[----:B--2---:R-:W-:Y:S01]  /*62e0*/  @!P1 FADD.FTZ R170, -R170, -RZ ;  /* 0x800000ffaaaa9221 */ /* 0x004fe20000010100 */
[----:B------:R-:W-:Y:S02]  /*62f0*/  ISETP.LE.U32.AND P2, PT, R23, UR7, PT ;  /* 0x0000000717007c0c */ /* 0x000fe4000bf43070 */
[----:B------:R-:W-:Y:S01]  /*6300*/  LOP3.LUT R16, R12, 0xff, RZ, 0xc0, !PT ;  /* 0x000000ff0c107812 */ /* 0x000fe200078ec0ff */
[----:B------:R-:W-:Y:S01]  /*6310*/  @!P0 FADD.FTZ R152, -R152, -RZ ;  /* 0x800000ff98988221 */ /* 0x000fe20000010100 */
[----:B------:R-:W-:Y:S03]  /*6320*/  LOP3.LUT R15, R10, 0xff, RZ, 0xc0, !PT ;  /* 0x000000ff0a0f7812 */ /* 0x000fe600078ec0ff */
[----:B------:R-:W-:Y:S01]  /*6330*/  MUFU.EX2 R117, R64 ;  /* 0x0000004000757308 */ /* 0x000fe20000000800 */
[----:B------:R-:W-:Y:S01]  /*6340*/  SHF.R.U32.HI R17, RZ, 0x18, R12 ;  /* 0x00000018ff117819 */ /* 0x000fe2000001160c */
[----:B---3--:R-:W-:Y:S01]  /*6350*/  @!P5 FADD.FTZ R178, -R178, -RZ ;  /* 0x800000ffb2b2d221 */ /* 0x008fe20000010100 */
[----:B------:R-:W-:Y:S02]  /*6360*/  SHF.R.U32.HI R23, RZ, 0x18, R10 ;  /* 0x00000018ff177819 */ /* 0x000fe4000001160a */
[----:B------:R-:W-:Y:S02]  /*6370*/  LOP3.LUT R21, R12, 0xffff, RZ, 0xc0, !PT ;  /* 0x0000ffff0c157812 */ /* 0x000fe400078ec0ff */
[----:B------:R-:W-:Y:S01]  /*6380*/  SHF.R.U32.HI R25, RZ, 0x10, R12 ;  /* 0x00000010ff197819 */ /* 0x000fe2000001160c */
[----:B------:R-:W-:Y:S01]  /*6390*/  @!P2 FADD.FTZ R135, -R135, -RZ ;  /* 0x800000ff8787a221 */ /* 0x000fe20000010100 */
[----:B------:R-:W-:Y:S01]  /*63a0*/  SHF.R.U32.HI R12, RZ, 0x8, R102 ;  /* 0x00000008ff0c7819 */ /* 0x000fe20000011666 */
[----:B-1----:R-:W-:Y:S01]  /*63b0*/  @!P4 FADD.FTZ R176, -R176, -RZ ;  /* 0x800000ffb0b0c221 */ /* 0x002fe20000010100 */
[----:B------:R-:W-:Y:S01]  /*63c0*/  ISETP.LE.U32.AND P3, PT, R5, UR7, PT ;  /* 0x0000000705007c0c */ /* 0x000fe2000bf63070 */
[----:B------:R-:W-:Y:S01]  /*63d0*/  MUFU.EX2 R158, R41 ;  /* 0x00000029009e7308 */ /* 0x000fe20000000800 */
[----:B------:R-:W-:Y:S02]  /*63e0*/  LOP3.LUT R5, R11, UR14, R114, 0x96, !PT ;  /* 0x0000000e0b057c12 */ /* 0x000fe4000f8e9672 */
[----:B------:R-:W-:Y:S02]  /*63f0*/  LOP3.LUT R11, R12, 0xffff, RZ, 0xc0, !PT ;  /* 0x0000ffff0c0b7812 */ /* 0x000fe400078ec0ff */
[C---:B------:R-:W-:Y:S02]  /*6400*/  LOP3.LUT R12, R14.reuse, 0xffff, RZ, 0xc0, !PT ;  /* 0x0000ffff0e0c7812 */ /* 0x040fe400078ec0ff */
[----:B------:R-:W-:Y:S03]  /*6410*/  LOP3.LUT R7, R13, UR14, R140, 0x96, !PT ;  /* 0x0000000e0d077c12 */ /* 0x000fe6000f8e968c */
[----:B------:R-:W-:Y:S01]  /*6420*/  MUFU.EX2 R114, R6 ;  /* 0x0000000600727308 */ /* 0x000fe20000000800 */
[----:B------:R-:W-:Y:S02]  /*6430*/  SHF.R.U32.HI R13, RZ, 0x10, R10 ;  /* 0x00000010ff0d7819 */ /* 0x000fe4000001160a */
[----:B------:R-:W-:Y:S02]  /*6440*/  ISETP.LE.U32.AND P1, PT, R11, UR7, PT ;  /* 0x000000070b007c0c */ /* 0x000fe4000bf23070 */
[----:B------:R-:W-:Y:S02]  /*6450*/  LOP3.LUT R10, R14, 0xff, RZ, 0xc0, !PT ;  /* 0x000000ff0e0a7812 */ /* 0x000fe400078ec0ff */
[----:B------:R-:W-:Y:S03]  /*6460*/  LOP3.LUT R11, R103, 0xff, RZ, 0xc0, !PT ;  /* 0x000000ff670b7812 */ /* 0x000fe600078ec0ff */
[----:B------:R-:W-:Y:S01]  /*6470*/  MUFU.EX2 R140, R60 ;  /* 0x0000003c008c7308 */ /* 0x000fe20000000800 */
[----:B------:R-:W-:Y:S02]  /*6480*/  ISETP.LE.U32.AND P4, PT, R10, UR7, PT ;  /* 0x000000070a007c0c */ /* 0x000fe4000bf83070 */
[----:B------:R-:W-:Y:S02]  /*6490*/  ISETP.LE.U32.AND P5, PT, R11, UR7, PT ;  /* 0x000000070b007c0c */ /* 0x000fe4000bfa3070 */
[--C-:B------:R-:W-:Y:S02]  /*64a0*/  SHF.R.U32.HI R10, RZ, 0x18, R14.reuse ;  /* 0x00000018ff0a7819 */ /* 0x100fe4000001160e */
[----:B------:R-:W-:Y:S01]  /*64b0*/  SHF.R.U32.HI R11, RZ, 0x10, R14 ;  /* 0x00000010ff0b7819 */ /* 0x000fe2000001160e */
[----:B------:R-:W-:Y:S01]  /*64c0*/  @!P1 FADD.FTZ R144, -R144, -RZ ;  /* 0x800000ff90909221 */ /* 0x000fe20000010100 */
[----:B------:R-:W-:Y:S01]  /*64d0*/  ISETP.LE.U32.AND P6, PT, R10, UR7, PT ;  /* 0x000000070a007c0c */ /* 0x000fe2000bfc3070 */
[----:B------:R-:W-:Y:S01]  /*64e0*/  MUFU.EX2 R169, R42 ;  /* 0x0000002a00a97308 */ /* 0x000fe20000000800 */
[----:B------:R-:W-:Y:S02]  /*64f0*/  SHF.R.U32.HI R10, RZ, 0x8, R12 ;  /* 0x00000008ff0a7819 */ /* 0x000fe4000001160c */
[----:B------:R-:W-:Y:S02]  /*6500*/  LOP3.LUT R11, R11, 0xff, RZ, 0xc0, !PT ;  /* 0x000000ff0b0b7812 */ /* 0x000fe400078ec0ff */
[----:B------:R-:W-:Y:S01]  /*6510*/  LOP3.LUT R10, R10, 0xffff, RZ, 0xc0, !PT ;  /* 0x0000ffff0a0a7812 */ /* 0x000fe200078ec0ff */
[----:B------:R-:W-:Y:S01]  /*6520*/  @!P5 FADD.FTZ R154, -R154, -RZ ;  /* 0x800000ff9a9ad221 */ /* 0x000fe20000010100 */
[----:B------:R-:W-:Y:S03]  /*6530*/  ISETP.LE.U32.AND P0, PT, R11, UR7, PT ;  /* 0x000000070b007c0c */ /* 0x000fe6000bf03070 */
[----:B------:R-:W1:Y:S01]  /*6540*/  MUFU.EX2 R141, R36 ;  /* 0x00000024008d7308 */ /* 0x000e620000000800 */
[----:B------:R-:W-:Y:S02]  /*6550*/  ISETP.LE.U32.AND P5, PT, R10, UR7, PT ;  /* 0x000000070a007c0c */ /* 0x000fe4000bfa3070 */
[C---:B------:R-:W-:Y:S02]  /*6560*/  LOP3.LUT R10, R9.reuse, 0xffff, RZ, 0xc0, !PT ;  /* 0x0000ffff090a7812 */ /* 0x040fe400078ec0ff */
[----:B------:R-:W-:Y:S02]  /*6570*/  LOP3.LUT R11, R9, 0xff, RZ, 0xc0, !PT ;  /* 0x000000ff090b7812 */ /* 0x000fe400078ec0ff */
[----:B------:R-:W-:Y:S03]  /*6580*/  SHF.R.U32.HI R10, RZ, 0x8, R10 ;  /* 0x00000008ff0a7819 */ /* 0x000fe6000001160a */
[----:B------:R-:W2:Y:S01]  /*6590*/  MUFU.EX2 R139, R37 ;  /* 0x00000025008b7308 */ /* 0x000ea20000000800 */
[--C-:B------:R-:W-:Y:S02]  /*65a0*/  SHF.R.U32.HI R12, RZ, 0x10, R9.reuse ;  /* 0x00000010ff0c7819 */ /* 0x100fe40000011609 */
[----:B------:R-:W-:Y:S02]  /*65b0*/  LOP3.LUT R10, R10, 0xffff, RZ, 0xc0, !PT ;  /* 0x0000ffff0a0a7812 */ /* 0x000fe400078ec0ff */
[----:B------:R-:W-:Y:S02]  /*65c0*/  ISETP.LE.U32.AND P1, PT, R18, UR7, PT ;  /* 0x0000000712007c0c */ /* 0x000fe4000bf23070 */
[----:B------:R-:W-:Y:S03]  /*65d0*/  F2FP.RELU.F16.F32.PACK_AB R4, R152, R154 ;  /* 0x0000009a9804723e */ /* 0x000fe600000008ff */
[----:B------:R-:W3:Y:S01]  /*65e0*/  MUFU.EX2 R151, R38 ;  /* 0x0000002600977308 */ /* 0x000ee20000000800 */
[----:B-1----:R-:W-:Y:S01]  /*65f0*/  @!P4 FADD.FTZ R141, -R141, -RZ ;  /* 0x800000ff8d8dc221 */ /* 0x002fe20000010100 */
[----:B------:R-:W-:Y:S02]  /*6600*/  ISETP.LE.U32.AND P4, PT, R11, UR7, PT ;  /* 0x000000070b007c0c */ /* 0x000fe4000bf83070 */
[----:B------:R-:W-:Y:S06]  /*6610*/  LOP3.LUT R11, R12, 0xff, RZ, 0xc0, !PT ;  /* 0x000000ff0c0b7812 */ /* 0x000fec00078ec0ff */
[----:B------:R-:W1:Y:S01]  /*6620*/  MUFU.EX2 R149, R39 ;  /* 0x0000002700957308 */ /* 0x000e620000000800 */
[----:B--2---:R-:W-:Y:S01]  /*6630*/  @!P5 FADD.FTZ R139, -R139, -RZ ;  /* 0x800000ff8b8bd221 */ /* 0x004fe20000010100 */
[----:B------:R-:W-:Y:S02]  /*6640*/  ISETP.LE.U32.AND P5, PT, R10, UR7, PT ;  /* 0x000000070a007c0c */ /* 0x000fe4000bfa3070 */
[----:B------:R-:W-:Y:S02]  /*6650*/  SHF.R.U32.HI R10, RZ, 0x18, R9 ;  /* 0x00000018ff0a7819 */ /* 0x000fe40000011609 */
[----:B------:R-:W-:Y:S04]  /*6660*/  SHF.R.U32.HI R9, RZ, 0x8, R19 ;  /* 0x00000008ff097819 */ /* 0x000fe80000011613 */
[----:B------:R-:W2:Y:S01]  /*6670*/  MUFU.EX2 R159, R40 ;  /* 0x00000028009f7308 */ /* 0x000ea20000000800 */
[----:B---3--:R-:W-:Y:S01]  /*6680*/  @!P0 FADD.FTZ R151, -R151, -RZ ;  /* 0x800000ff97978221 */ /* 0x008fe20000010100 */
[----:B------:R-:W-:Y:S02]  /*6690*/  ISETP.LE.U32.AND P0, PT, R11, UR7, PT ;  /* 0x000000070b007c0c */ /* 0x000fe4000bf03070 */
[----:B------:R-:W-:Y:S01]  /*66a0*/  LOP3.LUT R9, R9, 0xffff, RZ, 0xc0, !PT ;  /* 0x0000ffff09097812 */ /* 0x000fe200078ec0ff */
[----:B------:R-:W-:Y:S03]  /*66b0*/  @!P5 FADD.FTZ R158, -R158, -RZ ;  /* 0x800000ff9e9ed221 */ /* 0x000fe60000010100 */
[----:B------:R-:W-:Y:S01]  /*66c0*/  ISETP.LE.U32.AND P5, PT, R9, UR7, PT ;  /* 0x0000000709007c0c */ /* 0x000fe2000bfa3070 */
[----:B-1----:R-:W-:Y:S01]  /*66d0*/  @!P6 FADD.FTZ R149, -R149, -RZ ;  /* 0x800000ff9595e221 */ /* 0x002fe20000010100 */
[----:B------:R-:W-:Y:S01]  /*66e0*/  LOP3.LUT R9, R20, 0xff, RZ, 0xc0, !PT ;  /* 0x000000ff14097812 */ /* 0x000fe200078ec0ff */
[----:B------:R-:W1:Y:S01]  /*66f0*/  MUFU.EX2 R164, R46 ;  /* 0x0000002e00a47308 */ /* 0x000e620000000800 */
[----:B------:R-:W-:Y:S02]  /*6700*/  ISETP.LE.U32.AND P6, PT, R10, UR7, PT ;  /* 0x000000070a007c0c */ /* 0x000fe4000bfc3070 */
[----:B------:R-:W-:Y:S01]  /*6710*/  LOP3.LUT R10, R104, 0xff, RZ, 0xc0, !PT ;  /* 0x000000ff680a7812 */ /* 0x000fe200078ec0ff */
[----:B------:R-:W-:Y:S01]  /*6720*/  @!P0 FADD.FTZ R169, -R169, -RZ ;  /* 0x800000ffa9a98221 */ /* 0x000fe20000010100 */
[----:B------:R-:W-:Y:S01]  /*6730*/  ISETP.LE.U32.AND P0, PT, R9, UR7, PT ;  /* 0x0000000709007c0c */ /* 0x000fe2000bf03070 */
[----:B--2---:R-:W-:Y:S01]  /*6740*/  @!P4 FADD.FTZ R159, -R159, -RZ ;  /* 0x800000ff9f9fc221 */ /* 0x004fe20000010100 */
[----:B------:R-:W-:Y:S03]  /*6750*/  SHF.R.U32.HI R9, RZ, 0x8, R105 ;  /* 0x00000008ff097819 */ /* 0x000fe60000011669 */
[----:B------:R-:W2:Y:S01]  /*6760*/  MUFU.EX2 R168, R43 ;  /* 0x0000002b00a87308 */ /* 0x000ea20000000800 */
[----:B------:R-:W-:Y:S02]  /*6770*/  ISETP.LE.U32.AND P4, PT, R22, UR7, PT ;  /* 0x0000000716007c0c */ /* 0x000fe4000bf83070 */
[----:B------:R-:W-:Y:S07]  /*6780*/  LOP3.LUT R9, R9, 0xffff, RZ, 0xc0, !PT ;  /* 0x0000ffff09097812 */ /* 0x000fee00078ec0ff */
[----:B------:R-:W3:Y:S01]  /*6790*/  MUFU.EX2 R163, R47 ;  /* 0x0000002f00a37308 */ /* 0x000ee20000000800 */
[----:B-1----:R-:W-:Y:S01]  /*67a0*/  @!P0 FADD.FTZ R164, -R164, -RZ ;  /* 0x800000ffa4a48221 */ /* 0x002fe20000010100 */
[----:B------:R-:W-:Y:S02]  /*67b0*/  ISETP.LE.U32.AND P0, PT, R9, UR7, PT ;  /* 0x0000000709007c0c */ /* 0x000fe4000bf03070 */
[--C-:B------:R-:W-:Y:S06]  /*67c0*/  SHF.R.U32.HI R9, RZ, 0x18, R7.reuse ;  /* 0x00000018ff097819 */ /* 0x100fec0000011607 */
[----:B------:R-:W1:Y:S01]  /*67d0*/  MUFU.EX2 R181, R26 ;  /* 0x0000001a00b57308 */ /* 0x000e620000000800 */
[----:B--2---:R-:W-:Y:S01]  /*67e0*/  @!P6 FADD.FTZ R168, -R168, -RZ ;  /* 0x800000ffa8a8e221 */ /* 0x004fe20000010100 */
[----:B------:R-:W-:Y:S02]  /*67f0*/  ISETP.LE.U32.AND P6, PT, R10, UR7, PT ;  /* 0x000000070a007c0c */ /* 0x000fe4000bfc3070 */
[----:B------:R-:W-:Y:S02]  /*6800*/  LOP3.LUT R10, R7, 0xff, RZ, 0xc0, !PT ;  /* 0x000000ff070a7812 */ /* 0x000fe400078ec0ff */
[----:B------:R-:W-:Y:S02]  /*6810*/  ISETP.LE.U32.AND P2, PT, R9, UR7, PT ;  /* 0x0000000709007c0c */ /* 0x000fe4000bf43070 */
[----:B------:R-:W-:Y:S01]  /*6820*/  LOP3.LUT R9, R5, 0xff, RZ, 0xc0, !PT ;  /* 0x000000ff05097812 */ /* 0x000fe200078ec0ff */
[----:B---3--:R-:W-:Y:S01]  /*6830*/  @!P4 FADD.FTZ R163, -R163, -RZ ;  /* 0x800000ffa3a3c221 */ /* 0x008fe20000010100 */
[----:B------:R-:W-:Y:S01]  /*6840*/  ISETP.LE.U32.AND P4, PT, R10, UR7, PT ;  /* 0x000000070a007c0c */ /* 0x000fe2000bf83070 */
[----:B------:R-:W-:Y:S01]  /*6850*/  @!P0 FADD.FTZ R134, -R134, -RZ ;  /* 0x800000ff86868221 */ /* 0x000fe20000010100 */
[----:B------:R-:W-:Y:S01]  /*6860*/  LOP3.LUT R10, R7, 0xffff, RZ, 0xc0, !PT ;  /* 0x0000ffff070a7812 */ /* 0x000fe200078ec0ff */
[----:B------:R-:W2:Y:S01]  /*6870*/  MUFU.EX2 R155, R44 ;  /* 0x0000002c009b7308 */ /* 0x000ea20000000800 */
[----:B------:R-:W-:Y:S01]  /*6880*/  ISETP.LE.U32.AND P0, PT, R9, UR7, PT ;  /* 0x0000000709007c0c */ /* 0x000fe2000bf03070 */
[----:B------:R-:W-:Y:S01]  /*6890*/  @!P6 FADD.FTZ R143, -R143, -RZ ;  /* 0x800000ff8f8fe221 */ /* 0x000fe20000010100 */
[----:B------:R-:W-:Y:S01]  /*68a0*/  SHF.R.U32.HI R10, RZ, 0x8, R10 ;  /* 0x00000008ff0a7819 */ /* 0x000fe2000001160a */
[----:B-1----:R-:W-:Y:S01]  /*68b0*/  @!P3 FADD.FTZ R181, -R181, -RZ ;  /* 0x800000ffb5b5b221 */ /* 0x002fe20000010100 */
[----:B------:R-:W-:Y:S01]  /*68c0*/  ISETP.LE.U32.AND P3, PT, R101, UR7, PT ;  /* 0x0000000765007c0c */ /* 0x000fe2000bf63070 */
[----:B------:R-:W-:Y:S01]  /*68d0*/  @!P2 FADD.FTZ R136, -R136, -RZ ;  /* 0x800000ff8888a221 */ /* 0x000fe20000010100 */
[----:B------:R-:W-:Y:S03]  /*68e0*/  SHF.R.U32.HI R9, RZ, 0x10, R7 ;  /* 0x00000010ff097819 */ /* 0x000fe60000011607 */
[----:B------:R-:W-:Y:S01]  /*68f0*/  MUFU.EX2 R116, R8 ;  /* 0x0000000800747308 */ /* 0x000fe20000000800 */
[----:B------:R-:W-:Y:S01]  /*6900*/  LOP3.LUT R7, R10, 0xffff, RZ, 0xc0, !PT ;  /* 0x0000ffff0a077812 */ /* 0x000fe200078ec0ff */
[----:B------:R-:W-:Y:S01]  /*6910*/  @!P4 FADD.FTZ R119, -R119, -RZ ;  /* 0x800000ff7777c221 */ /* 0x000fe20000010100 */
[----:B------:R-:W-:Y:S02]  /*6920*/  LOP3.LUT R10, R5, 0xffff, RZ, 0xc0, !PT ;  /* 0x0000ffff050a7812 */ /* 0x000fe400078ec0ff */
[----:B------:R-:W-:Y:S01]  /*6930*/  ISETP.LE.U32.AND P6, PT, R7, UR7, PT ;  /* 0x0000000707007c0c */ /* 0x000fe2000bfc3070 */
[----:B------:R-:W-:Y:S01]  /*6940*/  @!P0 FADD.FTZ R148, -R148, -RZ ;  /* 0x800000ff94948221 */ /* 0x000fe20000010100 */
[----:B------:R-:W-:Y:S03]  /*6950*/  SHF.R.U32.HI R7, RZ, 0x8, R10 ;  /* 0x00000008ff077819 */ /* 0x000fe6000001160a */
[----:B------:R-:W1:Y:S01]  /*6960*/  MUFU.EX2 R157, R45 ;  /* 0x0000002d009d7308 */ /* 0x000e620000000800 */
[----:B------:R-:W-:Y:S01]  /*6970*/  LOP3.LUT R9, R9, 0xff, RZ, 0xc0, !PT ;  /* 0x000000ff09097812 */ /* 0x000fe200078ec0ff */
[----:B------:R-:W-:Y:S01]  /*6980*/  @!P3 FADD.FTZ R142, -R142, -RZ ;  /* 0x800000ff8e8eb221 */ /* 0x000fe20000010100 */
[----:B------:R-:W-:Y:S01]  /*6990*/  LOP3.LUT R7, R7, 0xffff, RZ, 0xc0, !PT ;  /* 0x0000ffff07077812 */ /* 0x000fe200078ec0ff */
[----:B--2---:R-:W-:Y:S01]  /*69a0*/  @!P1 FADD.FTZ R155, -R155, -RZ ;  /* 0x800000ff9b9b9221 */ /* 0x004fe20000010100 */
[----:B------:R-:W-:Y:S02]  /*69b0*/  ISETP.LE.U32.AND P3, PT, R9, UR7, PT ;  /* 0x0000000709007c0c */ /* 0x000fe4000bf63070 */
[----:B------:R-:W-:Y:S02]  /*69c0*/  SHF.R.U32.HI R9, RZ, 0x10, R5 ;  /* 0x00000010ff097819 */ /* 0x000fe40000011605 */
[----:B------:R-:W-:Y:S01]  /*69d0*/  ISETP.LE.U32.AND P4, PT, R7, UR7, PT ;  /* 0x0000000707007c0c */ /* 0x000fe2000bf83070 */
[----:B------:R-:W-:Y:S01]  /*69e0*/  @!P6 FADD.FTZ R118, -R118, -RZ ;  /* 0x800000ff7676e221 */ /* 0x000fe20000010100 */
[----:B------:R-:W-:Y:S02]  /*69f0*/  LOP3.LUT R7, R9, 0xff, RZ, 0xc0, !PT ;  /* 0x000000ff09077812 */ /* 0x000fe400078ec0ff */
[----:B------:R-:W-:Y:S02]  /*6a00*/  SHF.R.U32.HI R9, RZ, 0x8, R21 ;  /* 0x00000008ff097819 */ /* 0x000fe40000011615 */
[----:B------:R-:W-:Y:S02]  /*6a10*/  ISETP.LE.U32.AND P6, PT, R7, UR7, PT ;  /* 0x0000000707007c0c */ /* 0x000fe4000bfc3070 */
[----:B------:R-:W-:Y:S01]  /*6a20*/  LOP3.LUT R7, R9, 0xffff, RZ, 0xc0, !PT ;  /* 0x0000ffff09077812 */ /* 0x000fe200078ec0ff */
[----:B-1----:R-:W-:Y:S01]  /*6a30*/  @!P5 FADD.FTZ R157, -R157, -RZ ;  /* 0x800000ff9d9dd221 */ /* 0x002fe20000010100 */
[----:B------:R-:W-:Y:S01]  /*6a40*/  SHF.R.U32.HI R5, RZ, 0x18, R5 ;  /* 0x00000018ff057819 */ /* 0x000fe20000011605 */
[----:B------:R-:W-:Y:S01]  /*6a50*/  @!P3 FADD.FTZ R137, -R137, -RZ ;  /* 0x800000ff8989b221 */ /* 0x000fe20000010100 */
        /* <DEDUP_REMOVED lines=13> */
[----:B------:R-:W-:Y:S01]  /*6b30*/  LOP3.LUT R8, R13, 0xff, RZ, 0xc0, !PT ;  /* 0x000000ff0d087812 */ /* 0x000fe200078ec0ff */
[----:B------:R-:W-:Y:S01]  /*6b40*/  @!P4 FADD.FTZ R153, -R153, -RZ ;  /* 0x800000ff9999c221 */ /* 0x000fe20000010100 */
[----:B------:R-:W-:Y:S01]  /*6b50*/  ISETP.LE.U32.AND P2, PT, R7, UR7, PT ;  /* 0x0000000707007c0c */ /* 0x000fe2000bf43070 */
[----:B------:R-:W-:Y:S01]  /*6b60*/  @!P6 FADD.FTZ R115, -R115, -RZ ;  /* 0x800000ff7373e221 */ /* 0x000fe20000010100 */
[----:B------:R-:W-:Y:S02]  /*6b70*/  F2FP.RELU.F16.F32.PACK_AB R7, R162, R167 ;  /* 0x000000a7a207723e */ /* 0x000fe400000008ff */
[----:B------:R-:W-:Y:S02]  /*6b80*/  ISETP.LE.U32.AND P5, PT, R17, UR7, PT ;  /* 0x0000000711007c0c */ /* 0x000fe4000bfa3070 */
[----:B------:R-:W-:Y:S01]  /*6b90*/  ISETP.LE.U32.AND P0, PT, R23, UR7, PT ;  /* 0x0000000717007c0c */ /* 0x000fe2000bf03070 */
[----:B------:R-:W-:Y:S01]  /*6ba0*/  @!P1 FADD.FTZ R117, -R117, -RZ ;  /* 0x800000ff75759221 */ /* 0x000fe20000010100 */
[----:B------:R-:W-:Y:S02]  /*6bb0*/  ISETP.LE.U32.AND P1, PT, R8, UR7, PT ;  /* 0x0000000708007c0c */ /* 0x000fe4000bf23070 */
[----:B------:R-:W-:Y:S02]  /*6bc0*/  F2FP.RELU.F16.F32.PACK_AB R8, R182, R183 ;  /* 0x000000b7b608723e */ /* 0x000fe400000008ff */
[----:B------:R-:W-:Y:S01]  /*6bd0*/  F2FP.RELU.F16.F32.PACK_AB R0, R116, R117 ;  /* 0x000000757400723e */ /* 0x000fe200000008ff */
[----:B------:R-:W-:Y:S01]  /*6be0*/  @!P2 FADD.FTZ R138, -R138, -RZ ;  /* 0x800000ff8a8aa221 */ /* 0x000fe20000010100 */
[----:B------:R-:W-:Y:S01]  /*6bf0*/  ISETP.LE.U32.AND P3, PT, R15, UR7, PT ;  /* 0x000000070f007c0c */ /* 0x000fe2000bf63070 */
[----:B------:R2:W-:Y:S01]  /*6c00*/  STS [R198+0x12400], R8 ;  /* 0x01240008c6007388 */ /* 0x0005e20000000800 */
[----:B------:R-:W-:Y:S01]  /*6c10*/  FSETP.GE.FTZ.AND P2, PT, R162, RZ, PT ;  /* 0x000000ffa200720b */ /* 0x000fe20003f56000 */
[----:B------:R-:W-:Y:S01]  /*6c20*/  @!P5 FADD.FTZ R114, -R114, -RZ ;  /* 0x800000ff7272d221 */ /* 0x000fe20000010100 */
[----:B------:R-:W-:Y:S01]  /*6c30*/  FSETP.GE.FTZ.AND P4, PT, R177, RZ, PT ;  /* 0x000000ffb100720b */ /* 0x000fe20003f96000 */
[----:B------:R3:W-:Y:S01]  /*6c40*/  STS [R199+0x12000], R7 ;  /* 0x01200007c7007388 */ /* 0x0007e20000000800 */
[----:B------:R-:W-:Y:S01]  /*6c50*/  @!P0 FADD.FTZ R146, -R146, -RZ ;  /* 0x800000ff92928221 */ /* 0x000fe20000010100 */
[----:B------:R-:W-:Y:S01]  /*6c60*/  @!P1 FADD.FTZ R150, -R150, -RZ ;  /* 0x800000ff96969221 */ /* 0x000fe20000010100 */
[----:B-1----:R-:W-:Y:S02]  /*6c70*/  F2FP.RELU.F16.F32.PACK_AB R5, R172, R175 ;  /* 0x000000afac05723e */ /* 0x002fe400000008ff */
[----:B------:R-:W-:Y:S02]  /*6c80*/  LEA R112, P0, R241, R112, 0x2 ;  /* 0x00000070f1707211 */ /* 0x000fe400078010ff */
[----:B------:R-:W-:Y:S01]  /*6c90*/  FSETP.GE.FTZ.AND P1, PT, R161, RZ, PT ;  /* 0x000000ffa100720b */ /* 0x000fe20003f36000 */
[----:B------:R1:W-:Y:S01]  /*6ca0*/  STS [R199+0x12400], R5 ;  /* 0x01240005c7007388 */ /* 0x0003e20000000800 */
[----:B------:R-:W-:Y:S01]  /*6cb0*/  @!P3 FADD.FTZ R140, -R140, -RZ ;  /* 0x800000ff8c8cb221 */ /* 0x000fe20000010100 */
[----:B------:R-:W-:Y:S02]  /*6cc0*/  LEA.HI.X.SX32 R113, R241, R113, 0x2, P0 ;  /* 0x00000071f1717211 */ /* 0x000fe400000f16ff */
[----:B------:R-:W-:Y:S02]  /*6cd0*/  FSETP.GE.FTZ.AND P0, PT, R179, RZ, PT ;  /* 0x000000ffb300720b */ /* 0x000fe40003f16000 */
[----:B------:R-:W-:Y:S02]  /*6ce0*/  FSETP.GE.FTZ.AND P3, PT, R167, RZ, PT ;  /* 0x000000ffa700720b */ /* 0x000fe40003f76000 */
[----:B--2---:R-:W-:Y:S02]  /*6cf0*/  F2FP.RELU.F16.F32.PACK_AB R8, R187, R186 ;  /* 0x000000babb08723e */ /* 0x004fe400000008ff */
[----:B---3--:R-:W-:Y:S03]  /*6d00*/  F2FP.RELU.F16.F32.PACK_AB R7, R188, R189 ;  /* 0x000000bdbc07723e */ /* 0x008fe600000008ff */
[----:B------:R2:W-:Y:S01]  /*6d10*/  STS [R198+0x14000], R8 ;  /* 0x01400008c6007388 */ /* 0x0005e20000000800 */
[----:B-1----:R-:W-:Y:S05]  /*6d20*/  F2FP.RELU.F16.F32.PACK_AB R5, R190, R191 ;  /* 0x000000bfbe05723e */ /* 0x002fea00000008ff */
[----:B------:R1:W-:Y:S04]  /*6d30*/  STS [R198+0x14400], R5 ;  /* 0x01440005c6007388 */ /* 0x0003e80000000800 */
[----:B------:R3:W-:Y:S01]  /*6d40*/  STS [R199+0x14400], R7 ;  /* 0x01440007c7007388 */ /* 0x0007e20000000800 */
[----:B--2---:R-:W-:Y:S05]  /*6d50*/  F2FP.RELU.F16.F32.PACK_AB R8, R184, R185 ;  /* 0x000000b9b808723e */ /* 0x004fea00000008ff */
[----:B------:R2:W-:Y:S01]  /*6d60*/  STS [R199+0x14000], R8 ;  /* 0x01400008c7007388 */ /* 0x0005e20000000800 */
[----:B-1----:R-:W-:Y:S02]  /*6d70*/  F2FP.RELU.F16.F32.PACK_AB R5, R160, R161 ;  /* 0x000000a1a005723e */ /* 0x002fe400000008ff */
[----:B---3--:R-:W-:Y:S03]  /*6d80*/  F2FP.RELU.F16.F32.PACK_AB R7, R166, R165 ;  /* 0x000000a5a607723e */ /* 0x008fe600000008ff */
[----:B------:R1:W-:Y:S04]  /*6d90*/  STS [R200+0x12000], R5 ;  /* 0x01200005c8007388 */ /* 0x0003e80000000800 */
[----:B------:R3:W-:Y:S04]  /*6da0*/  STS [R200+0x12400], R7 ;  /* 0x01240007c8007388 */ /* 0x0007e80000000800 */
[----:B------:R4:W-:Y:S01]  /*6db0*/  STS [R197+0x12400], R4 ;  /* 0x01240004c5007388 */ /* 0x0009e20000000800 */
[----:B--2---:R-:W-:Y:S02]  /*6dc0*/  F2FP.RELU.F16.F32.PACK_AB R8, R149, R151 ;  /* 0x000000979508723e */ /* 0x004fe400000008ff */
[----:B-1----:R-:W-:Y:S02]  /*6dd0*/  F2FP.RELU.F16.F32.PACK_AB R5, R144, R145 ;  /* 0x000000919005723e */ /* 0x002fe400000008ff */
        /* <DEDUP_REMOVED lines=11> */
[----:B------:R-:W-:Y:S01]  /*6e90*/  STS [R193+0x12400], R8 ;  /* 0x01240008c1007388 */ /* 0x000fe20000000800 */
[----:B-1----:R-:W-:Y:S02]  /*6ea0*/  F2FP.RELU.F16.F32.PACK_AB R5, R134, R135 ;  /* 0x000000878605723e */ /* 0x002fe400000008ff */
[----:B--2---:R-:W-:Y:S03]  /*6eb0*/  F2FP.RELU.F16.F32.PACK_AB R7, R158, R159 ;  /* 0x0000009f9e07723e */ /* 0x004fe600000008ff */
[----:B------:R1:W-:Y:S01]  /*6ec0*/  STS [R194+0x12000], R5 ;  /* 0x01200005c2007388 */ /* 0x0003e20000000800 */
[----:B---3--:R-:W-:Y:S05]  /*6ed0*/  F2FP.RELU.F16.F32.PACK_AB R4, R142, R143 ;  /* 0x0000008f8e04723e */ /* 0x008fea00000008ff */
[----:B------:R2:W-:Y:S04]  /*6ee0*/  STS [R194+0x12400], R4 ;  /* 0x01240004c2007388 */ /* 0x0005e80000000800 */
[----:B------:R3:W-:Y:S04]  /*6ef0*/  STS [R193+0x14000], R7 ;  /* 0x01400007c1007388 */ /* 0x0007e80000000800 */
[----:B------:R4:W-:Y:S01]  /*6f00*/  STS [R193+0x14400], R6 ;  /* 0x01440006c1007388 */ /* 0x0009e20000000800 */
[----:B-1----:R-:W-:Y:S02]  /*6f10*/  F2FP.RELU.F16.F32.PACK_AB R5, R118, R119 ;  /* 0x000000777605723e */ /* 0x002fe400000008ff */
[----:B--2---:R-:W-:Y:S02]  /*6f20*/  F2FP.RELU.F16.F32.PACK_AB R4, R136, R137 ;  /* 0x000000898804723e */ /* 0x004fe400000008ff */
[----:B---3--:R-:W-:Y:S02]  /*6f30*/  F2FP.RELU.F16.F32.PACK_AB R7, R157, R155 ;  /* 0x0000009b9d07723e */ /* 0x008fe400000008ff */
[----:B----4-:R-:W-:Y:S03]  /*6f40*/  F2FP.RELU.F16.F32.PACK_AB R6, R163, R164 ;  /* 0x000000a4a306723e */ /* 0x010fe600000008ff */
        /* <DEDUP_REMOVED lines=13> */
[----:B------:R-:W-:Y:S04]  /*7020*/  STS [R195+0x14000], R4 ;  /* 0x01400004c3007388 */ /* 0x000fe80000000800 */
[----:B------:R1:W-:Y:S04]  /*7030*/  STS [R195+0x14400], R0 ;  /* 0x01440000c3007388 */ /* 0x0003e80000000800 */
[----:B------:R-:W-:Y:S08]  /*7040*/  LDSM.16.M88.4 R64, [R126+UR4+0x4000] ;  /* 0x004000047e40783b */ /* 0x000ff00008000200 */
[----:B------:R-:W2:Y:S08]  /*7050*/  LDSM.16.M88.4 R16, [R120+UR4+0x8000] ;  /* 0x008000047810783b */ /* 0x000eb00008000200 */
[----:B------:R-:W3:Y:S01]  /*7060*/  LDSM.16.M88.4 R60, [R126+UR4+0x5000] ;  /* 0x005000047e3c783b */ /* 0x000ee20008000200 */
[----:B-1----:R-:W-:Y:S07]  /*7070*/  IMAD.U32 R0, RZ, RZ, UR4 ;  /* 0x00000004ff007e24 */ /* 0x002fee000f8e00ff */
[----:B------:R-:W1:Y:S01]  /*7080*/  LDSM.16.M88.4 R32, [R120+UR4+0x8400] ;  /* 0x008400047820783b */ /* 0x000e620008000200 */
[----:B------:R-:W-:Y:S07]  /*7090*/  IADD3 R0, R126, 0x4000, R0 ;  /* 0x000040007e007810 */ /* 0x000fee0007ffe000 */
[----:B------:R-:W4:Y:S08]  /*70a0*/  LDSM.16.M88.4 R48, [R120+UR4+0x8800] ;  /* 0x008800047830783b */ /* 0x000f300008000200 */
[----:B------:R-:W4:Y:S01]  /*70b0*/  LDSM.16.M88.4 R100, [R120+UR4+0x8c00] ;  /* 0x008c00047864783b */ /* 0x000f220008000200 */
[-C--:B--2---:R-:W-:Y:S07]  /*70c0*/  HMMA.16816.F32 R4, R64, R16.reuse, RZ ;  /* 0x000000104004723c */ /* 0x084fee00000018ff */
[----:B------:R-:W-:Y:S01]  /*70d0*/  LDSM.16.M88.4 R108, [R121+0x2000] ;  /* 0x00200000796c783b */ /* 0x000fe20000000200 */
[C---:B---3--:R-:W-:Y:S06]  /*70e0*/  HMMA.16816.F32 R8, R60.reuse, R16, RZ ;  /* 0x000000103c08723c */ /* 0x048fec00000018ff */
[-C--:B------:R-:W-:Y:S06]  /*70f0*/  HMMA.16816.F32 R12, R60, R18.reuse, RZ ;  /* 0x000000123c0c723c */ /* 0x080fec00000018ff */
[C---:B------:R-:W-:Y:S06]  /*7100*/  HMMA.16816.F32 R16, R64.reuse, R18, RZ ;  /* 0x000000124010723c */ /* 0x040fec00000018ff */
[-C--:B-1----:R-:W-:Y:S06]  /*7110*/  HMMA.16816.F32 R20, R64, R32.reuse, RZ ;  /* 0x000000204014723c */ /* 0x082fec00000018ff */
        /* <DEDUP_REMOVED lines=9> */
[-C--:B------:R-:W-:Y:S01]  /*71b0*/  HMMA.16816.F32 R60, R60, R102.reuse, RZ ;  /* 0x000000663c3c723c */ /* 0x080fe200000018ff */
[----:B------:R-:W-:Y:S02]  /*71c0*/  IMAD.IADD R100, R0, 0x1, R127 ;  /* 0x0000000100647824 */ /* 0x000fe400078e027f */
[----:B------:R1:W5:Y:S03]  /*71d0*/  LDG.E R0, desc[UR10][R112.64+0x120] ;  /* 0x0001200a70007981 */ /* 0x000366000c1e1900 */
[----:B------:R-:W-:Y:S01]  /*71e0*/  HMMA.16816.F32 R64, R64, R102, RZ ;  /* 0x000000664040723c */ /* 0x000fe200000018ff */
[----:B------:R-:W2:Y:S08]  /*71f0*/  LDSM.16.M88.4 R104, [R100] ;  /* 0x000000006468783b */ /* 0x000eb00000000200 */
[----:B------:R-:W3:Y:S01]  /*7200*/  LDSM.16.M88.4 R100, [R100+0x1000] ;  /* 0x001000006464783b */ /* 0x000ee20000000200 */
[-C--:B--2---:R-:W-:Y:S06]  /*7210*/  HMMA.16816.F32 R4, R104, R108.reuse, R4 ;  /* 0x0000006c6804723c */ /* 0x084fec0000001804 */
[C---:B---3--:R-:W-:Y:S06]  /*7220*/  HMMA.16816.F32 R8, R100.reuse, R108, R8 ;  /* 0x0000006c6408723c */ /* 0x048fec0000001808 */
[-C--:B------:R-:W-:Y:S06]  /*7230*/  HMMA.16816.F32 R12, R100, R110.reuse, R12 ;  /* 0x0000006e640c723c */ /* 0x080fec000000180c */
[C---:B------:R-:W-:Y:S01]  /*7240*/  HMMA.16816.F32 R16, R104.reuse, R110, R16 ;  /* 0x0000006e6810723c */ /* 0x040fe20000001810 */
[----:B------:R-:W2:Y:S05]  /*7250*/  LDSM.16.M88.4 R108, [R121+0x2400] ;  /* 0x00240000796c783b */ /* 0x000eaa0000000200 */
[-C--:B--2---:R-:W-:Y:S06]  /*7260*/  HMMA.16816.F32 R20, R104, R108.reuse, R20 ;  /* 0x0000006c6814723c */ /* 0x084fec0000001814 */
[C---:B------:R-:W-:Y:S06]  /*7270*/  HMMA.16816.F32 R24, R100.reuse, R108, R24 ;  /* 0x0000006c6418723c */ /* 0x040fec0000001818 */
        /* <DEDUP_REMOVED lines=9> */
[C---:B------:R-:W-:Y:S01]  /*7310*/  HMMA.16816.F32 R56, R100.reuse, R108, R56 ;  /* 0x0000006c6438723c */ /* 0x040fe20000001838 */
[----:B------:R-:W2:Y:S05]  /*7320*/  LDG.E R108, desc[UR10][R112.64] ;  /* 0x0000000a706c7981 */ /* 0x000eaa000c1e1900 */
[-C--:B------:R-:W-:Y:S01]  /*7330*/  HMMA.16816.F32 R60, R100, R110.reuse, R60 ;  /* 0x0000006e643c723c */ /* 0x080fe2000000183c */
[----:B------:R-:W3:Y:S04]  /*7340*/  LDG.E R101, desc[UR10][R112.64+0x20] ;  /* 0x0000200a70657981 */ /* 0x000ee8000c1e1900 */
[----:B------:R1:W5:Y:S01]  /*7350*/  LDG.E R100, desc[UR10][R112.64+0x100] ;  /* 0x0001000a70647981 */ /* 0x000362000c1e1900 */
[----:B------:R-:W-:Y:S05]  /*7360*/  HMMA.16816.F32 R64, R104, R110, R64 ;  /* 0x0000006e6840723c */ /* 0x000fea0000001840 */
[C---:B--2---:R-:W-:Y:S01]  /*7370*/  FADD.FTZ R4, -R108.reuse, R4 ;  /* 0x000000046c047221 */ /* 0x044fe20000010100 */
[C---:B------:R-:W-:Y:S01]  /*7380*/  FADD.FTZ R16, -R108.reuse, R16 ;  /* 0x000000106c107221 */ /* 0x040fe20000010100 */
[C---:B------:R-:W-:Y:S01]  /*7390*/  FADD.FTZ R5, -R108.reuse, R5 ;  /* 0x000000056c057221 */ /* 0x040fe20000010100 */
[C---:B------:R-:W-:Y:S03]  /*73a0*/  FADD.FTZ R20, -R108.reuse, R20 ;  /* 0x000000146c147221 */ /* 0x040fe60000010100 */
[----:B------:R-:W-:Y:S01]  /*73b0*/  FADD.FTZ R21, -R108, R21 ;  /* 0x000000156c157221 */ /* 0x000fe20000010100 */
[-C--:B------:R-:W-:Y:S11]  /*73c0*/  FSEL R4, R4, R108.reuse, P0 ;  /* 0x0000006c04047208 */ /* 0x080ff60000000000 */
[----:B------:R-:W-:Y:S01]  /*73d0*/  @!UPT UIADD3 URZ, URZ, URZ, URZ ;  /* 0x0000003f3f3ff290 */ /* 0x000fe2000fffe03f */
[----:B------:R-:W-:Y:S01]  /*73e0*/  FADD.FTZ R64, -R108, R64 ;  /* 0x000000406c407221 */ /* 0x000fe20000010100 */
[-C--:B------:R-:W-:Y:S01]  /*73f0*/  FSEL R16, R16, R108.reuse, P3 ;  /* 0x0000006c10107208 */ /* 0x080fe20001800000 */
[----:B---3--:R-:W-:Y:S01]  /*7400*/  FADD.FTZ R6, -R101, R6 ;  /* 0x0000000665067221 */ /* 0x008fe20000010100 */
[----:B------:R-:W-:Y:S01]  /*7410*/  FSEL R5, R5, R108, P4 ;  /* 0x0000006c05057208 */ /* 0x000fe20002000000 */
[----:B------:R-:W-:Y:S01]  /*7420*/  FMUL.FTZ R102, R179, R4 ;  /* 0x00000004b3667220 */ /* 0x000fe20000410000 */
[----:B------:R-:W-:Y:S01]  /*7430*/  FSETP.GE.FTZ.AND P0, PT, R160, RZ, PT ;  /* 0x000000ffa000720b */ /* 0x000fe20003f16000 */
[----:B------:R-:W-:Y:S01]  /*7440*/  FADD.FTZ R4, -R108, R17 ;  /* 0x000000116c047221 */ /* 0x000fe20000010100 */
[----:B------:R-:W-:Y:S01]  /*7450*/  FSEL R20, R20, R108, P1 ;  /* 0x0000006c14147208 */ /* 0x000fe20000800000 */
[----:B------:R-:W-:Y:S01]  /*7460*/  FMUL.FTZ R17, R167, R16 ;  /* 0x00000010a7117220 */ /* 0x000fe20000410000 */
        /* <DEDUP_REMOVED lines=8> */
[----:B------:R-:W-:Y:S01]  /*74f0*/  FSETP.GE.FTZ.AND P3, PT, R145, RZ, PT ;  /* 0x000000ff9100720b */ /* 0x000fe20003f76000 */
[----:B------:R-:W-:Y:S01]  /*7500*/  FMUL.FTZ R102, R161, R20 ;  /* 0x00000014a1667220 */ /* 0x000fe20000410000 */
[----:B------:R-:W-:Y:S01]  /*7510*/  FSETP.GE.FTZ.AND P2, PT, R144, RZ, PT ;  /* 0x000000ff9000720b */ /* 0x000fe20003f56000 */
[----:B------:R-:W-:Y:S01]  /*7520*/  FADD.FTZ R20, -R108, R32 ;  /* 0x000000206c147221 */ /* 0x000fe20000010100 */
[----:B------:R-:W-:Y:S01]  /*7530*/  F2FP.F16.F32.PACK_AB R103, R4, R17 ;  /* 0x000000110467723e */ /* 0x000fe200000000ff */
[C---:B------:R-:W-:Y:S01]  /*7540*/  FADD.FTZ R4, -R108.reuse, R37 ;  /* 0x000000256c047221 */ /* 0x040fe20000010100 */
[----:B------:R-:W-:Y:S01]  /*7550*/  FSETP.GE.FTZ.AND P1, PT, R141, RZ, PT ;  /* 0x000000ff8d00720b */ /* 0x000fe20003f36000 */
[----:B------:R-:W-:Y:S01]  /*7560*/  FADD.FTZ R17, -R108, R33 ;  /* 0x000000216c117221 */ /* 0x000fe20000010100 */
[-C--:B------:R-:W-:Y:S01]  /*7570*/  FSEL R20, R20, R108.reuse, P3 ;  /* 0x0000006c14147208 */ /* 0x080fe20001800000 */
[----:B------:R-:W-:Y:S01]  /*7580*/  FADD.FTZ R5, -R108, R36 ;  /* 0x000000246c057221 */ /* 0x000fe20000010100 */
[----:B------:R-:W-:Y:S02]  /*7590*/  FSEL R4, R4, R108, P0 ;  /* 0x0000006c04047208 */ /* 0x000fe40000000000 */
        /* <DEDUP_REMOVED lines=10> */
[----:B------:R-:W-:Y:S01]  /*7640*/  FSEL R4, R4, R108, P1 ;  /* 0x0000006c04047208 */ /* 0x000fe20000800000 */
[----:B------:R-:W-:Y:S01]  /*7650*/  FMUL.FTZ R36, R141, R5 ;  /* 0x000000058d247220 */ /* 0x000fe20000410000 */
[----:B------:R-:W-:Y:S01]  /*7660*/  FSETP.GE.FTZ.AND P4, PT, R135, RZ, PT ;  /* 0x000000ff8700720b */ /* 0x000fe20003f96000 */
[----:B------:R-:W-:Y:S01]  /*7670*/  FADD.FTZ R17, -R108, R49 ;  /* 0x000000316c117221 */ /* 0x000fe20000010100 */
[----:B------:R-:W-:Y:S01]  /*7680*/  FSETP.GE.FTZ.AND P3, PT, R134, RZ, PT ;  /* 0x000000ff8600720b */ /* 0x000fe20003f76000 */
[----:B------:R-:W-:Y:S01]  /*7690*/  FADD.FTZ R5, -R108, R52 ;  /* 0x000000346c057221 */ /* 0x000fe20000010100 */
[----:B------:R-:W-:Y:S01]  /*76a0*/  FSETP.GE.FTZ.AND P2, PT, R119, RZ, PT ;  /* 0x000000ff7700720b */ /* 0x000fe20003f56000 */
[----:B------:R-:W-:Y:S01]  /*76b0*/  FMUL.FTZ R118, R118, R4 ;  /* 0x0000000476767220 */ /* 0x000fe20000410000 */
[----:B------:R-:W-:Y:S02]  /*76c0*/  FSETP.GE.FTZ.AND P1, PT, R117, RZ, PT ;  /* 0x000000ff7500720b */ /* 0x000fe40003f36000 */
[-C--:B------:R-:W-:Y:S02]  /*76d0*/  FSEL R20, R20, R108.reuse, P4 ;  /* 0x0000006c14147208 */ /* 0x080fe40002000000 */
[-C--:B------:R-:W-:Y:S02]  /*76e0*/  FSEL R17, R17, R108.reuse, P3 ;  /* 0x0000006c11117208 */ /* 0x080fe40001800000 */
        /* <DEDUP_REMOVED lines=51> */
.L_x_621:
[----:B------:R-:W-:Y:S01]  /*7a20*/  FSETP.GE.FTZ.AND P1, PT, R165, RZ, PT ;  /* 0x000000ffa500720b */ /* 0x000fe20003f36000 */
[----:B------:R1:W-:Y:S01]  /*7a30*/  STS [R198+0xa000], R16 ;  /* 0x00a00010c6007388 */ /* 0x0003e20000000800 */
[----:B------:R-:W-:Y:S01]  /*7a40*/  FSETP.GE.FTZ.AND P3, PT, R175, RZ, PT ;  /* 0x000000ffaf00720b */ /* 0x000fe20003f76000 */
[----:B------:R-:W-:Y:S01]  /*7a50*/  FADD.FTZ R22, -R101, R22 ;  /* 0x0000001665167221 */ /* 0x000fe20000010100 */
[----:B------:R-:W-:Y:S01]  /*7a60*/  FSETP.GE.FTZ.AND P2, PT, R172, RZ, PT ;  /* 0x000000ffac00720b */ /* 0x000fe20003f56000 */
[----:B------:R-:W-:Y:S01]  /*7a70*/  FMUL.FTZ R6, R183, R6 ;  /* 0x00000006b7067220 */ /* 0x000fe20000410000 */
[----:B------:R-:W-:Y:S01]  /*7a80*/  FSETP.GE.FTZ.AND P6, PT, R143, RZ, PT ;  /* 0x000000ff8f00720b */ /* 0x000fe20003fd6000 */
[----:B---3--:R-:W-:Y:S01]  /*7a90*/  FMUL.FTZ R5, R182, R7 ;  /* 0x00000007b6057220 */ /* 0x008fe20000410000 */
[-C--:B------:R-:W-:Y:S01]  /*7aa0*/  FSEL R22, R22, R101.reuse, P1 ;  /* 0x0000006516167208 */ /* 0x080fe20000800000 */
[C---:B------:R-:W-:Y:S01]  /*7ab0*/  FADD.FTZ R18, -R101.reuse, R18 ;  /* 0x0000001265127221 */ /* 0x040fe20000010100 */
[----:B------:R-:W-:Y:S01]  /*7ac0*/  FSETP.GE.FTZ.AND P1, PT, R154, RZ, PT ;  /* 0x000000ff9a00720b */ /* 0x000fe20003f36000 */
[C---:B------:R-:W-:Y:S01]  /*7ad0*/  FADD.FTZ R19, -R101.reuse, R19 ;  /* 0x0000001365137221 */ /* 0x040fe20000010100 */
[----:B------:R-:W-:Y:S01]  /*7ae0*/  FADD.FTZ R4, -R101, R34 ;  /* 0x0000002265047221 */ /* 0x000fe20000010100 */
[----:B------:R-:W-:Y:S01]  /*7af0*/  F2FP.F16.F32.PACK_AB R5, R5, R6 ;  /* 0x000000060505723e */ /* 0x000fe200000000ff */
[C---:B------:R-:W-:Y:S01]  /*7b00*/  FADD.FTZ R6, -R101.reuse, R23 ;  /* 0x0000001765067221 */ /* 0x040fe20000010100 */
[-C--:B------:R-:W-:Y:S01]  /*7b10*/  FSEL R18, R18, R101.reuse, P3 ;  /* 0x0000006512127208 */ /* 0x080fe20001800000 */
[----:B------:R-:W-:Y:S01]  /*7b20*/  FADD.FTZ R35, -R101, R35 ;  /* 0x0000002365237221 */ /* 0x000fe20000010100 */
[-C--:B------:R-:W-:Y:S01]  /*7b30*/  FSEL R19, R19, R101.reuse, P2 ;  /* 0x0000006513137208 */ /* 0x080fe20001000000 */
[----:B------:R2:W-:Y:S01]  /*7b40*/  STS [R198+0xa400], R5 ;  /* 0x00a40005c6007388 */ /* 0x0005e20000000800 */
[----:B------:R-:W-:Y:S01]  /*7b50*/  FSETP.GE.FTZ.AND P2, PT, R166, RZ, PT ;  /* 0x000000ffa600720b */ /* 0x000fe20003f56000 */
[----:B------:R-:W-:Y:S01]  /*7b60*/  FMUL.FTZ R20, R175, R18 ;  /* 0x00000012af147220 */ /* 0x000fe20000410000 */
[----:B------:R-:W-:Y:S01]  /*7b70*/  FSETP.GE.FTZ.AND P3, PT, R152, RZ, PT ;  /* 0x000000ff9800720b */ /* 0x000fe20003f76000 */
[----:B------:R-:W-:Y:S01]  /*7b80*/  STS [R199+0xa000], R103 ;  /* 0x00a00067c7007388 */ /* 0x000fe20000000800 */
[----:B------:R-:W-:Y:S01]  /*7b90*/  FSEL R4, R4, R101, P1 ;  /* 0x0000006504047208 */ /* 0x000fe20000800000 */
[----:B------:R-:W-:Y:S01]  /*7ba0*/  FMUL.FTZ R19, R172, R19 ;  /* 0x00000013ac137220 */ /* 0x000fe20000410000 */
[-C--:B------:R-:W-:Y:S01]  /*7bb0*/  FSEL R6, R6, R101.reuse, P2 ;  /* 0x0000006506067208 */ /* 0x080fe20001000000 */
[----:B-1----:R-:W-:Y:S01]  /*7bc0*/  FADD.FTZ R16, -R101, R39 ;  /* 0x0000002765107221 */ /* 0x002fe20000010100 */
[----:B------:R-:W-:Y:S01]  /*7bd0*/  FSETP.GE.FTZ.AND P1, PT, R149, RZ, PT ;  /* 0x000000ff9500720b */ /* 0x000fe20003f36000 */
[----:B------:R-:W-:Y:S01]  /*7be0*/  FMUL.FTZ R7, R154, R4 ;  /* 0x000000049a077220 */ /* 0x000fe20000410000 */
[-C--:B------:R-:W-:Y:S01]  /*7bf0*/  FSEL R35, R35, R101.reuse, P3 ;  /* 0x0000006523237208 */ /* 0x080fe20001800000 */
[----:B------:R-:W-:Y:S01]  /*7c00*/  FMUL.FTZ R22, R165, R22 ;  /* 0x00000016a5167220 */ /* 0x000fe20000410000 */
[----:B------:R-:W-:Y:S01]  /*7c10*/  F2FP.F16.F32.PACK_AB R4, R19, R20 ;  /* 0x000000141304723e */ /* 0x000fe200000000ff */
[----:B------:R-:W-:Y:S01]  /*7c20*/  FMUL.FTZ R18, R166, R6 ;  /* 0x00000006a6127220 */ /* 0x000fe20000410000 */
[----:B------:R-:W-:Y:S01]  /*7c30*/  FSEL R16, R16, R101, P1 ;  /* 0x0000006510107208 */ /* 0x000fe20000800000 */
[----:B------:R-:W-:Y:S01]  /*7c40*/  FMUL.FTZ R6, R152, R35 ;  /* 0x0000002398067220 */ /* 0x000fe20000410000 */
[----:B------:R-:W-:Y:S01]  /*7c50*/  FSETP.GE.FTZ.AND P1, PT, R114, RZ, PT ;  /* 0x000000ff7200720b */ /* 0x000fe20003f36000 */
[----:B------:R1:W-:Y:S01]  /*7c60*/  STS [R199+0xa400], R4 ;  /* 0x00a40004c7007388 */ /* 0x0003e20000000800 */
[----:B------:R-:W-:Y:S01]  /*7c70*/  FADD.FTZ R17, -R101, R38 ;  /* 0x0000002665117221 */ /* 0x000fe20000010100 */
[----:B------:R-:W-:Y:S01]  /*7c80*/  FSETP.GE.FTZ.AND P2, PT, R151, RZ, PT ;  /* 0x000000ff9700720b */ /* 0x000fe20003f56000 */
[C---:B------:R-:W-:Y:S01]  /*7c90*/  FADD.FTZ R50, -R101.reuse, R50 ;  /* 0x0000003265327221 */ /* 0x040fe20000010100 */
[----:B------:R-:W-:Y:S01]  /*7ca0*/  F2FP.F16.F32.PACK_AB R23, R18, R22 ;  /* 0x000000161217723e */ /* 0x000fe200000000ff */
[C---:B------:R-:W-:Y:S01]  /*7cb0*/  FADD.FTZ R51, -R101.reuse, R51 ;  /* 0x0000003365337221 */ /* 0x040fe20000010100 */
[----:B------:R-:W-:Y:S01]  /*7cc0*/  F2FP.F16.F32.PACK_AB R22, R6, R7 ;  /* 0x000000070616723e */ /* 0x000fe200000000ff */
[----:B------:R-:W-:Y:S01]  /*7cd0*/  FADD.FTZ R54, -R101, R54 ;  /* 0x0000003665367221 */ /* 0x000fe20000010100 */
[----:B------:R-:W-:Y:S01]  /*7ce0*/  FSEL R17, R17, R101, P2 ;  /* 0x0000006511117208 */ /* 0x000fe20001000000 */
[C---:B------:R-:W-:Y:S01]  /*7cf0*/  FADD.FTZ R7, -R101.reuse, R55 ;  /* 0x0000003765077221 */ /* 0x040fe20000010100 */
[----:B------:R-:W-:Y:S01]  /*7d00*/  FADD.FTZ R6, -R101, R66 ;  /* 0x0000004265067221 */ /* 0x000fe20000010100 */
[----:B------:R-:W-:Y:S01]  /*7d10*/  FSETP.GE.FTZ.AND P5, PT, R142, RZ, PT ;  /* 0x000000ff8e00720b */ /* 0x000fe20003fb6000 */
[----:B------:R-:W-:Y:S01]  /*7d20*/  FMUL.FTZ R18, R149, R16 ;  /* 0x0000001095127220 */ /* 0x000fe20000410000 */
[----:B------:R-:W-:Y:S01]  /*7d30*/  FSETP.GE.FTZ.AND P2, PT, R115, RZ, PT ;  /* 0x000000ff7300720b */ /* 0x000fe20003f56000 */
[----:B------:R-:W-:Y:S01]  /*7d40*/  FMUL.FTZ R19, R151, R17 ;  /* 0x0000001197137220 */ /* 0x000fe20000410000 */
[----:B------:R-:W-:Y:S01]  /*7d50*/  FSETP.GE.FTZ.AND P4, PT, R137, RZ, PT ;  /* 0x000000ff8900720b */ /* 0x000fe20003f96000 */
[----:B-----5:R-:W-:Y:S01]  /*7d60*/  FADD.FTZ R8, -R100, R8 ;  /* 0x0000000864087221 */ /* 0x020fe20000010100 */
[----:B------:R-:W-:Y:S01]  /*7d70*/  FSETP.GE.FTZ.AND P3, PT, R136, RZ, PT ;  /* 0x000000ff8800720b */ /* 0x000fe20003f76000 */
[----:B------:R-:W-:Y:S01]  /*7d80*/  FADD.FTZ R9, -R100, R9 ;  /* 0x0000000964097221 */ /* 0x000fe20000010100 */
[-C--:B------:R-:W-:Y:S01]  /*7d90*/  FSEL R17, R50, R101.reuse, P6 ;  /* 0x0000006532117208 */ /* 0x080fe20003000000 */
[C---:B------:R-:W-:Y:S01]  /*7da0*/  FADD.FTZ R13, -R100.reuse, R13 ;  /* 0x0000000d640d7221 */ /* 0x040fe20000010100 */
[-C--:B------:R-:W-:Y:S01]  /*7db0*/  FSEL R16, R51, R101.reuse, P5 ;  /* 0x0000006533107208 */ /* 0x080fe20002800000 */
[----:B------:R-:W-:Y:S01]  /*7dc0*/  FADD.FTZ R25, -R100, R25 ;  /* 0x0000001964197221 */ /* 0x000fe20000010100 */
[-C--:B------:R-:W-:Y:S01]  /*7dd0*/  FSEL R54, R54, R101.reuse, P4 ;  /* 0x0000006536367208 */ /* 0x080fe20002000000 */
[C---:B------:R-:W-:Y:S01]  /*7de0*/  FADD.FTZ R12, -R100.reuse, R12 ;  /* 0x0000000c640c7221 */ /* 0x040fe20000010100 */
[-C--:B------:R-:W-:Y:S01]  /*7df0*/  FSEL R7, R7, R101.reuse, P3 ;  /* 0x0000006507077208 */ /* 0x080fe20001800000 */
[----:B------:R-:W-:Y:S01]  /*7e00*/  FADD.FTZ R24, -R100, R24 ;  /* 0x0000001864187221 */ /* 0x000fe20000010100 */
[----:B------:R-:W-:Y:S01]  /*7e10*/  FSEL R6, R6, R101, P2 ;  /* 0x0000006506067208 */ /* 0x000fe20001000000 */
[----:B------:R-:W-:Y:S01]  /*7e20*/  @P1 FADD.FTZ R101, -R101, R67 ;  /* 0x0000004365651221 */ /* 0x000fe20000010100 */
[----:B------:R-:W-:Y:S01]  /*7e30*/  FSETP.GE.FTZ.AND P1, PT, R186, RZ, PT ;  /* 0x000000ffba00720b */ /* 0x000fe20003f36000 */
[----:B------:R-:W-:Y:S01]  /*7e40*/  FMUL.FTZ R54, R137, R54 ;  /* 0x0000003689367220 */ /* 0x000fe20000410000 */
[----:B------:R-:W-:Y:S01]  /*7e50*/  FSETP.GE.FTZ.AND P3, PT, R187, RZ, PT ;  /* 0x000000ffbb00720b */ /* 0x000fe20003f76000 */
[----:B------:R-:W-:Y:S01]  /*7e60*/  FMUL.FTZ R7, R136, R7 ;  /* 0x0000000788077220 */ /* 0x000fe20000410000 */
[----:B------:R-:W-:Y:S01]  /*7e70*/  FSEL R8, R8, R100, P1 ;  /* 0x0000006408087208 */ /* 0x000fe20000800000 */
[----:B------:R-:W-:Y:S01]  /*7e80*/  FMUL.FTZ R115, R115, R6 ;  /* 0x0000000673737220 */ /* 0x000fe20000410000 */
[----:B--2---:R-:W-:Y:S01]  /*7e90*/  FSEL R5, R9, R100, P3 ;  /* 0x0000006409057208 */ /* 0x004fe20001800000 */
[----:B------:R-:W-:Y:S01]  /*7ea0*/  FADD.FTZ R6, -R100, R40 ;  /* 0x0000002864067221 */ /* 0x000fe20000010100 */
[----:B------:R-:W-:Y:S01]  /*7eb0*/  FSETP.GE.FTZ.AND P1, PT, R184, RZ, PT ;  /* 0x000000ffb800720b */ /* 0x000fe20003f36000 */
[----:B------:R-:W-:Y:S01]  /*7ec0*/  FMUL.FTZ R8, R186, R8 ;  /* 0x00000008ba087220 */ /* 0x000fe20000410000 */
[----:B------:R-:W-:Y:S01]  /*7ed0*/  FSETP.GE.FTZ.AND P5, PT, R174, RZ, PT ;  /* 0x000000ffae00720b */ /* 0x000fe20003fb6000 */
        /* <DEDUP_REMOVED lines=14> */
[----:B------:R-:W-:Y:S01]  /*7fc0*/  FMUL.FTZ R7, R174, R7 ;  /* 0x00000007ae077220 */ /* 0x000fe20000410000 */
        /* <DEDUP_REMOVED lines=11> */
[----:B------:R-:W-:Y:S01]  /*8080*/  FADD.FTZ R30, -R0, R30 ;  /* 0x0000001e001e7221 */ /* 0x000fe20000010100 */
[----:B------:R-:W-:Y:S01]  /*8090*/  FSEL R8, R8, R100, P4 ;  /* 0x0000006408087208 */ /* 0x000fe20002000000 */
[----:B------:R-:W-:Y:S01]  /*80a0*/  FMUL.FTZ R9, R159, R6 ;  /* 0x000000069f097220 */ /* 0x000fe20000410000 */
[----:B------:R-:W-:Y:S01]  /*80b0*/  FSEL R5, R5, R100, P1 ;  /* 0x0000006405057208 */ /* 0x000fe20000800000 */
[----:B------:R-:W-:Y:S01]  /*80c0*/  FADD.FTZ R6, -R100, R57 ;  /* 0x0000003964067221 */ /* 0x000fe20000010100 */
[----:B------:R-:W-:Y:S01]  /*80d0*/  FSETP.GE.FTZ.AND P1, PT, R138, RZ, PT ;  /* 0x000000ff8a00720b */ /* 0x000fe20003f36000 */
[----:B------:R-:W-:Y:S01]  /*80e0*/  FADD.FTZ R42, -R0, R42 ;  /* 0x0000002a002a7221 */ /* 0x000fe20000010100 */
[----:B------:R-:W-:Y:S01]  /*80f0*/  F2FP.F16.F32.PACK_AB R21, R18, R19 ;  /* 0x000000131215723e */ /* 0x000fe200000000ff */
[----:B------:R-:W-:Y:S01]  /*8100*/  FADD.FTZ R27, -R0, R27 ;  /* 0x0000001b001b7221 */ /* 0x000fe20000010100 */
[----:B------:R-:W-:Y:S01]  /*8110*/  F2FP.F16.F32.PACK_AB R24, R7, R24 ;  /* 0x000000180718723e */ /* 0x000fe200000000ff */
[C---:B------:R-:W-:Y:S01]  /*8120*/  FADD.FTZ R7, -R100.reuse, R56 ;  /* 0x0000003864077221 */ /* 0x040fe20000010100 */
[----:B------:R-:W-:Y:S01]  /*8130*/  F2FP.F16.F32.PACK_AB R19, R13, R12 ;  /* 0x0000000c0d13723e */ /* 0x000fe200000000ff */
[----:B------:R-:W-:Y:S01]  /*8140*/  FMUL.FTZ R12, R171, R8 ;  /* 0x00000008ab0c7220 */ /* 0x000fe20000410000 */
[-C--:B------:R-:W-:Y:S01]  /*8150*/  FSEL R29, R29, R100.reuse, P3 ;  /* 0x000000641d1d7208 */ /* 0x080fe20001800000 */
[----:B------:R-:W-:Y:S01]  /*8160*/  FADD.FTZ R8, -R100, R45 ;  /* 0x0000002d64087221 */ /* 0x000fe20000010100 */
[----:B------:R-:W-:Y:S01]  /*8170*/  FSETP.GE.FTZ.AND P4, PT, R148, RZ, PT ;  /* 0x000000ff9400720b */ /* 0x000fe20003f96000 */
[C---:B------:R-:W-:Y:S01]  /*8180*/  FADD.FTZ R31, -R0.reuse, R31 ;  /* 0x0000001f001f7221 */ /* 0x040fe20000010100 */
[----:B------:R-:W-:Y:S01]  /*8190*/  FSETP.GE.FTZ.AND P3, PT, R147, RZ, PT ;  /* 0x000000ff9300720b */ /* 0x000fe20003f76000 */
[----:B------:R-:W-:Y:S01]  /*81a0*/  FADD.FTZ R58, -R0, R58 ;  /* 0x0000003a003a7221 */ /* 0x000fe20000010100 */
[----:B------:R-:W-:Y:S01]  /*81b0*/  F2FP.F16.F32.PACK_AB R20, R16, R17 ;  /* 0x000000111014723e */ /* 0x000fe200000000ff */
        /* <DEDUP_REMOVED lines=8> */
[----:B-1----:R-:W-:Y:S01]  /*8240*/  FADD.FTZ R4, -R0, R62 ;  /* 0x0000003e00047221 */ /* 0x002fe20000010100 */
[----:B------:R-:W-:Y:S01]  /*8250*/  FSETP.GE.FTZ.AND P2, PT, R140, RZ, PT ;  /* 0x000000ff8c00720b */ /* 0x000fe20003f56000 */
[----:B------:R-:W-:Y:S01]  /*8260*/  FMUL.FTZ R7, R148, R7 ;  /* 0x0000000794077220 */ /* 0x000fe20000410000 */
[----:B------:R-:W-:Y:S01]  /*8270*/  FSEL R44, R44, R100, P6 ;  /* 0x000000642c2c7208 */ /* 0x000fe20003000000 */
[----:B------:R-:W-:Y:S01]  /*8280*/  FMUL.FTZ R6, R147, R6 ;  /* 0x0000000693067220 */ /* 0x000fe20000410000 */
[-C--:B------:R-:W-:Y:S01]  /*8290*/  FSEL R8, R8, R100.reuse, P5 ;  /* 0x0000006408087208 */ /* 0x080fe20002800000 */
        /* <DEDUP_REMOVED lines=87> */
[----:B------:R-:W-:Y:S02]  /*8810*/  STS [R194+0xa000], R134 ;  /* 0x00a00086c2007388 */ /* 0x000fe40000000800 */
[----:B------:R-:W-:Y:S02]  /*8820*/  @P1 FADD.FTZ R0, -R0, R63 ;  /* 0x0000003f00001221 */ /* 0x000fe40000010100 */
[----:B------:R-:W-:Y:S02]  /*8830*/  STS [R194+0xa400], R20 ;  /* 0x00a40014c2007388 */ /* 0x000fe40000000800 */
        /* <DEDUP_REMOVED lines=8> */
[----:B------:R1:W-:Y:S04]  /*88c0*/  STS [R196+0xa400], R54 ;  /* 0x00a40036c4007388 */ /* 0x0003e80000000800 */
[----:B------:R-:W-:Y:S04]  /*88d0*/  STS [R195+0xa000], R64 ;  /* 0x00a00040c3007388 */ /* 0x000fe80000000800 */
[----:B------:R-:W-:Y:S04]  /*88e0*/  STS [R195+0xa400], R101 ;  /* 0x00a40065c3007388 */ /* 0x000fe80000000800 */
[----:B------:R-:W-:Y:S04]  /*88f0*/  STS [R196+0xc000], R16 ;  /* 0x00c00010c4007388 */ /* 0x000fe80000000800 */
[----:B------:R2:W-:Y:S04]  /*8900*/  STS [R196+0xc400], R0 ;  /* 0x00c40000c4007388 */ /* 0x0005e80000000800 */
[----:B------:R-:W-:Y:S04]  /*8910*/  STS [R195+0xc000], R100 ;  /* 0x00c00064c3007388 */ /* 0x000fe80000000800 */
[----:B------:R-:W-:Y:S01]  /*8920*/  STS [R195+0xc400], R7 ;  /* 0x00c40007c3007388 */ /* 0x000fe20000000800 */
[----:B-1----:R-:W-:Y:S01]  /*8930*/  IMAD.MOV.U32 R54, RZ, RZ, R217 ;  /* 0x000000ffff367224 */ /* 0x002fe200078e00d9 */
[----:B------:R-:W-:Y:S01]  /*8940*/  BAR.SYNC.DEFER_BLOCKING 0x0 ;  /* 0x0000000000007b1d */ /* 0x000fe20000010000 */
[----:B--2---:R-:W-:Y:S05]  /*8950*/  LEA R0, R128, UR4, 0x1 ;  /* 0x0000000480007c11 */ /* 0x004fea000f8e08ff */
        /* <DEDUP_REMOVED lines=98> */
.L_x_622:
[----:B------:R-:W-:Y:S01]  /*8f80*/  LDSM.16.M88.4 R16, [R123] ;  /* 0x000000007b10783b */ /* 0x000fe20000000200 */
[----:B------:R-:W-:Y:S01]  /*8f90*/  IMAD.MOV.U32 R53, RZ, RZ, 0x4 ;  /* 0x00000004ff357424 */ /* 0x000fe200078e00ff */
        /* <DEDUP_REMOVED lines=56> */
[----:B------:R-:W-:Y:S04]  /*9320*/  MOV R40, UR43 ;  /* 0x0000002b00287c02 */ /* 0x000fe80008000f00 */
        /* <DEDUP_REMOVED lines=19> */
[----:B------:R-:W-:Y:S04]  /*9460*/  IMAD.U32 R22, RZ, RZ, UR47 ;  /* 0x0000002fff167e24 */ /* 0x000fe8000f8e00ff */
        /* <DEDUP_REMOVED lines=12> */
[----:B------:R-:W-:Y:S01]  /*9530*/  IMAD.U32 R25, RZ, RZ, UR44 ;  /* 0x0000002cff197e24 */ /* 0x000fe2000f8e00ff */
[----:B------:R-:W-:Y:S01]  /*9540*/  MOV R53, UR33 ;  /* 0x0000002100357c02 */ /* 0x000fe20008000f00 */
        /* <DEDUP_REMOVED lines=218> */
.L_x_624:
        /* <DEDUP_REMOVED lines=19> */
.L_x_625:
        /* <DEDUP_REMOVED lines=40> */
.L_x_627:
[----:B------:R-:W-:Y:S05]  /*a6a0*/  BSYNC B0 ;  /* 0x0000000000007941 */ /* 0x000fea0003800000 */
.L_x_626:
        /* <DEDUP_REMOVED lines=13> */
.L_x_629:
[----:B------:R-:W-:Y:S05]  /*a780*/  BSYNC B0 ;  /* 0x0000000000007941 */ /* 0x000fea0003800000 */
.L_x_628:
        /* <DEDUP_REMOVED lines=27> */
.L_x_631:
[----:B------:R-:W-:Y:S05]  /*a940*/  BSYNC B0 ;  /* 0x0000000000007941 */ /* 0x000fea0003800000 */
.L_x_630:
        /* <DEDUP_REMOVED lines=13> */
.L_x_604:
[----:B------:R-:W-:Y:S05]  /*aa20*/  BSYNC B1 ;  /* 0x0000000000017941 */ /* 0x000fea0003800000 */
.L_x_590:
        /* <DEDUP_REMOVED lines=11> */
.L_x_632:
[----:B------:R-:W-:Y:S05]  /*aae0*/  EXIT ;  /* 0x000000000000794d */ /* 0x000fea0003800000 */
.L_x_634:
        /* <DEDUP_REMOVED lines=9> */
.L_x_710:


//--------------------- .text._ZN5flash44flash_bwd_dq_dk_dv_loop_seqk_parallel_kernelI23Flash_bwd_kernel_traitsILi32ELi128ELi128ELi8ELi4ELi4ELi4ELb0ELb0EN7cutlass6half_tE19Flash_kernel_traitsILi32ELi128ELi128ELi8ES3_EELb0ELb1ELb0ELb1ELb0ELb0ELb1EEEvNS_16Flash_bwd_paramsE --------------------------
	.section	.text._ZN5flash44flash_bwd_dq_dk_dv_loop_seqk_parallel_kernelI23Flash_bwd_kernel_traitsILi32ELi128ELi128ELi8ELi4ELi4ELi4ELb0ELb0EN7cutlass6half_tE19Flash_kernel_traitsILi32ELi128ELi128ELi8ES3_EELb0ELb1ELb0ELb1ELb0ELb0ELb1EEEvNS_16Flash_bwd_paramsE,"ax",@progbits
	.align	128
        .global         _ZN5flash44flash_bwd_dq_dk_dv_loop_seqk_parallel_kernelI23Flash_bwd_kernel_traitsILi32ELi128ELi128ELi8ELi4ELi4ELi4ELb0ELb0EN7cutlass6half_tE19Flash_kernel_traitsILi32ELi128ELi128ELi8ES3_EELb0ELb1ELb0ELb1ELb0ELb0ELb1EEEvNS_16Flash_bwd_paramsE
        .type           _ZN5flash44flash_bwd_dq_dk_dv_loop_seqk_parallel_kernelI23Flash_bwd_kernel_traitsILi32ELi128ELi128ELi8ELi4ELi4ELi4ELb0ELb0EN7cutlass6half_tE19Flash_kernel_traitsILi32ELi128ELi128ELi8ES3_EELb0ELb1ELb0ELb1ELb0ELb0ELb1EEEvNS_16Flash_bwd_paramsE,@function
        .size           _ZN5flash44flash_bwd_dq_dk_dv_loop_seqk_parallel_kernelI23Flash_bwd_kernel_traitsILi32ELi128ELi128ELi8ELi4ELi4ELi4ELb0ELb0EN7cutlass6half_tE19Flash_kernel_traitsILi32ELi128ELi128ELi8ES3_EELb0ELb1ELb0ELb1ELb0ELb0ELb1EEEvNS_16Flash_bwd_paramsE,(.L_x_711 - _ZN5flash44flash_bwd_dq_dk_dv_loop_seqk_parallel_kernelI23Flash_bwd_kernel_traitsILi32ELi128ELi128ELi8ELi4ELi4ELi4ELb0ELb0EN7cutlass6half_tE19Flash_kernel_traitsILi32ELi128ELi128ELi8ES3_EELb0ELb1ELb0ELb1ELb0ELb0ELb1EEEvNS_16Flash_bwd_paramsE)
        .other          _ZN5flash44flash_bwd_dq_dk_dv_loop_seqk_parallel_kernelI23Flash_bwd_kernel_traitsILi32ELi128ELi128ELi8ELi4ELi4ELi4ELb0ELb0EN7cutlass6half_tE19Flash_kernel_traitsILi32ELi128ELi128ELi8ES3_EELb0ELb1ELb0ELb1ELb0ELb0ELb1EEEvNS_16Flash_bwd_paramsE,@"STO_CUDA_ENTRY STV_DEFAULT"
_ZN5flash44flash_bwd_dq_dk_dv_loop_seqk_parallel_kernelI23Flash_bwd_kernel_traitsILi32ELi128ELi128ELi8ELi4ELi4ELi4ELb0ELb0EN7cutlass6half_tE19Flash_kernel_traitsILi32ELi128ELi128ELi8ES3_EELb0ELb1ELb0ELb1ELb0ELb0ELb1EEEvNS_16Flash_bwd_paramsE:
.text._ZN5flash44flash_bwd_dq_dk_dv_loop_seqk_parallel_kernelI23Flash_bwd_kernel_traitsILi32ELi128ELi128ELi8ELi4ELi4ELi4ELb0ELb0EN7cutlass6half_tE19Flash_kernel_traitsILi32ELi128ELi128ELi8ES3_EELb0ELb1ELb0ELb1ELb0ELb0ELb1EEEvNS_16Flash_bwd_paramsE:
        /* <DEDUP_REMOVED lines=14> */
[----:B------:R-:W3:Y:S01]  /*00e0*/  S2UR UR4, SR_CgaCtaId ;  /* 0x00000000000479c3 */ /* 0x000ee20000008800 */
[----:B------:R-:W-:Y:S01]  /*00f0*/  UMOV UR5, 0x400 ;  /* 0x0000040000057882 */ /* 0x000fe20000000000 */
[----:B------:R-:W-:Y:S01]  /*0100*/  IMAD.MOV.U32 R126, RZ, RZ, 0x20 ;  /* 0x00000020ff7e7424 */ /* 0x000fe200078e00ff */
[----:B------:R-:W-:Y:S01]  /*0110*/  ULDC.64 UR10, c[0x0][0x208] ;  /* 0x00008200000a7ab9 */ /* 0x000fe20000000a00 */
[----:B------:R-:W-:Y:S01]  /*0120*/  IMAD.MOV.U32 R191, RZ, RZ, -0x10 ;  /* 0xfffffff0ffbf7424 */ /* 0x000fe200078e00ff */
[----:B------:R-:W-:Y:S01]  /*0130*/  UMOV UR60, 0xffffe000 ;  /* 0xffffe000003c7882 */ /* 0x000fe20000000000 */
[----:B------:R-:W-:Y:S02]  /*0140*/  IMAD.MOV.U32 R120, RZ, RZ, 0x40 ;  /* 0x00000040ff787424 */ /* 0x000fe400078e00ff */
[----:B------:R-:W4:Y:S08]  /*0150*/  S2UR UR41, SR_CTAID.Y ;  /* 0x00000000002979c3 */ /* 0x000f300000002600 */
[----:B------:R-:W5:Y:S01]  /*0160*/  S2UR UR57, SR_CTAID.Z ;  /* 0x00000000003979c3 */ /* 0x000f620000002700 */
[----:B---3--:R-:W-:-:S06]  /*0170*/  ULEA UR4, UR4, UR5, 0x18 ;  /* 0x0000000504047291 */ /* 0x008fcc000f8ec03f */
[----:B------:R-:W-:Y:S01]  /*0180*/  IMAD.U32 R123, RZ, RZ, UR4 ;  /* 0x00000004ff7b7e24 */ /* 0x000fe2000f8e00ff */
[----:B--2---:R-:W-:Y:S01]  /*0190*/  SHF.R.S32.HI R7, RZ, 0x1f, R19 ;  /* 0x0000001fff077819 */ /* 0x004fe20000011413 */
[----:B----4-:R-:W-:-:S03]  /*01a0*/  USHF.L.U32 UR5, UR41, 0x7, URZ ;  /* 0x0000000729057899 */ /* 0x010fc6000800063f */
[CC--:B------:R-:W-:Y:S02]  /*01b0*/  LEA.HI R6, R7.reuse, R19.reuse, RZ, 0x4 ;  /* 0x0000001307067211 */ /* 0x0c0fe400078f20ff */
[CC--:B------:R-:W-:Y:S02]  /*01c0*/  LEA.HI R21, R7.reuse, R19.reuse, RZ, 0x3 ;  /* 0x0000001307157211 */ /* 0x0c0fe400078f18ff */
[----:B------:R-:W-:Y:S01]  /*01d0*/  SHF.R.S32.HI R2, RZ, 0x4, R6 ;  /* 0x00000004ff027819 */ /* 0x000fe20000011406 */
[----:B-----5:R-:W-:Y:S01]  /*01e0*/  USHF.R.S32.HI UR6, URZ, 0x1f, UR57 ;  /* 0x0000001f3f067899 */ /* 0x020fe20008011439 */
[----:B------:R-:W-:Y:S02]  /*01f0*/  LEA.HI R8, R7, R19, RZ, 0x2 ;  /* 0x0000001307087211 */ /* 0x000fe400078f10ff */
[----:B-1----:R-:W-:Y:S02]  /*0200*/  LEA.HI R0, R6, R2, RZ, 0x1 ;  /* 0x0000000206007211 */ /* 0x002fe400078f08ff */
[----:B------:R-:W-:-:S02]  /*0210*/  LOP3.LUT R4, R21, 0xfffffff8, RZ, 0xc0, !PT ;  /* 0xfffffff815047812 */ /* 0x000fc400078ec0ff */
[----:B------:R-:W-:Y:S02]  /*0220*/  LOP3.LUT R0, R0, 0xfffffffe, RZ, 0xc0, !PT ;  /* 0xfffffffe00007812 */ /* 0x000fe400078ec0ff */
[----:B------:R-:W-:Y:S01]  /*0230*/  SHF.R.S32.HI R3, RZ, 0x3, R21 ;  /* 0x00000003ff037819 */ /* 0x000fe20000011415 */
[----:B------:R-:W-:Y:S01]  /*0240*/  IMAD.IADD R9, R19, 0x1, -R4 ;  /* 0x0000000113097824 */ /* 0x000fe200078e0a04 */
[----:B------:R-:W-:Y:S01]  /*0250*/  LOP3.LUT R5, R8, 0xfffffffc, RZ, 0xc0, !PT ;  /* 0xfffffffc08057812 */ /* 0x000fe200078ec0ff */
[----:B------:R-:W-:Y:S01]  /*0260*/  IMAD.IADD R15, R2, 0x1, -R0 ;  /* 0x00000001020f7824 */ /* 0x000fe200078e0a00 */
[-C--:B------:R-:W-:Y:S01]  /*0270*/  LEA.HI R17, R7, R19.reuse, RZ, 0x5 ;  /* 0x0000001307117211 */ /* 0x080fe200078f28ff */
[----:B------:R-:W-:Y:S01]  /*0280*/  IMAD.SHL.U32 R0, R3, 0x40, RZ ;  /* 0x0000004003007824 */ /* 0x000fe200078e00ff */
[----:B------:R-:W-:Y:S01]  /*0290*/  LEA.HI R3, R7, R19, RZ, 0x7 ;  /* 0x0000001307037211 */ /* 0x000fe200078f38ff */
[----:B------:R-:W-:Y:S01]  /*02a0*/  IMAD.IADD R12, R19, 0x1, -R5 ;  /* 0x00000001130c7824 */ /* 0x000fe200078e0a05 */
[----:B------:R-:W-:-:S02]  /*02b0*/  LEA.HI R13, R9, R9, RZ, 0x1 ;  /* 0x00000009090d7211 */ /* 0x000fc400078f08ff */
[----:B------:R-:W-:Y:S01]  /*02c0*/  LOP3.LUT R0, R0, 0xc0, RZ, 0xc0, !PT ;  /* 0x000000c000007812 */ /* 0x000fe200078ec0ff */
[----:B------:R-:W-:Y:S01]  /*02d0*/  IMAD.SHL.U32 R16, R12, 0x8, RZ ;  /* 0x000000080c107824 */ /* 0x000fe200078e00ff */
[----:B------:R-:W-:Y:S02]  /*02e0*/  SHF.R.S32.HI R10, RZ, 0x7, R3 ;  /* 0x00000007ff0a7819 */ /* 0x000fe40000011403 */
[----:B------:R-:W-:Y:S02]  /*02f0*/  LOP3.LUT R2, R13, 0x3fffffe, RZ, 0xc0, !PT ;  /* 0x03fffffe0d027812 */ /* 0x000fe400078ec0ff */
[----:B------:R-:W-:Y:S01]  /*0300*/  SHF.R.U32.HI R4, RZ, 0x3, R0 ;  /* 0x00000003ff047819 */ /* 0x000fe20000011600 */
[----:B------:R1:W-:Y:S01]  /*0310*/  STL [R1+0x80], R16 ;  /* 0x0000801001007387 */ /* 0x0003e20000100800 */
[----:B------:R-:W-:Y:S01]  /*0320*/  LOP3.LUT R3, R0, 0x18, R16, 0xf8, !PT ;  /* 0x0000001800037812 */ /* 0x000fe200078ef810 */
[----:B------:R-:W-:Y:S01]  /*0330*/  IMAD.IADD R2, R9, 0x1, -R2 ;  /* 0x0000000109027824 */ /* 0x000fe200078e0a02 */
[----:B------:R-:W-:Y:S01]  /*0340*/  SHF.R.S32.HI R24, RZ, 0x5, R17 ;  /* 0x00000005ff187819 */ /* 0x000fe20000011411 */
[----:B------:R-:W-:Y:S01]  /*0350*/  IMAD R0, R10, 0x8, R15 ;  /* 0x000000080a007824 */ /* 0x000fe200078e020f */
[----:B------:R-:W-:-:S02]  /*0360*/  LOP3.LUT R14, R3, R4, RZ, 0x3c, !PT ;  /* 0x00000004030e7212 */ /* 0x000fc400078e3cff */
[----:B------:R-:W-:Y:S01]  /*0370*/  LOP3.LUT R3, R6, 0xfffffff0, RZ, 0xc0, !PT ;  /* 0xfffffff006037812 */ /* 0x000fe200078ec0ff */
[----:B------:R-:W-:Y:S01]  /*0380*/  IMAD R20, R0, 0x8, R2 ;  /* 0x0000000800147824 */ /* 0x000fe200078e0202 */
        /* <DEDUP_REMOVED lines=11> */
[----:B------:R-:W-:-:S02]  /*0440*/  LOP3.LUT R4, R11, 0xfffffff8, RZ, 0xc0, !PT ;  /* 0xfffffff80b047812 */ /* 0x000fc400078ec0ff */
[--C-:B------:R-:W-:Y:S02]  /*0450*/  SHF.R.S32.HI R7, RZ, 0x1, R0.reuse ;  /* 0x00000001ff077819 */ /* 0x100fe40000011400 */
[----:B------:R-:W-:Y:S02]  /*0460*/  SHF.R.S32.HI R8, RZ, 0x1f, R0 ;  /* 0x0000001fff087819 */ /* 0x000fe40000011400 */
[----:B------:R-:W-:Y:S01]  /*0470*/  LOP3.LUT R5, R0, 0x7fffffe, RZ, 0xc0, !PT ;  /* 0x07fffffe00057812 */ /* 0x000fe200078ec0ff */
[----:B------:R-:W-:Y:S02]  /*0480*/  IMAD.IADD R0, R16, 0x1, -R3 ;  /* 0x0000000110007824 */ /* 0x000fe400078e0a03 */
[----:B------:R-:W-:Y:S02]  /*0490*/  IMAD R3, R24, 0x8, R6 ;  /* 0x0000000818037824 */ /* 0x000fe400078e0206 */
[----:B------:R-:W-:Y:S01]  /*04a0*/  IMAD.IADD R16, R2, 0x1, -R4 ;  /* 0x0000000102107824 */ /* 0x000fe200078e0a04 */
[----:B------:R-:W-:Y:S01]  /*04b0*/  LEA.HI R4, R8, R7, RZ, 0x2 ;  /* 0x0000000708047211 */ /* 0x000fe200078f10ff */
[----:B------:R-:W-:Y:S01]  /*04c0*/  IMAD.IADD R18, R2, 0x1, -R5 ;  /* 0x0000000102127824 */ /* 0x000fe200078e0a05 */
[----:B------:R-:W-:Y:S01]  /*04d0*/  LOP3.LUT R2, R0, 0x1, RZ, 0xc0, !PT ;  /* 0x0000000100027812 */ /* 0x000fe200078ec0ff */
[----:B------:R-:W-:Y:S01]  /*04e0*/  IMAD.U32 R22, R3, 0x20, R14 ;  /* 0x0000002003167824 */ /* 0x000fe200078e000e */
[----:B------:R-:W-:-:S02]  /*04f0*/  SHF.R.S32.HI R5, RZ, 0x1f, R17 ;  /* 0x0000001fff057819 */ /* 0x000fc40000011411 */
[----:B------:R-:W-:Y:S02]  /*0500*/  LOP3.LUT R3, R4, 0xfffffffc, RZ, 0xc0, !PT ;  /* 0xfffffffc04037812 */ /* 0x000fe400078ec0ff */
[----:B------:R-:W-:Y:S01]  /*0510*/  ISETP.NE.U32.AND P6, PT, R2, 0x1, PT ;  /* 0x000000010200780c */ /* 0x000fe20003fc5070 */
[----:B------:R-:W-:Y:S01]  /*0520*/  STL [R1+0xb8], R22 ;  /* 0x0000b81601007387 */ /* 0x000fe20000100800 */
[----:B------:R-:W-:Y:S01]  /*0530*/  LOP3.LUT R4, R17, 0xffffffe0, RZ, 0xc0, !PT ;  /* 0xffffffe011047812 */ /* 0x000fe200078ec0ff */
[----:B------:R-:W-:Y:S01]  /*0540*/  IMAD.IADD R14, R7, 0x1, -R3 ;  /* 0x00000001070e7824 */ /* 0x000fe200078e0a03 */
[----:B------:R-:W-:Y:S01]  /*0550*/  LEA.HI R2, R5, R24, RZ, 0x2 ;  /* 0x0000001805027211 */ /* 0x000fe200078f10ff */
[----:B------:R-:W-:Y:S01]  /*0560*/  IMAD.SHL.U32 R5, R12, 0x2, RZ ;  /* 0x000000020c057824 */ /* 0x000fe200078e00ff */
[----:B------:R-:W-:Y:S01]  /*0570*/  LEA.HI R8, R0, R0, RZ, 0x1 ;  /* 0x0000000000087211 */ /* 0x000fe200078f08ff */
[----:B------:R-:W-:Y:S01]  /*0580*/  IMAD.IADD R23, R19, 0x1, -R4 ;  /* 0x0000000113177824 */ /* 0x000fe200078e0a04 */
[----:B------:R-:W-:Y:S01]  /*0590*/  LOP3.LUT R3, R2, 0xfffffffc, RZ, 0xc0, !PT ;  /* 0xfffffffc02037812 */ /* 0x000fe200078ec0ff */
[----:B------:R-:W-:Y:S01]  /*05a0*/  IMAD.SHL.U32 R4, R9, 0x40, RZ ;  /* 0x0000004009047824 */ /* 0x000fe200078e00ff */
[----:B------:R-:W-:Y:S01]  /*05b0*/  SHF.R.S32.HI R2, RZ, 0x1, R13 ;  /* 0x00000001ff027819 */ /* 0x000fe2000001140d */
[----:B------:R-:W-:Y:S01]  /*05c0*/  IMAD R13, R10, 0x2000, R5 ;  /* 0x000020000a0d7824 */ /* 0x000fe200078e0205 */
[----:B------:R-:W-:Y:S01]  /*05d0*/  SHF.R.S32.HI R7, RZ, 0x1f, R23 ;  /* 0x0000001fff077819 */ /* 0x000fe20000011417 */
[----:B------:R-:W-:Y:S01]  /*05e0*/  IMAD.IADD R130, R24, 0x1, -R3 ;  /* 0x0000000118827824 */ /* 0x000fe200078e0a03 */
[----:B------:R-:W-:Y:S01]  /*05f0*/  LOP3.LUT R3, R8, 0x3fffffe, RZ, 0xc0, !PT ;  /* 0x03fffffe08037812 */ /* 0x000fe200078ec0ff */
[----:B------:R-:W-:Y:S01]  /*0600*/  IMAD.SHL.U32 R116, R2, 0x40, RZ ;  /* 0x0000004002747824 */ /* 0x000fe200078e00ff */
[----:B------:R-:W-:Y:S01]  /*0610*/  LOP3.LUT R6, R4, 0x1c0, RZ, 0xc0, !PT ;  /* 0x000001c004067812 */ /* 0x000fe200078ec0ff */
[C---:B------:R-:W-:Y:S01]  /*0620*/  IMAD.SHL.U32 R4, R0.reuse, 0x40, RZ ;  /* 0x0000004000047824 */ /* 0x040fe200078e00ff */
[C---:B------:R-:W-:Y:S01]  /*0630*/  LOP3.LUT P5, RZ, R0.reuse, 0x2, RZ, 0xc0, !PT ;  /* 0x0000000200ff7812 */ /* 0x040fe200078ac0ff */
[C---:B------:R-:W-:Y:S01]  /*0640*/  IMAD.IADD R9, R0.reuse, 0x1, -R3 ;  /* 0x0000000100097824 */ /* 0x040fe200078e0a03 */
[----:B------:R-:W-:Y:S01]  /*0650*/  LOP3.LUT P4, RZ, R0, 0x4, RZ, 0xc0, !PT ;  /* 0x0000000400ff7812 */ /* 0x000fe2000788c0ff */
[----:B------:R-:W-:Y:S01]  /*0660*/  IMAD.SHL.U32 R0, R130, 0x10, RZ ;  /* 0x0000001082007824 */ /* 0x000fe200078e00ff */
[----:B------:R-:W-:Y:S01]  /*0670*/  LEA.HI R7, R7, R23, RZ, 0x2 ;  /* 0x0000001707077211 */ /* 0x000fe200078f10ff */
[----:B------:R-:W-:Y:S01]  /*0680*/  IMAD.SHL.U32 R19, R19, 0x2, RZ ;  /* 0x0000000213137824 */ /* 0x000fe200078e00ff */
[----:B------:R-:W-:Y:S01]  /*0690*/  LOP3.LUT R4, R4, 0x1c0, RZ, 0xc0, !PT ;  /* 0x000001c004047812 */ /* 0x000fe200078ec0ff */
[----:B------:R-:W-:Y:S01]  /*06a0*/  STL [R1+0xc0], R23 ;  /* 0x0000c01701007387 */ /* 0x000fe20000100800 */
[----:B------:R-:W-:Y:S01]  /*06b0*/  LOP3.LUT P0, RZ, R2, 0x2, RZ, 0xc0, !PT ;  /* 0x0000000202ff7812 */ /* 0x000fe2000780c0ff */
[----:B------:R-:W-:Y:S01]  /*06c0*/  IMAD.SHL.U32 R2, R130, 0x400, RZ ;  /* 0x0000040082027824 */ /* 0x000fe200078e00ff */
[----:B------:R-:W-:-:S02]  /*06d0*/  SHF.R.S32.HI R3, RZ, 0x3, R11 ;  /* 0x00000003ff037819 */ /* 0x000fc4000001140b */
[----:B------:R-:W-:Y:S02]  /*06e0*/  LOP3.LUT R116, R116, 0xc0, RZ, 0xc0, !PT ;  /* 0x000000c074747812 */ /* 0x000fe400078ec0ff */
[----:B------:R-:W-:Y:S01]  /*06f0*/  LEA.HI.SX32 R17, R7, R0, 0x1e ;  /* 0x0000000007117211 */ /* 0x000fe200078ff2ff */
[C---:B------:R-:W-:Y:S01]  /*0700*/  IMAD R18, R3.reuse, 0x8, R18 ;  /* 0x0000000803127824 */ /* 0x040fe200078e0212 */
[----:B------:R-:W-:Y:S01]  /*0710*/  LEA.HI R4, R4, R4, RZ, 0x1d ;  /* 0x0000000404047211 */ /* 0x000fe200078fe8ff */
[----:B------:R-:W-:Y:S01]  /*0720*/  IMAD R12, R3, 0x200, R2 ;  /* 0x00000200030c7824 */ /* 0x000fe200078e0202 */
[----:B------:R-:W-:Y:S01]  /*0730*/  LOP3.LUT R0, R6, 0x30, R0, 0xf8, !PT ;  /* 0x0000003006007812 */ /* 0x000fe200078ef800 */
[----:B------:R-:W-:Y:S01]  /*0740*/  STL [R1+0xb4], R17 ;  /* 0x0000b41101007387 */ /* 0x000fe20000100800 */
[----:B------:R-:W-:Y:S02]  /*0750*/  LOP3.LUT R3, R116, 0x8, R21, 0xf8, !PT ;  /* 0x0000000874037812 */ /* 0x000fe400078ef815 */
[----:B------:R-:W-:-:S02]  /*0760*/  IADD3 R13, R4, R13, R2 ;  /* 0x0000000d040d7210 */ /* 0x000fc40007ffe002 */
[----:B------:R-:W-:Y:S02]  /*0770*/  SHF.R.U32.HI R116, RZ, 0x3, R116 ;  /* 0x00000003ff747819 */ /* 0x000fe40000011674 */
[----:B------:R-:W-:Y:S01]  /*0780*/  LOP3.LUT R4, R0, 0x8, R21, 0xf8, !PT ;  /* 0x0000000800047812 */ /* 0x000fe200078ef815 */
[----:B------:R-:W-:Y:S01]  /*0790*/  IMAD R0, R130, 0x200, R5 ;  /* 0x0000020082007824 */ /* 0x000fe200078e0205 */
[----:B------:R-:W-:Y:S01]  /*07a0*/  SHF.R.U32.HI R2, RZ, 0x3, R6 ;  /* 0x00000003ff027819 */ /* 0x000fe20000011606 */
[----:B------:R-:W-:Y:S01]  /*07b0*/  IMAD.SHL.U32 R6, R15, 0x8, RZ ;  /* 0x000000080f067824 */ /* 0x000fe200078e00ff */
[----:B------:R-:W-:Y:S01]  /*07c0*/  LOP3.LUT R116, R3, R116, RZ, 0x3c, !PT ;  /* 0x0000007403747212 */ /* 0x000fe200078e3cff */
[----:B------:R-:W-:Y:S01]  /*07d0*/  IMAD R11, R9, 0x20, R0 ;  /* 0x00000020090b7824 */ /* 0x000fe200078e0200 */
[----:B------:R-:W-:Y:S01]  /*07e0*/  LOP3.LUT R3, R4, R2, RZ, 0x3c, !PT ;  /* 0x0000000204037212 */ /* 0x000fe200078e3cff */
[----:B------:R-:W-:Y:S01]  /*07f0*/  IMAD.SHL.U32 R0, R10, 0x8, RZ ;  /* 0x000000080a007824 */ /* 0x000fe200078e00ff */
[----:B------:R-:W-:Y:S01]  /*0800*/  LOP3.LUT R2, R19, 0x6, RZ, 0xc0, !PT ;  /* 0x0000000613027812 */ /* 0x000fe200078ec0ff */
[C---:B------:R-:W-:Y:S01]  /*0810*/  IMAD.SHL.U32 R4, R16.reuse, 0x40, RZ ;  /* 0x0000004010047824 */ /* 0x040fe200078e00ff */
[----:B------:R-:W-:Y:S01]  /*0820*/  R2P PR, R16, 0x6 ;  /* 0x0000000610007804 */ /* 0x000fe20000000000 */
[C---:B------:R-:W-:Y:S01]  /*0830*/  IMAD.SHL.U32 R9, R15.reuse, 0x10, RZ ;  /* 0x000000100f097824 */ /* 0x040fe200078e00ff */
[----:B------:R-:W-:Y:S01]  /*0840*/  LOP3.LUT R7, R0, 0x8, RZ, 0xc0, !PT ;  /* 0x0000000800077812 */ /* 0x000fe200078ec0ff */
[----:B------:R-:W-:Y:S01]  /*0850*/  IMAD R2, R10, 0x40, R2 ;  /* 0x000000400a027824 */ /* 0x000fe200078e0202 */
[----:B------:R-:W-:Y:S01]  /*0860*/  SHF.R.S32.HI R0, RZ, 0x1, R8 ;  /* 0x00000001ff007819 */ /* 0x000fe20000011408 */
[----:B------:R-:W-:Y:S01]  /*0870*/  IMAD.U32 R116, R20, 0x20, R116 ;  /* 0x0000002014747824 */ /* 0x000fe200078e0074 */
[----:B------:R-:W-:Y:S01]  /*0880*/  LOP3.LUT R4, R4, 0x1c0, RZ, 0xc0, !PT ;  /* 0x000001c004047812 */ /* 0x000fe200078ec0ff */
[----:B------:R-:W-:Y:S01]  /*0890*/  IMAD R3, R15, 0x200, R3 ;  /* 0x000002000f037824 */ /* 0x000fe200078e0203 */
[----:B------:R1:W-:Y:S01]  /*08a0*/  STL [R1+0xc8], R2 ;  /* 0x0000c80201007387 */ /* 0x0003e20000100800 */
[C---:B------:R-:W-:Y:S01]  /*08b0*/  LOP3.LUT P3, RZ, R0.reuse, 0x2, RZ, 0xc0, !PT ;  /* 0x0000000200ff7812 */ /* 0x040fe2000786c0ff */
[----:B------:R-:W-:Y:S01]  /*08c0*/  IMAD.SHL.U32 R0, R0, 0x40, RZ ;  /* 0x0000004000007824 */ /* 0x000fe200078e00ff */
[----:B------:R-:W-:-:S02]  /*08d0*/  LOP3.LUT R6, R6, 0x8, RZ, 0xc0, !PT ;  /* 0x0000000806067812 */ /* 0x000fc400078ec0ff */
[----:B------:R-:W-:Y:S02]  /*08e0*/  SHF.R.U32.HI R119, RZ, 0x3, R4 ;  /* 0x00000003ff777819 */ /* 0x000fe40000011604 */
[----:B------:R-:W-:Y:S02]  /*08f0*/  LOP3.LUT R0, R0, 0xc0, RZ, 0xc0, !PT ;  /* 0x000000c000007812 */ /* 0x000fe400078ec0ff */
[----:B------:R-:W-:Y:S02]  /*0900*/  LOP3.LUT R9, R7, 0x10, R9, 0xf8, !PT ;  /* 0x0000001007097812 */ /* 0x000fe400078ef809 */
[----:B------:R-:W-:Y:S02]  /*0910*/  SHF.R.U32.HI R8, RZ, 0x3, R0 ;  /* 0x00000003ff087819 */ /* 0x000fe40000011600 */
[----:B------:R-:W-:Y:S01]  /*0920*/  LOP3.LUT R119, R119, R4, R6, 0x1e, !PT ;  /* 0x0000000477777212 */ /* 0x000fe200078e1e06 */
[----:B------:R-:W-:Y:S01]  /*0930*/  IMAD.U32 R4, RZ, RZ, UR6 ;  /* 0x00000006ff047e24 */ /* 0x000fe2000f8e00ff */
[----:B------:R-:W-:Y:S01]  /*0940*/  LOP3.LUT R8, R8, R0, R7, 0x1e, !PT ;  /* 0x0000000008087212 */ /* 0x000fe200078e1e07 */
[----:B------:R-:W-:Y:S01]  /*0950*/  IMAD.SHL.U32 R0, R18, 0x20, RZ ;  /* 0x0000002012007824 */ /* 0x000fe200078e00ff */
[----:B------:R-:W-:Y:S01]  /*0960*/  USHF.R.S32.HI UR6, URZ, 0x1f, UR41 ;  /* 0x0000001f3f067899 */ /* 0x000fe20008011429 */
[----:B------:R-:W-:Y:S01]  /*0970*/  VIADD R4, R17, 0x1 ;  /* 0x0000000111047836 */ /* 0x000fe20000000000 */
[----:B------:R-:W-:Y:S01]  /*0980*/  LEA R197, R13, UR4, 0x1 ;  /* 0x000000040dc57c11 */ /* 0x000fe2000f8e08ff */
[----:B------:R-:W-:Y:S01]  /*0990*/  IMAD R130, R130, 0x200, R0 ;  /* 0x0000020082827824 */ /* 0x000fe200078e0200 */
[----:B------:R-:W-:Y:S01]  /*09a0*/  SEL R117, R126, 0xffffffe0, !P0 ;  /* 0xffffffe07e757807 */ /* 0x000fe20004000000 */
[----:B------:R-:W-:Y:S01]  /*09b0*/  IMAD.IADD R8, R8, 0x1, R11 ;  /* 0x0000000108087824 */ /* 0x000fe200078e020b */
[----:B------:R-:W-:Y:S01]  /*09c0*/  SEL R191, R191, 0x10, !P6 ;  /* 0x00000010bfbf7807 */ /* 0x000fe20007000000 */
[----:B------:R-:W-:Y:S01]  /*09d0*/  IMAD.IADD R119, R12, 0x1, R119 ;  /* 0x000000010c777824 */ /* 0x000fe200078e0277 */
[C---:B------:R-:W-:Y:S01]  /*09e0*/  LOP3.LUT P0, RZ, R14.reuse, 0x2, RZ, 0xc0, !PT ;  /* 0x000000020eff7812 */ /* 0x040fe2000780c0ff */
[----:B-1----:R-:W-:Y:S01]  /*09f0*/  IMAD.SHL.U32 R2, R14, 0x40, RZ ;  /* 0x000000400e027824 */ /* 0x002fe200078e00ff */
[----:B------:R-:W-:Y:S01]  /*0a00*/  SEL R193, R126, 0xffffffe0, !P5 ;  /* 0xffffffe07ec17807 */ /* 0x000fe20006800000 */
[C---:B------:R-:W-:Y:S01]  /*0a10*/  VIADD R192, R197.reuse, 0x40 ;  /* 0x00000040c5c07836 */ /* 0x040fe20000000000 */
[----:B------:R-:W-:Y:S01]  /*0a20*/  SEL R120, R120, 0xffffffc0, !P2 ;  /* 0xffffffc078787807 */ /* 0x000fe20005000000 */
[C---:B------:R-:W-:Y:S01]  /*0a30*/  @P4 VIADD R192, R197.reuse, 0xffffffc0 ;  /* 0xffffffc0c5c04836 */ /* 0x040fe20000000000 */
[----:B------:R-:W-:Y:S01]  /*0a40*/  LOP3.LUT R2, R2, 0xc0, RZ, 0xc0, !PT ;  /* 0x000000c002027812 */ /* 0x000fe200078ec0ff */
[----:B------:R-:W-:Y:S01]  /*0a50*/  IMAD.IADD R196, R197, 0x1, R191 ;  /* 0x00000001c5c47824 */ /* 0x000fe200078e02bf */
[----:B------:R-:W-:Y:S01]  /*0a60*/  SEL R126, R126, 0xffffffe0, !P0 ;  /* 0xffffffe07e7e7807 */ /* 0x000fe20004000000 */
[----:B------:R-:W-:Y:S01]  /*0a70*/  IMAD.IADD R191, R191, 0x1, R192 ;  /* 0x00000001bfbf7824 */ /* 0x000fe200078e02c0 */
[----:B------:R-:W-:Y:S01]  /*0a80*/  SHF.R.U32.HI R5, RZ, 0x3, R2 ;  /* 0x00000003ff057819 */ /* 0x000fe20000011602 */
[--C-:B------:R-:W-:Y:S01]  /*0a90*/  IMAD.IADD R198, R197, 0x1, R193.reuse ;  /* 0x00000001c5c67824 */ /* 0x100fe200078e02c1 */
[----:B------:R-:W-:Y:S01]  /*0aa0*/  LEA R116, R116, UR4, 0x1 ;  /* 0x0000000474747c11 */ /* 0x000fe2000f8e08ff */
[----:B------:R-:W-:Y:S01]  /*0ab0*/  IMAD.IADD R195, R196, 0x1, R193 ;  /* 0x00000001c4c37824 */ /* 0x000fe200078e02c1 */
[----:B------:R-:W-:Y:S01]  /*0ac0*/  LOP3.LUT R6, R5, R2, R6, 0x1e, !PT ;  /* 0x0000000205067212 */ /* 0x000fe200078e1e06 */
[----:B------:R-:W-:Y:S01]  /*0ad0*/  IMAD.IADD R194, R193, 0x1, R192 ;  /* 0x00000001c1c27824 */ /* 0x000fe200078e02c0 */
[----:B------:R-:W-:Y:S01]  /*0ae0*/  LOP3.LUT R2, R5, R9, R2, 0x1e, !PT ;  /* 0x0000000905027212 */ /* 0x000fe200078e1e02 */
[----:B------:R-:W-:Y:S01]  /*0af0*/  IMAD.IADD R117, R117, 0x1, R116 ;  /* 0x0000000175757824 */ /* 0x000fe200078e0274 */
[----:B------:R-:W-:Y:S01]  /*0b00*/  SHF.R.S32.HI R5, RZ, 0x1f, R17 ;  /* 0x0000001fff057819 */ /* 0x000fe20000011411 */
[----:B------:R-:W-:Y:S01]  /*0b10*/  IMAD.IADD R130, R130, 0x1, R6 ;  /* 0x0000000182827824 */ /* 0x000fe200078e0206 */
[----:B------:R-:W-:Y:S01]  /*0b20*/  LEA R188, R22, UR4, 0x1 ;  /* 0x0000000416bc7c11 */ /* 0x000fe2000f8e08ff */
[----:B------:R-:W-:-:S02]  /*0b30*/  IMAD.IADD R124, R0, 0x1, R2 ;  /* 0x00000001007c7824 */ /* 0x000fc400078e0202 */
[----:B------:R-:W-:Y:S01]  /*0b40*/  IMAD.U32 R0, RZ, RZ, UR5 ;  /* 0x00000005ff007e24 */ /* 0x000fe2000f8e00ff */
[----:B------:R-:W-:Y:S01]  /*0b50*/  USHF.R.S32.HI UR5, URZ, 0x1f, UR57 ;  /* 0x0000001f3f057899 */ /* 0x000fe20008011439 */
[----:B------:R-:W-:Y:S01]  /*0b60*/  IMAD.U32 R2, RZ, RZ, UR6 ;  /* 0x00000006ff027e24 */ /* 0x000fe2000f8e00ff */
[----:B------:R-:W-:Y:S01]  /*0b70*/  UIADD3 UR6, UR4, 0x6000, URZ ;  /* 0x0000600004067890 */ /* 0x000fe2000fffe03f */
[----:B------:R-:W-:Y:S01]  /*0b80*/  STL [R1+0xbc], R5 ;  /* 0x0000bc0501007387 */ /* 0x000fe20000100800 */
[----:B------:R-:W-:Y:S02]  /*0b90*/  IMAD.SHL.U32 R122, R130, 0x2, RZ ;  /* 0x00000002827a7824 */ /* 0x000fe400078e00ff */
[----:B------:R-:W-:Y:S01]  /*0ba0*/  IMAD.U32 R0, RZ, RZ, UR5 ;  /* 0x00000005ff007e24 */ /* 0x000fe2000f8e00ff */
[----:B------:R1:W-:Y:S01]  /*0bb0*/  STL [R1+0xa8], R4 ;  /* 0x0000a80401007387 */ /* 0x0003e20000100800 */
[----:B------:R-:W-:Y:S01]  /*0bc0*/  VIADD R0, R17, 0xffffff80 ;  /* 0xffffff8011007836 */ /* 0x000fe20000000000 */
[----:B------:R-:W-:Y:S01]  /*0bd0*/  UIADD3 UR5, UR4, 0xa000, URZ ;  /* 0x0000a00004057890 */ /* 0x000fe2000fffe03f */
[----:B------:R-:W-:Y:S01]  /*0be0*/  IADD3 R123, R122, 0x4000, R123 ;  /* 0x000040007a7b7810 */ /* 0x000fe20007ffe07b */
[----:B------:R-:W-:-:S02]  /*0bf0*/  IMAD.IADD R193, R193, 0x1, R191 ;  /* 0x00000001c1c17824 */ /* 0x000fc400078e02bf */
[----:B------:R-:W-:Y:S02]  /*0c00*/  SHF.R.S32.HI R2, RZ, 0x1f, R0 ;  /* 0x0000001fff027819 */ /* 0x000fe40000011400 */
[----:B------:R-:W-:Y:S01]  /*0c10*/  LEA R119, R119, UR5, 0x1 ;  /* 0x0000000577777c11 */ /* 0x000fe2000f8e08ff */
[----:B------:R-:W-:Y:S01]  /*0c20*/  IMAD.IADD R123, R123, 0x1, R126 ;  /* 0x000000017b7b7824 */ /* 0x000fe200078e027e */
[C---:B------:R-:W-:Y:S01]  /*0c30*/  SHF.L.U64.HI R2, R0.reuse, 0x2, R2 ;  /* 0x0000000200027819 */ /* 0x040fe20000010202 */
[----:B------:R-:W-:Y:S02]  /*0c40*/  IMAD.SHL.U32 R0, R0, 0x4, RZ ;  /* 0x0000000400007824 */ /* 0x000fe400078e00ff */
[C---:B------:R-:W-:Y:S02]  /*0c50*/  VIADD R125, R119.reuse, 0x20 ;  /* 0x00000020777d7836 */ /* 0x040fe40000000000 */
[----:B------:R2:W-:Y:S01]  /*0c60*/  STL [R1+0xa4], R2 ;  /* 0x0000a40201007387 */ /* 0x0005e20000100800 */
[----:B------:R-:W-:-:S02]  /*0c70*/  @P1 VIADD R125, R119, 0xffffffe0 ;  /* 0xffffffe0777d1836 */ /* 0x000fc40000000000 */
[----:B------:R-:W-:Y:S01]  /*0c80*/  IMAD.IADD R121, R119, 0x1, R120 ;  /* 0x0000000177797824 */ /* 0x000fe200078e0278 */
[----:B------:R3:W-:Y:S01]  /*0c90*/  STL [R1+0xa0], R0 ;  /* 0x0000a00001007387 */ /* 0x0007e20000100800 */
[----:B------:R-:W-:Y:S02]  /*0ca0*/  IMAD.IADD R120, R120, 0x1, R125 ;  /* 0x0000000178787824 */ /* 0x000fe400078e027d */
[C---:B------:R-:W-:Y:S02]  /*0cb0*/  VIADD R129, R125.reuse, 0x2000 ;  /* 0x000020007d817836 */ /* 0x040fe40000000000 */
[C---:B------:R-:W-:Y:S01]  /*0cc0*/  VIADD R128, R125.reuse, 0x4000 ;  /* 0x000040007d807836 */ /* 0x040fe20000000000 */
[----:B-1----:R-:W-:Y:S01]  /*0cd0*/  LEA R4, R8, UR6, 0x1 ;  /* 0x0000000608047c11 */ /* 0x002fe2000f8e08ff */
[----:B------:R-:W-:-:S04]  /*0ce0*/  VIADD R127, R125, 0x6000 ;  /* 0x000060007d7f7836 */ /* 0x000fc80000000000 */
[----:B------:R1:W-:Y:S01]  /*0cf0*/  STL [R1+0xac], R4 ;  /* 0x0000ac0401007387 */ /* 0x0003e20000100800 */
[----:B--2---:R-:W-:Y:S01]  /*0d00*/  LEA R2, R3, UR4, 0x1 ;  /* 0x0000000403027c11 */ /* 0x004fe2000f8e08ff */
[C---:B---3--:R-:W-:Y:S02]  /*0d10*/  VIADD R0, R4.reuse, 0x20 ;  /* 0x0000002004007836 */ /* 0x048fe40000000000 */
[----:B------:R-:W-:-:S05]  /*0d20*/  @P3 VIADD R0, R4, 0xffffffe0 ;  /* 0xffffffe004003836 */ /* 0x000fca0000000000 */
[----:B------:R1:W-:Y:S02]  /*0d30*/  STL [R1+0xb0], R0 ;  /* 0x0000b00001007387 */ /* 0x0003e40000100800 */
.L_x_679:
        /* <DEDUP_REMOVED lines=18> */
[----:B---3--:R-:W-:Y:S01]  /*0e60*/  IMAD.U32 R6, RZ, RZ, UR8 ;  /* 0x00000008ff067e24 */ /* 0x008fe2000f8e00ff */
        /* <DEDUP_REMOVED lines=48> */
.L_x_635:
        /* <DEDUP_REMOVED lines=52> */
[----:B------:R-:W-:-:S02]  /*14b0*/  @UP1 UIADD3 UR47, UR15, UR22, URZ ;  /* 0x000000160f2f1290 */ /* 0x000fc4000fffe03f */
[----:B------:R-:W-:Y:S02]  /*14c0*/  UIMAD.WIDE.U32 UR16, UR6, UR12, URZ ;  /* 0x0000000c061072a5 */ /* 0x000fe4000f8e003f */
[----:B------:R-:W-:Y:S02]  /*14d0*/  UIMAD UR15, UR7, UR12, URZ ;  /* 0x0000000c070f72a4 */ /* 0x000fe4000f8e023f */
[----:B------:R-:W-:Y:S02]  /*14e0*/  UIADD3 UR8, UR13, UR8, URZ ;  /* 0x000000080d087290 */ /* 0x000fe4000fffe03f */
        /* <DEDUP_REMOVED lines=9> */
[----:B------:R-:W-:Y:S02]  /*1580*/  USEL UR34, UR19, URZ, UP2 ;  /* 0x0000003f13227287 */ /* 0x000fe40009000000 */
[----:B------:R-:W-:Y:S02]  /*1590*/  UIADD3 UR46, UR17, UR8, URZ ;  /* 0x00000008112e7290 */ /* 0x000fe4000fffe03f */
[----:B------:R-:W-:Y:S01]  /*15a0*/  USHF.R.S32.HI UR19, URZ, 0x1f, UR16 ;  /* 0x0000001f3f137899 */ /* 0x000fe20008011410 */
[----:B------:R-:W-:Y:S01]  /*15b0*/  IMAD.HI.U32 R0, R0, R3, RZ ;  /* 0x0000000300007227 */ /* 0x000fe200078e00ff */
[----:B------:R-:W-:Y:S02]  /*15c0*/  UIADD3 UR8, UP2, UR16, UR29, URZ ;  /* 0x0000001d10087290 */ /* 0x000fe4000ff5e03f */
[----:B------:R-:W-:Y:S01]  /*15d0*/  UIMAD UR15, UR7, UR5, URZ ;  /* 0x00000005070f72a4 */ /* 0x000fe2000f8e023f */
[----:B------:R-:W-:Y:S01]  /*15e0*/  IMAD.MOV R4, RZ, RZ, -R0 ;  /* 0x000000ffff047224 */ /* 0x000fe200078e0a00 */
[----:B------:R-:W-:-:S02]  /*15f0*/  UIADD3.X UR12, UR19, UR34, URZ, UP2, !UPT ;  /* 0x00000022130c7290 */ /* 0x000fc400097fe43f */
[----:B------:R-:W-:Y:S01]  /*1600*/  UIMAD UR7, UR7, UR8, URZ ;  /* 0x00000008070772a4 */ /* 0x000fe2000f8e023f */
[C---:B------:R-:W-:Y:S01]  /*1610*/  IMAD R3, R6.reuse, R4, R3 ;  /* 0x0000000406037224 */ /* 0x040fe200078e0203 */
[----:B------:R-:W-:Y:S01]  /*1620*/  @!UP1 UIADD3 UR50, UR43, UR35, URZ ;  /* 0x000000232b329290 */ /* 0x000fe2000fffe03f */
[----:B------:R-:W-:Y:S01]  /*1630*/  ULDC UR22, c[0x0][0x2c4] ;  /* 0x0000b10000167ab9 */ /* 0x000fe20000000800 */
[----:B------:R-:W-:Y:S02]  /*1640*/  UIMAD UR17, UR6, UR12, UR7 ;  /* 0x0000000c061172a4 */ /* 0x000fe4000f8e0207 */
[----:B------:R-:W-:Y:S01]  /*1650*/  ISETP.GT.U32.AND P1, PT, R6, R3, PT ;  /* 0x000000030600720c */ /* 0x000fe20003f24070 */
[----:B------:R-:W-:Y:S02]  /*1660*/  UIMAD.WIDE.U32 UR34, UR6, UR8, URZ ;  /* 0x00000008062272a5 */ /* 0x000fe4000f8e003f */
[----:B------:R-:W-:Y:S01]  /*1670*/  @UP3 UIMAD UR6, UR41, UR22, URZ ;  /* 0x00000016290632a4 */ /* 0x000fe2000f8e023f */
[----:B------:R-:W-:Y:S01]  /*1680*/  ULDC.U8 UR25, c[0x0][0x480] ;  /* 0x0001200000197ab9 */ /* 0x000fe20000000000 */
[----:B------:R-:W-:-:S02]  /*1690*/  @UP0 UIADD3 UR21, UR38, UR40, URZ ;  /* 0x0000002826150290 */ /* 0x000fc4000fffe03f */
[----:B------:R-:W-:Y:S02]  /*16a0*/  @UP0 UIADD3 UR23, UR38, UR40, URZ ;  /* 0x0000002826170290 */ /* 0x000fe4000fffe03f */
[----:B------:R-:W-:Y:S02]  /*16b0*/  UIMAD UR48, UR57, UR26, URZ ;  /* 0x0000001a393072a4 */ /* 0x000fe4000f8e023f */
[----:B------:R-:W-:Y:S02]  /*16c0*/  UISETP.NE.AND UP4, UPT, UR25, URZ, UPT ;  /* 0x0000003f1900728c */ /* 0x000fe4000bf85270 */
[-C--:B------:R-:W-:Y:S01]  /*16d0*/  @!P1 IADD3 R3, R3, -R6.reuse, RZ ;  /* 0x8000000603039210 */ /* 0x080fe20007ffe0ff */
[----:B------:R-:W-:Y:S01]  /*16e0*/  @!P1 VIADD R0, R0, 0x1 ;  /* 0x0000000100009836 */ /* 0x000fe20000000000 */
        /* <DEDUP_REMOVED lines=20> */
[----:B------:R-:W-:Y:S02]  /*1830*/  USEL UR52, UR49, URZ, UP4 ;  /* 0x0000003f31347287 */ /* 0x000fe4000a000000 */
[----:B------:R-:W-:Y:S02]  /*1840*/  @!UP3 UIMAD UR36, UR6, UR22, URZ ;  /* 0x000000160624b2a4 */ /* 0x000fe4000f8e023f */
[----:B------:R-:W-:Y:S02]  /*1850*/  USHF.R.S32.HI UR33, URZ, 0x1f, UR37 ;  /* 0x0000001f3f217899 */ /* 0x000fe40008011425 */
        /* <DEDUP_REMOVED lines=20> */
.L_x_637:
        /* <DEDUP_REMOVED lines=13> */
.L_x_638:
        /* <DEDUP_REMOVED lines=11> */
.L_x_639:
[----:B------:R-:W-:-:S04]  /*1b20*/  UIMAD UR5, UR41, UR61, UR57 ;  /* 0x0000003d290572a4 */ /* 0x000fc8000f8e0239 */
[----:B------:R-:W-:-:S12]  /*1b30*/  UIMAD UR5, UR5, UR59, URZ ;  /* 0x0000003b050572a4 */ /* 0x000fd8000f8e023f */
.L_x_640:
[----:B------:R-:W2:Y:S01]  /*1b40*/  LDL.64 R4, [R1+0x80] ;  /* 0x0000800001047983 */ /* 0x000ea20000100a00 */
[----:B------:R-:W1:Y:S01]  /*1b50*/  LDC.64 R8, c[0x0][0x420] ;  /* 0x00010800ff087b82 */ /* 0x000e620000000a00 */
[----:B------:R-:W-:Y:S02]  /*1b60*/  ULDC UR6, c[0x0][0x2dc] ;  /* 0x0000b70000067ab9 */ /* 0x000fe40000000800 */
[----:B------:R3:W2:Y:S01]  /*1b70*/  LDL.64 R20, [R1+0x80] ;  /* 0x0000800001147983 */ /* 0x0006a20000100a00 */
[----:B------:R-:W-:Y:S02]  /*1b80*/  UIADD3 UR35, UR16, UR5, URZ ;  /* 0x0000000510237290 */ /* 0x000fe4000fffe03f */
[----:B------:R-:W-:Y:S01]  /*1b90*/  UIMAD UR21, UR6, UR61, URZ ;  /* 0x0000003d061572a4 */ /* 0x000fe2000f8e023f */
[----:B------:R-:W4:Y:S01]  /*1ba0*/  LDL R14, [R1+0xc0] ;  /* 0x0000c000010e7983 */ /* 0x000f220000100800 */
[----:B------:R-:W-:Y:S01]  /*1bb0*/  UIADD3 UR5, -UR9, UR18, UR37 ;  /* 0x0000001209057290 */ /* 0x000fe2000fffe125 */
[----:B------:R-:W-:Y:S01]  /*1bc0*/  ULDC UR12, c[0x0][0x398] ;  /* 0x0000e600000c7ab9 */ /* 0x000fe20000000800 */
[----:B------:R-:W5:Y:S01]  /*1bd0*/  S2R R17, SR_TID.X ;  /* 0x0000000000117919 */ /* 0x000f620000002100 */
[----:B------:R-:W-:Y:S01]  /*1be0*/  ULDC.64 UR14, c[0x0][0x428] ;  /* 0x00010a00000e7ab9 */ /* 0x000fe20000000a00 */
[----:B------:R-:W3:Y:S01]  /*1bf0*/  S2R R18, SR_TID.X ;  /* 0x0000000000127919 */ /* 0x000ee20000002100 */
[----:B------:R-:W-:Y:S01]  /*1c00*/  USHF.R.S32.HI UR13, URZ, 0x1f, UR57 ;  /* 0x0000001f3f0d7899 */ /* 0x000fe20008011439 */
[----:B------:R-:W-:Y:S01]  /*1c10*/  ULDC.64 UR6, c[0x0][0x258] ;  /* 0x0000960000067ab9 */ /* 0x000fe20000000a00 */
[----:B------:R-:W1:Y:S01]  /*1c20*/  S2R R11, SR_TID.X ;  /* 0x00000000000b7919 */ /* 0x000e620000002100 */
[----:B------:R-:W-:Y:S01]  /*1c30*/  ULDC.64 UR42, c[0x0][0x2b0] ;  /* 0x0000ac00002a7ab9 */ /* 0x000fe20000000a00 */
[----:B------:R-:W-:Y:S01]  /*1c40*/  ULDC.64 UR44, c[0x0][0x478] ;  /* 0x00011e00002c7ab9 */ /* 0x000fe20000000a00 */
[----:B------:R-:W1:Y:S01]  /*1c50*/  S2R R13, SR_TID.X ;  /* 0x00000000000d7919 */ /* 0x000e620000002100 */
[----:B-----5:R-:W-:-:S04]  /*1c60*/  SHF.R.S32.HI R17, RZ, 0x1f, R17 ;  /* 0x0000001fff117819 */ /* 0x020fc80000011411 */
[----:B---3--:R-:W-:-:S04]  /*1c70*/  LEA.HI R17, R17, R18, RZ, 0x2 ;  /* 0x0000001211117211 */ /* 0x008fc800078f10ff */
[----:B------:R-:W-:-:S04]  /*1c80*/  SHF.R.S32.HI R17, RZ, 0x2, R17 ;  /* 0x00000002ff117819 */ /* 0x000fc80000011411 */
[----:B------:R-:W-:Y:S02]  /*1c90*/  SHF.R.S32.HI R15, RZ, 0x1f, R17 ;  /* 0x0000001fff0f7819 */ /* 0x000fe40000011411 */
[----:B------:R-:W-:Y:S02]  /*1ca0*/  IADD3 R3, P0, R17, UR16, RZ ;  /* 0x0000001011037c10 */ /* 0x000fe4000ff1e0ff */
[----:B-1----:R-:W-:Y:S01]  /*1cb0*/  SHF.R.S32.HI R11, RZ, 0x1f, R11 ;  /* 0x0000001fff0b7819 */ /* 0x002fe2000001140b */
[----:B------:R-:W-:Y:S02]  /*1cc0*/  USHF.L.U32 UR20, UR21, 0x7, URZ ;  /* 0x0000000715147899 */ /* 0x000fe4000800063f */
[----:B------:R-:W-:Y:S01]  /*1cd0*/  UIADD3 UR5, UR5, -UR12, URZ ;  /* 0x8000000c05057290 */ /* 0x000fe2000fffe03f */
[----:B------:R-:W-:Y:S01]  /*1ce0*/  LEA.HI R11, R11, R13, RZ, 0x5 ;  /* 0x0000000d0b0b7211 */ /* 0x000fe200078f28ff */
[----:B------:R-:W-:Y:S01]  /*1cf0*/  UIMAD UR17, UR13, UR14, URZ ;  /* 0x0000000e0d1172a4 */ /* 0x000fe2000f8e023f */
[----:B------:R-:W-:Y:S01]  /*1d00*/  IMAD.U32 R10, RZ, RZ, UR6 ;  /* 0x00000006ff0a7e24 */ /* 0x000fe2000f8e00ff */
[----:B------:R-:W-:Y:S01]  /*1d10*/  USHF.R.S32.HI UR12, URZ, 0x1f, UR20 ;  /* 0x0000001f3f0c7899 */ /* 0x000fe20008011414 */
[----:B------:R-:W-:Y:S01]  /*1d20*/  SHF.R.S32.HI R11, RZ, 0x5, R11 ;  /* 0x00000005ff0b7819 */ /* 0x000fe2000001140b */
[----:B------:R-:W-:Y:S01]  /*1d30*/  UIMAD UR15, UR57, UR15, UR17 ;  /* 0x0000000f390f72a4 */ /* 0x000fe2000f8e0211 */
[----:B------:R-:W-:Y:S01]  /*1d40*/  BSSY B1, `(.L_x_636) ;  /* 0x00008b3000017945 */ /* 0x000fe20003800000 */
[----:B--2---:R-:W-:Y:S01]  /*1d50*/  IMAD.MOV.U32 R20, RZ, RZ, R4 ;  /* 0x000000ffff147224 */ /* 0x004fe200078e0004 */
[----:B------:R-:W-:-:S04]  /*1d60*/  IADD3.X R4, R15, UR19, RZ, P0, !PT ;  /* 0x000000130f047c10 */ /* 0x000fc800087fe4ff */
[--C-:B------:R-:W-:Y:S01]  /*1d70*/  SHF.R.S32.HI R21, RZ, 0x1f, R20.reuse ;  /* 0x0000001fff157819 */ /* 0x100fe20000011414 */
[----:B------:R-:W-:Y:S02]  /*1d80*/  IMAD R6, R4, UR30, RZ ;  /* 0x0000001e04067c24 */ /* 0x000fe4000f8e02ff */
[----:B------:R-:W-:-:S04]  /*1d90*/  IMAD.WIDE.U32 R4, R3, UR30, R20 ;  /* 0x0000001e03047c25 */ /* 0x000fc8000f8e0014 */
[----:B------:R-:W-:Y:S01]  /*1da0*/  IMAD R3, R3, UR31, R6 ;  /* 0x0000001f03037c24 */ /* 0x000fe2000f8e0206 */
[----:B------:R-:W-:Y:S02]  /*1db0*/  IADD3 R6, P2, R4, UR56, RZ ;  /* 0x0000003804067c10 */ /* 0x000fe4000ff5e0ff */
[----:B------:R-:W-:Y:S01]  /*1dc0*/  IADD3 R4, P0, R20, UR8, RZ ;  /* 0x0000000814047c10 */ /* 0x000fe2000ff1e0ff */
[----:B------:R-:W-:Y:S01]  /*1dd0*/  UIMAD UR8, UR13, UR6, URZ ;  /* 0x000000060d0872a4 */ /* 0x000fe2000f8e023f */
[----:B------:R-:W-:Y:S01]  /*1de0*/  IADD3.X R7, R5, UR47, R3, P2, !PT ;  /* 0x0000002f05077c10 */ /* 0x000fe200097fe403 */
[----:B------:R-:W-:Y:S01]  /*1df0*/  IMAD R3, R8, UR19, RZ ;  /* 0x0000001308037c24 */ /* 0x000fe2000f8e02ff */
[----:B------:R-:W-:Y:S01]  /*1e00*/  UIADD3 UR13, UP2, UP1, UR34, UR20, UR48 ;  /* 0x00000014220d7290 */ /* 0x000fe2000f95e030 */
[----:B------:R-:W-:Y:S01]  /*1e10*/  IADD3.X R5, R21, UR50, RZ, P0, !PT ;  /* 0x0000003215057c10 */ /* 0x000fe200087fe4ff */
[----:B------:R-:W-:Y:S01]  /*1e20*/  USHF.R.S32.HI UR19, URZ, 0x1f, UR5 ;  /* 0x0000001f3f137899 */ /* 0x000fe20008011405 */
[----:B------:R-:W-:Y:S01]  /*1e30*/  IMAD.WIDE.U32 R6, R10, UR57, R6 ;  /* 0x000000390a067c25 */ /* 0x000fe2000f8e0006 */
[----:B------:R-:W-:-:S02]  /*1e40*/  UIMAD UR23, UR57, UR7, UR8 ;  /* 0x00000007391772a4 */ /* 0x000fc4000f8e0208 */
[----:B------:R-:W-:Y:S02]  /*1e50*/  UIADD3.X UR6, UR49, UR12, UR54, UP2, UP1 ;  /* 0x0000000c31067290 */ /* 0x000fe400097e2436 */
[----:B------:R-:W-:Y:S01]  /*1e60*/  ULEA.HI UR19, UR19, UR5, URZ, 0x7 ;  /* 0x0000000513137291 */ /* 0x000fe2000f8f383f */
[----:B------:R-:W-:Y:S01]  /*1e70*/  IMAD R3, R9, UR16, R3 ;  /* 0x0000001009037c24 */ /* 0x000fe2000f8e0203 */
[----:B------:R-:W-:Y:S01]  /*1e80*/  UIADD3 UR7, UP2, UP1, UR53, UR13, UR55 ;  /* 0x0000000d35077290 */ /* 0x000fe2000f95e037 */
[----:B------:R-:W-:Y:S01]  /*1e90*/  IMAD.WIDE.U32 R4, R8, UR16, R4 ;  /* 0x0000001008047c25 */ /* 0x000fe2000f8e0004 */
[----:B------:R-:W-:-:S03]  /*1ea0*/  USHF.R.S32.HI UR19, URZ, 0x7, UR19 ;  /* 0x000000073f137899 */ /* 0x000fc60008011413 */
[----:B----4-:R-:W-:Y:S01]  /*1eb0*/  IMAD R10, R11, UR21, R14 ;  /* 0x000000150b0a7c24 */ /* 0x010fe2000f8e020e */
[----:B------:R-:W-:Y:S01]  /*1ec0*/  UIADD3.X UR8, UR52, UR6, UR46, UP2, UP1 ;  /* 0x0000000634087290 */ /* 0x000fe200097e242e */
[----:B------:R-:W-:Y:S01]  /*1ed0*/  IMAD.IADD R5, R5, 0x1, R3 ;  /* 0x0000000105057824 */ /* 0x000fe200078e0203 */
[----:B------:R-:W-:Y:S02]  /*1ee0*/  UISETP.LT.AND UP1, UPT, URZ, UR19, UPT ;  /* 0x000000133f00728c */ /* 0x000fe4000bf21270 */
[C---:B------:R-:W-:Y:S01]  /*1ef0*/  IADD3 R3, P0, R10.reuse, UR7, RZ ;  /* 0x000000070a037c10 */ /* 0x040fe2000ff1e0ff */
[----:B------:R-:W-:Y:S01]  /*1f00*/  ULDC.64 UR6, c[0x0][0x400] ;  /* 0x0001000000067ab9 */ /* 0x000fe20000000a00 */
[----:B------:R-:W-:Y:S01]  /*1f10*/  IMAD.U32 R11, RZ, RZ, UR14 ;  /* 0x0000000eff0b7e24 */ /* 0x000fe2000f8e00ff */
[----:B------:R-:W-:Y:S01]  /*1f20*/  USEL UR19, URZ, UR19, !UP1 ;  /* 0x000000133f137287 */ /* 0x000fe2000c800000 */
[----:B------:R-:W-:Y:S01]  /*1f30*/  LEA.HI.X.SX32 R10, R10, UR8, 0x1, P0 ;  /* 0x000000080a0a7c11 */ /* 0x000fe200080f0eff */
[----:B------:R-:W-:Y:S01]  /*1f40*/  ULDC.64 UR12, c[0x0][0x210] ;  /* 0x00008400000c7ab9 */ /* 0x000fe20000000a00 */
[----:B------:R-:W-:Y:S01]  /*1f50*/  LEA R252, P0, R3, UR6, 0x2 ;  /* 0x0000000603fc7c11 */ /* 0x000fe2000f8010ff */
[----:B------:R-:W-:Y:S01]  /*1f60*/  IMAD.WIDE.U32 R4, R11, UR57, R4 ;  /* 0x000000390b047c25 */ /* 0x000fe2000f8e0004 */
[----:B------:R-:W-:Y:S01]  /*1f70*/  UISETP.GT.AND UP1, UPT, UR39, UR19, UPT ;  /* 0x000000132700728c */ /* 0x000fe2000bf24270 */
[----:B------:R1:W-:Y:S01]  /*1f80*/  STL [R1+0x84], R21 ;  /* 0x0000841501007387 */ /* 0x0003e20000100800 */
[----:B------:R-:W-:Y:S01]  /*1f90*/  LEA.HI.X R251, R3, UR7, R10, 0x2, P0 ;  /* 0x0000000703fb7c11 */ /* 0x000fe200080f140a */
[----:B------:R-:W-:Y:S01]  /*1fa0*/  VIADD R7, R7, UR23 ;  /* 0x0000001707077c36 */ /* 0x000fe20008000000 */
[C---:B------:R-:W-:Y:S01]  /*1fb0*/  LEA R224, P0, R6.reuse, UR12, 0x1 ;  /* 0x0000000c06e07c11 */ /* 0x040fe2000f8008ff */
[----:B------:R-:W-:Y:S01]  /*1fc0*/  VIADD R5, R5, UR15 ;  /* 0x0000000f05057c36 */ /* 0x000fe20008000000 */
[----:B------:R-:W-:Y:S01]  /*1fd0*/  UIADD3 UR16, UR16, UR36, URZ ;  /* 0x0000002410107290 */ /* 0x000fe2000fffe03f */
[----:B------:R-:W-:Y:S01]  /*1fe0*/  IMAD R3, R15, R8, RZ ;  /* 0x000000080f037224 */ /* 0x000fe200078e02ff */
[----:B------:R-:W-:Y:S01]  /*1ff0*/  LEA.HI.X R225, R6, UR13, R7, 0x1, P0 ;  /* 0x0000000d06e17c11 */ /* 0x000fe200080f0c07 */
[----:B------:R-:W-:Y:S01]  /*2000*/  ULDC.64 UR14, c[0x0][0x3e0] ;  /* 0x0000f800000e7ab9 */ /* 0x000fe20000000a00 */
[----:B------:R-:W-:Y:S01]  /*2010*/  PLOP3.LUT P0, PT, PT, PT, UP1, 0x80, 0x0 ;  /* 0x000000000000781c */ /* 0x000fe20003f0f018 */
[----:B------:R-:W-:-:S02]  /*2020*/  IMAD R3, R17, R9, R3 ;  /* 0x0000000911037224 */ /* 0x000fc400078e0203 */
[----:B------:R-:W-:Y:S01]  /*2030*/  IMAD.WIDE.U32 R4, R17, R8, R4 ;  /* 0x0000000811047225 */ /* 0x000fe200078e0004 */
[----:B------:R-:W-:Y:S02]  /*2040*/  UIMAD.WIDE UR6, UR16, 0x4, UR42 ;  /* 0x00000004100678a5 */ /* 0x000fe4000f8e022a */
[----:B------:R-:W-:Y:S01]  /*2050*/  UIMAD.WIDE UR16, UR35, 0x4, UR44 ;  /* 0x00000004231078a5 */ /* 0x000fe2000f8e022c */
[----:B------:R-:W-:Y:S01]  /*2060*/  IMAD.IADD R3, R5, 0x1, R3 ;  /* 0x0000000105037824 */ /* 0x000fe200078e0203 */
[C---:B------:R-:W-:Y:S01]  /*2070*/  LEA R222, P2, R4.reuse, UR14, 0x1 ;  /* 0x0000000e04de7c11 */ /* 0x040fe2000f8408ff */
[----:B------:R-:W-:Y:S02]  /*2080*/  UIADD3 UR8, UR39, -0x1, URZ ;  /* 0xffffffff27087890 */ /* 0x000fe4000fffe03f */
[----:B------:R-:W-:Y:S01]  /*2090*/  UMOV UR14, UR6 ;  /* 0x00000006000e7c82 */ /* 0x000fe20008000000 */
[----:B------:R-:W-:Y:S01]  /*20a0*/  LEA.HI.X R223, R4, UR15, R3, 0x1, P2 ;  /* 0x0000000f04df7c11 */ /* 0x000fe200090f0c03 */
[----:B------:R-:W-:Y:S01]  /*20b0*/  UMOV UR13, UR7 ;  /* 0x00000007000d7c82 */ /* 0x000fe20008000000 */
[----:B------:R-:W-:Y:S01]  /*20c0*/  UMOV UR15, UR17 ;  /* 0x00000011000f7c82 */ /* 0x000fe20008000000 */
        /* <DEDUP_REMOVED lines=20> */
.L_x_642:
        /* <DEDUP_REMOVED lines=19> */
.L_x_643:
        /* <DEDUP_REMOVED lines=32> */
.L_x_645:
[----:B------:R-:W-:Y:S05]  /*2540*/  BSYNC B0 ;  /* 0x0000000000007941 */ /* 0x000fea0003800000 */
.L_x_644:
        /* <DEDUP_REMOVED lines=14> */
.L_x_647:
[----:B------:R-:W-:Y:S05]  /*2630*/  BSYNC B0 ;  /* 0x0000000000007941 */ /* 0x000fea0003800000 */
.L_x_646:
        /* <DEDUP_REMOVED lines=23> */
[----:B--2---:R-:W-:-:S04]  /*27b0*/  LEA R8, P1, R6, UR6, 0x1 ;  /* 0x0000000606087c11 */ /* 0x004fc8000f8208ff */
[----:B------:R-:W-:-:S05]  /*27c0*/  LEA.HI.X R9, R6, UR7, R0, 0x1, P1 ;  /* 0x0000000706097c11 */ /* 0x000fca00088f0c00 */
[----:B------:R3:W-:Y:S04]  /*27d0*/  STG.E.128 desc[UR10][R8.64], RZ ;  /* 0x000000ff08007986 */ /* 0x0007e8000c101d0a */
.L_x_649:
[----:B------:R-:W-:Y:S05]  /*27e0*/  BSYNC B0 ;  /* 0x0000000000007941 */ /* 0x000fea0003800000 */
.L_x_648:
        /* <DEDUP_REMOVED lines=14> */
.L_x_641:
        /* <DEDUP_REMOVED lines=13> */
[----:B------:R-:W-:Y:S01]  /*29a0*/  PLOP3.LUT P0, PT, PT, PT, UP0, 0x80, 0x0 ;  /* 0x000000000000781c */ /* 0x000fe20003f0f008 */
[----:B------:R3:W-:Y:S04]  /*29b0*/  @P3 STS [R188+0x4000], RZ ;  /* 0x004000ffbc003388 */ /* 0x0007e80000000800 */
[----:B------:R3:W-:Y:S04]  /*29c0*/  @P3 STS [R188+0x4004], RZ ;  /* 0x004004ffbc003388 */ /* 0x0007e80000000800 */
[----:B------:R3:W-:Y:S01]  /*29d0*/  @P3 STS.64 [R188+0x4008], RZ ;  /* 0x004008ffbc003388 */ /* 0x0007e20000000a00 */
[----:B--2---:R-:W-:-:S05]  /*29e0*/  VIADD R3, R4, 0x1000 ;  /* 0x0000100004037836 */ /* 0x004fca0000000000 */
[----:B------:R-:W-:Y:S01]  /*29f0*/  SEL R3, R3, R4, !P0 ;  /* 0x0000000403037207 */ /* 0x000fe20004000000 */
[----:B---3--:R-:W-:Y:S06]  /*2a00*/  @P3 BRA `(.L_x_652) ;  /* 0x0000000000283947 */ /* 0x008fec0003800000 */
        /* <DEDUP_REMOVED lines=10> */
.L_x_652:
[----:B------:R-:W-:Y:S05]  /*2ab0*/  BSYNC B0 ;  /* 0x0000000000007941 */ /* 0x000fea0003800000 */
.L_x_651:
        /* <DEDUP_REMOVED lines=14> */
.L_x_654:
[----:B------:R-:W-:Y:S05]  /*2ba0*/  BSYNC B0 ;  /* 0x0000000000007941 */ /* 0x000fea0003800000 */
.L_x_653:
        /* <DEDUP_REMOVED lines=17> */
.L_x_656:
[----:B------:R-:W-:Y:S05]  /*2cc0*/  BSYNC B0 ;  /* 0x0000000000007941 */ /* 0x000fea0003800000 */
.L_x_655:
        /* <DEDUP_REMOVED lines=21> */
.L_x_658:
[----:B------:R-:W-:Y:S05]  /*2e20*/  BSYNC B0 ;  /* 0x0000000000007941 */ /* 0x000fea0003800000 */
.L_x_657:
[----:B------:R-:W5:Y:S01]  /*2e30*/  LDL R16, [R1+0xb4] ;  /* 0x0000b40001107983 */ /* 0x000f620000100800 */
[----:B------:R-:W-:Y:S01]  /*2e40*/  UIMAD UR6, UR33, UR24, URZ ;  /* 0x00000018210672a4 */ /* 0x000fe2000f8e023f */
[----:B-1----:R-:W-:Y:S01]  /*2e50*/  IMAD.WIDE.U32 R4, R6, UR37, R20 ;  /* 0x0000002506047c25 */ /* 0x002fe2000f8e0014 */
[----:B------:R-:W-:Y:S02]  /*2e60*/  BSSY B0, `(.L_x_659) ;  /* 0x000002b000007945 */ /* 0x000fe40003800000 */
[----:B------:R-:W-:Y:S02]  /*2e70*/  UIMAD UR7, UR37, UR25, UR6 ;  /* 0x00000019250772a4 */ /* 0x000fe4000f8e0206 */
[----:B------:R-:W-:Y:S01]  /*2e80*/  UIMAD UR6, UR51, -0x80, UR9 ;  /* 0xffffff80330678a4 */ /* 0x000fe2000f8e0209 */
[----:B------:R-:W-:Y:S01]  /*2e90*/  IADD3 R4, P1, R4, UR22, RZ ;  /* 0x0000001604047c10 */ /* 0x000fe2000ff3e0ff */
[----:B------:R-:W-:Y:S02]  /*2ea0*/  ULDC.64 UR22, c[0x0][0x260] ;  /* 0x0000980000167ab9 */ /* 0x000fe40000000a00 */
[----:B------:R-:W-:-:S02]  /*2eb0*/  IMAD.U32 R3, RZ, RZ, UR7 ;  /* 0x00000007ff037e24 */ /* 0x000fc4000f8e00ff */
[----:B------:R-:W-:-:S03]  /*2ec0*/  ISETP.GE.AND P3, PT, R17, UR6, PT ;  /* 0x0000000611007c0c */ /* 0x000fc6000bf66270 */
[----:B------:R-:W-:Y:S01]  /*2ed0*/  IADD3.X R5, R5, UR28, R3, P1, !PT ;  /* 0x0000001c05057c10 */ /* 0x000fe20008ffe403 */
[----:B------:R-:W-:-:S04]  /*2ee0*/  IMAD R3, R12, UR22, RZ ;  /* 0x000000160c037c24 */ /* 0x000fc8000f8e02ff */
[C---:B------:R-:W-:Y:S02]  /*2ef0*/  IMAD R3, R0.reuse, UR23, R3 ;  /* 0x0000001700037c24 */ /* 0x040fe4000f8e0203 */
[----:B------:R-:W-:-:S03]  /*2f00*/  IMAD.WIDE.U32 R4, R0, UR22, R4 ;  /* 0x0000001600047c25 */ /* 0x000fc6000f8e0004 */
[----:B------:R1:W-:Y:S02]  /*2f10*/  @P3 STS [R188+0x6000], RZ ;  /* 0x006000ffbc003388 */ /* 0x0003e40000000800 */
[----:B------:R-:W-:Y:S02]  /*2f20*/  IADD3 R10, R5, R3, RZ ;  /* 0x00000003050a7210 */ /* 0x000fe40007ffe0ff */
[----:B------:R1:W-:Y:S04]  /*2f30*/  @P3 STS [R188+0x6004], RZ ;  /* 0x006004ffbc003388 */ /* 0x0003e80000000800 */
[----:B------:R1:W-:Y:S01]  /*2f40*/  @P3 STS.64 [R188+0x6008], RZ ;  /* 0x006008ffbc003388 */ /* 0x0003e20000000a00 */
[C---:B-----5:R-:W-:Y:S01]  /*2f50*/  VIADD R7, R16.reuse, 0x8 ;  /* 0x0000000810077836 */ /* 0x060fe20000000000 */
[C---:B------:R-:W-:Y:S01]  /*2f60*/  IADD3 R6, R16.reuse, 0x40, RZ ;  /* 0x0000004010067810 */ /* 0x040fe20007ffe0ff */
[C---:B------:R-:W-:Y:S01]  /*2f70*/  VIADD R11, R16.reuse, 0x48 ;  /* 0x00000048100b7836 */ /* 0x040fe20000000000 */
[----:B------:R-:W-:-:S02]  /*2f80*/  ISETP.GE.AND P1, PT, R16, UR5, PT ;  /* 0x0000000510007c0c */ /* 0x000fc4000bf26270 */
[----:B------:R-:W-:Y:S02]  /*2f90*/  ISETP.GE.AND P6, PT, R7, UR5, PT ;  /* 0x0000000507007c0c */ /* 0x000fe4000bfc6270 */
[----:B------:R-:W-:Y:S02]  /*2fa0*/  ISETP.GE.AND P5, PT, R6, UR5, PT ;  /* 0x0000000506007c0c */ /* 0x000fe4000bfa6270 */
[----:B------:R-:W-:Y:S02]  /*2fb0*/  ISETP.GE.AND P4, PT, R11, UR5, PT ;  /* 0x000000050b007c0c */ /* 0x000fe4000bf86270 */
[----:B------:R-:W-:Y:S01]  /*2fc0*/  P2R R13, PR, RZ, 0x2 ;  /* 0x00000002ff0d7803 */ /* 0x000fe20000000000 */
[----:B-1----:R-:W-:Y:S10]  /*2fd0*/  @P3 BRA `(.L_x_660) ;  /* 0x00000000004c3947 */ /* 0x002ff40003800000 */
        /* <DEDUP_REMOVED lines=19> */
.L_x_660:
[----:B------:R-:W-:Y:S05]  /*3110*/  BSYNC B0 ;  /* 0x0000000000007941 */ /* 0x000fea0003800000 */
.L_x_659:
        /* <DEDUP_REMOVED lines=23> */
.L_x_662:
[----:B------:R-:W-:Y:S05]  /*3290*/  BSYNC B0 ;  /* 0x0000000000007941 */ /* 0x000fea0003800000 */
.L_x_661:
        /* <DEDUP_REMOVED lines=36> */
.L_x_664:
[----:B------:R-:W-:Y:S05]  /*34e0*/  BSYNC B0 ;  /* 0x0000000000007941 */ /* 0x000fea0003800000 */
.L_x_663:
        /* <DEDUP_REMOVED lines=22> */
.L_x_666:
[----:B------:R-:W-:Y:S05]  /*3650*/  BSYNC B0 ;  /* 0x0000000000007941 */ /* 0x000fea0003800000 */
.L_x_665:
[----:B------:R-:W-:Y:S01]  /*3660*/  ULDC.64 UR22, c[0x0][0x3c8] ;  /* 0x0000f20000167ab9 */ /* 0x000fe20000000a00 */
[----:B------:R-:W-:Y:S01]  /*3670*/  USHF.R.S32.HI UR6, URZ, 0x1f, UR57 ;  /* 0x0000001f3f067899 */ /* 0x000fe20008011439 */
[----:B-1----:R-:W5:Y:S01]  /*3680*/  LDL R9, [R1+0xbc] ;  /* 0x0000bc0001097983 */ /* 0x002f620000100800 */
[----:B------:R-:W-:Y:S01]  /*3690*/  UISETP.NE.U32.AND UP1, UPT, UR22, URZ, UPT ;  /* 0x0000003f1600728c */ /* 0x000fe2000bf25070 */
[----:B------:R-:W-:Y:S01]  /*36a0*/  ISETP.NE.AND P3, PT, R13, RZ, PT ;  /* 0x000000ff0d00720c */ /* 0x000fe20003f65270 */
[----:B------:R-:W-:Y:S01]  /*36b0*/  IMAD.MOV.U32 R15, RZ, RZ, 0x7f800000 ;  /* 0x7f800000ff0f7424 */ /* 0x000fe200078e00ff */
[----:B------:R-:W-:Y:S01]  /*36c0*/  SHF.R.S32.HI R3, RZ, 0x1f, R11 ;  /* 0x0000001fff037819 */ /* 0x000fe2000001140b */
[----:B------:R-:W-:Y:S01]  /*36d0*/  UISETP.NE.AND.EX UP1, UPT, UR23, URZ, UPT, UP1 ;  /* 0x0000003f1700728c */ /* 0x000fe2000bf25310 */
[----:B------:R-:W-:Y:S01]  /*36e0*/  IMAD.MOV.U32 R14, RZ, RZ, 0x7f800000 ;  /* 0x7f800000ff0e7424 */ /* 0x000fe200078e00ff */
[----:B------:R-:W0:Y:S01]  /*36f0*/  LDGDEPBAR ;  /* 0x00000000000079af */ /* 0x000e220000000000 */
[----:B------:R-:W-:Y:S01]  /*3700*/  IMAD.MOV.U32 R12, RZ, RZ, 0x7f800000 ;  /* 0x7f800000ff0c7424 */ /* 0x000fe200078e00ff */
[----:B------:R-:W-:-:S02]  /*3710*/  ULDC UR39, c[0x0][0x2d0] ;  /* 0x0000b40000277ab9 */ /* 0x000fc40000000800 */
[----:B------:R-:W-:-:S05]  /*3720*/  PLOP3.LUT P1, PT, PT, PT, UP1, 0x80, 0x0 ;  /* 0x000000000000781c */ /* 0x000fca0003f2f018 */
[----:B------:R-:W-:Y:S01]  /*3730*/  @UP1 ULDC.64 UR24, c[0x0][0x3d0] ;  /* 0x0000f40000181ab9 */ /* 0x000fe20000000a00 */
[----:B------:R-:W-:Y:S01]  /*3740*/  @UP1 UMOV UR7, UR6 ;  /* 0x0000000600071c82 */ /* 0x000fe20008000000 */
[----:B------:R-:W-:Y:S01]  /*3750*/  @UP1 UIMAD UR5, UR58, UR24, URZ ;  /* 0x000000183a0512a4 */ /* 0x000fe2000f8e023f */
[----:B------:R-:W-:Y:S02]  /*3760*/  @UP1 UMOV UR6, UR57 ;  /* 0x0000003900061c82 */ /* 0x000fe40008000000 */
[----:B------:R-:W-:Y:S02]  /*3770*/  @UP1 UIMAD.WIDE.U32 UR6, UR41, UR24, UR6 ;  /* 0x00000018290612a5 */ /* 0x000fe4000f8e0006 */
[----:B------:R-:W-:Y:S02]  /*3780*/  @UP1 UIMAD UR5, UR41, UR25, UR5 ;  /* 0x00000019290512a4 */ /* 0x000fe4000f8e0205 */
[----:B------:R-:W-:Y:S02]  /*3790*/  @UP1 ULEA UR22, UP0, UR6, UR22, 0x2 ;  /* 0x0000001606161291 */ /* 0x000fe4000f80103f */
[----:B------:R-:W-:Y:S01]  /*37a0*/  @UP1 UIADD3 UR5, UR7, UR5, URZ ;  /* 0x0000000507051290 */ /* 0x000fe2000fffe03f */
[----:B------:R-:W-:Y:S01]  /*37b0*/  IMAD.MOV.U32 R10, RZ, RZ, 0x7f800000 ;  /* 0x7f800000ff0a7424 */ /* 0x000fe200078e00ff */
[----:B-----5:R-:W-:-:S02]  /*37c0*/  SHF.L.U64.HI R0, R16, 0x2, R9 ;  /* 0x0000000210007819 */ /* 0x020fc40000010209 */
[----:B------:R-:W-:Y:S01]  /*37d0*/  @UP1 ULEA.HI.X UR23, UR6, UR23, UR5, 0x2, UP0 ;  /* 0x0000001706171291 */ /* 0x000fe200080f1405 */
[----:B------:R-:W-:Y:S02]  /*37e0*/  IMAD.U32 R4, RZ, RZ, UR22 ;  /* 0x00000016ff047e24 */ /* 0x000fe4000f8e00ff */
[----:B------:R-:W-:Y:S01]  /*37f0*/  IMAD.U32 R216, RZ, RZ, UR51 ;  /* 0x00000033ffd87e24 */ /* 0x000fe2000f8e00ff */
[----:B------:R-:W-:Y:S01]  /*3800*/  @UP1 ULDC UR5, c[0x0][0x2e8] ;  /* 0x0000ba0000051ab9 */ /* 0x000fe20000000800 */
[----:B------:R-:W-:Y:S02]  /*3810*/  VIADD R17, R124, 0x1000 ;  /* 0x000010007c117836 */ /* 0x000fe40000000000 */
[----:B------:R-:W-:Y:S01]  /*3820*/  VIADD R118, R130, 0x1000 ;  /* 0x0000100082767836 */ /* 0x000fe20000000000 */
[----:B------:R-:W-:Y:S01]  /*3830*/  CS2R R94, SRZ ;  /* 0x00000000005e7805 */ /* 0x000fe2000001ff00 */
[----:B------:R-:W-:Y:S01]  /*3840*/  IMAD.U32 R5, RZ, RZ, UR23 ;  /* 0x00000017ff057e24 */ /* 0x000fe2000f8e00ff */
[----:B------:R-:W-:-:S02]  /*3850*/  CS2R R92, SRZ ;  /* 0x00000000005c7805 */ /* 0x000fc4000001ff00 */
[----:B------:R-:W-:Y:S02]  /*3860*/  CS2R R98, SRZ ;  /* 0x0000000000627805 */ /* 0x000fe4000001ff00 */
[----:B------:R-:W-:Y:S02]  /*3870*/  CS2R R96, SRZ ;  /* 0x0000000000607805 */ /* 0x000fe4000001ff00 */
[----:B------:R-:W-:Y:S01]  /*3880*/  CS2R R90, SRZ ;  /* 0x00000000005a7805 */ /* 0x000fe2000001ff00 */
[----:B------:R1:W5:Y:S01]  /*3890*/  @P1 LDG.E R8, desc[UR10][R4.64] ;  /* 0x0000000a04081981 */ /* 0x000362000c1e1900 */
        /* <DEDUP_REMOVED lines=10> */
[----:B------:R-:W-:Y:S01]  /*3940*/  CS2R R68, SRZ ;  /* 0x0000000000447805 */ /* 0x000fe2000001ff00 */
[----:B------:R-:W-:Y:S02]  /*3950*/  USHF.L.U32 UR35, UR21, 0x3, URZ ;  /* 0x0000000315237899 */ /* 0x000fe4000800063f */
[----:B------:R-:W-:Y:S02]  /*3960*/  USHF.L.U32 UR34, UR21, 0x4, URZ ;  /* 0x0000000415227899 */ /* 0x000fe4000800063f */
[----:B------:R-:W-:Y:S02]  /*3970*/  UIMAD UR33, UR21, 0x18, URZ ;  /* 0x00000018152178a4 */ /* 0x000fe4000f8e023f */
[----:B------:R-:W-:Y:S02]  /*3980*/  USHF.L.U32 UR32, UR21, 0x5, URZ ;  /* 0x0000000515207899 */ /* 0x000fe4000800063f */
[----:B------:R-:W-:-:S02]  /*3990*/  UIMAD UR31, UR21, 0x28, URZ ;  /* 0x00000028151f78a4 */ /* 0x000fc4000f8e023f */
[----:B------:R-:W-:Y:S02]  /*39a0*/  UIMAD UR30, UR21, 0x30, URZ ;  /* 0x00000030151e78a4 */ /* 0x000fe4000f8e023f */
[----:B------:R-:W-:Y:S01]  /*39b0*/  UIMAD UR29, UR21, 0x38, URZ ;  /* 0x00000038151d78a4 */ /* 0x000fe2000f8e023f */
[----:B-1----:R-:W-:Y:S01]  /*39c0*/  IMAD.SHL.U32 R4, R16, 0x4, RZ ;  /* 0x0000000410047824 */ /* 0x002fe200078e00ff */
[----:B------:R-:W-:Y:S02]  /*39d0*/  USHF.L.U32 UR28, UR21, 0x6, URZ ;  /* 0x00000006151c7899 */ /* 0x000fe4000800063f */
[----:B------:R-:W-:Y:S02]  /*39e0*/  UIMAD UR27, UR21, 0x48, URZ ;  /* 0x00000048151b78a4 */ /* 0x000fe4000f8e023f */
[----:B------:R-:W-:Y:S01]  /*39f0*/  IADD3 R4, P2, R4, UR14, RZ ;  /* 0x0000000e04047c10 */ /* 0x000fe2000ff5e0ff */
[----:B------:R-:W-:Y:S02]  /*3a00*/  UIMAD UR26, UR21, 0x50, URZ ;  /* 0x00000050151a78a4 */ /* 0x000fe4000f8e023f */
[----:B------:R-:W-:Y:S01]  /*3a10*/  UIMAD UR25, UR21, 0x58, URZ ;  /* 0x00000058151978a4 */ /* 0x000fe2000f8e023f */
[----:B------:R-:W-:Y:S01]  /*3a20*/  IADD3.X R5, R0, UR13, RZ, P2, !PT ;  /* 0x0000000d00057c10 */ /* 0x000fe200097fe4ff */
[----:B------:R-:W-:Y:S01]  /*3a30*/  UIMAD UR24, UR21, 0x60, URZ ;  /* 0x00000060151878a4 */ /* 0x000fe2000f8e023f */
[----:B------:R-:W5:Y:S01]  /*3a40*/  @P1 MUFU.RCP R0, UR5 ;  /* 0x0000000500001d08 */ /* 0x000f620008001000 */
[C---:B------:R-:W-:Y:S01]  /*3a50*/  @!P4 LEA R6, P2, R11.reuse, UR14, 0x2 ;  /* 0x0000000e0b06cc11 */ /* 0x040fe2000f8410ff */
[----:B------:R-:W-:Y:S01]  /*3a60*/  UIADD3 UR36, UR37, 0x80, URZ ;  /* 0x0000008025247890 */ /* 0x000fe2000fffe03f */
[----:B------:R-:W2:Y:S01]  /*3a70*/  @!P3 LDG.E R15, desc[UR10][R4.64] ;  /* 0x0000000a040fb981 */ /* 0x000ea2000c1e1900 */
[----:B------:R-:W-:Y:S01]  /*3a80*/  UIADD3 UR20, -UR20, URZ, URZ ;  /* 0x0000003f14147290 */ /* 0x000fe2000fffe13f */
[----:B------:R-:W-:Y:S01]  /*3a90*/  @!P4 LEA.HI.X R7, R11, UR13, R3, 0x2, P2 ;  /* 0x0000000d0b07cc11 */ /* 0x000fe200090f1403 */
[----:B------:R-:W-:Y:S01]  /*3aa0*/  ULDC UR7, c[0x0][0x2ec] ;  /* 0x0000bb0000077ab9 */ /* 0x000fe20000000800 */
[----:B------:R-:W3:Y:S04]  /*3ab0*/  @!P6 LDG.E R14, desc[UR10][R4.64+0x20] ;  /* 0x0000200a040ee981 */ /* 0x000ee8000c1e1900 */
[----:B------:R1:W4:Y:S04]  /*3ac0*/  @!P5 LDG.E R12, desc[UR10][R4.64+0x100] ;  /* 0x0001000a040cd981 */ /* 0x000328000c1e1900 */
[----:B------:R-:W4:Y:S01]  /*3ad0*/  @!P4 LDG.E R10, desc[UR10][R6.64] ;  /* 0x0000000a060ac981 */ /* 0x000f22000c1e1900 */
[----:B-----5:R-:W-:-:S05]  /*3ae0*/  @P1 FMUL.FTZ R0, R8, R0 ;  /* 0x0000000008001220 */ /* 0x020fca0000410000 */
[----:B------:R-:W-:Y:S02]  /*3af0*/  @P1 R2UR UR6, R0 ;  /* 0x00000000000612ca */ /* 0x000fe400000e0000 */
[----:B------:R-:W5:Y:S01]  /*3b00*/  LDL R0, [R1+0xc8] ;  /* 0x0000c80001007983 */ /* 0x000f620000100800 */
[C---:B-1----:R-:W-:Y:S01]  /*3b10*/  SHF.L.U64.HI R4, R16.reuse, 0x2, R9 ;  /* 0x0000000210047819 */ /* 0x042fe20000010209 */
[----:B------:R-:W-:-:S04]  /*3b20*/  IMAD.SHL.U32 R3, R16, 0x4, RZ ;  /* 0x0000000410037824 */ /* 0x000fc800078e00ff */
[----:B------:R-:W-:Y:S04]  /*3b30*/  STL [R1+0x9c], R4 ;  /* 0x00009c0401007387 */ /* 0x000fe80000100800 */
[----:B------:R-:W-:Y:S04]  /*3b40*/  STL [R1+0x98], R3 ;  /* 0x0000980301007387 */ /* 0x000fe80000100800 */
[----:B--2---:R-:W-:Y:S04]  /*3b50*/  STL [R1+0x90], R15 ;  /* 0x0000900f01007387 */ /* 0x004fe80000100800 */
[----:B---3--:R-:W-:Y:S04]  /*3b60*/  STL [R1+0x94], R14 ;  /* 0x0000940e01007387 */ /* 0x008fe80000100800 */
[----:B----4-:R-:W-:Y:S04]  /*3b70*/  STL [R1+0x88], R12 ;  /* 0x0000880c01007387 */ /* 0x010fe80000100800 */
[----:B------:R-:W-:Y:S01]  /*3b80*/  STL [R1+0x8c], R10 ;  /* 0x00008c0a01007387 */ /* 0x000fe20000100800 */
[----:B------:R-:W-:Y:S01]  /*3b90*/  SEL R118, R118, R130, !P0 ;  /* 0x0000008276767207 */ /* 0x000fe20004000000 */
[----:B------:R-:W-:Y:S01]  /*3ba0*/  UMOV UR5, URZ ;  /* 0x0000003f00057c82 */ /* 0x000fe20008000000 */
[----:B------:R-:W-:-:S02]  /*3bb0*/  UIMAD UR23, UR21, 0x68, URZ ;  /* 0x00000068151778a4 */ /* 0x000fc4000f8e023f */
[----:B------:R-:W-:Y:S01]  /*3bc0*/  LEA R118, R118, UR4, 0x1 ;  /* 0x0000000476767c11 */ /* 0x000fe2000f8e08ff */
[----:B------:R-:W-:Y:S01]  /*3bd0*/  UIMAD UR22, UR21, 0x70, URZ ;  /* 0x00000070151678a4 */ /* 0x000fe2000f8e023f */
[----:B------:R-:W-:Y:S01]  /*3be0*/  @UP1 UMOV UR5, UR6 ;  /* 0x0000000600051c82 */ /* 0x000fe20008000000 */
[----:B------:R-:W-:Y:S01]  /*3bf0*/  UIMAD UR21, UR21, 0x78, URZ ;  /* 0x00000078151578a4 */ /* 0x000fe2000f8e023f */
[----:B------:R-:W-:Y:S01]  /*3c00*/  ULDC UR6, c[0x0][0x39c] ;  /* 0x0000e70000067ab9 */ /* 0x000fe20000000800 */
[----:B-----5:R-:W-:-:S04]  /*3c10*/  IMAD R216, R216, 0x80, R0 ;  /* 0x00000080d8d87824 */ /* 0x020fc800078e0200 */
[C---:B------:R-:W-:Y:S02]  /*3c20*/  VIADD R18, R216.reuse, 0x39 ;  /* 0x00000039d8127836 */ /* 0x040fe40000000000 */
[C---:B------:R-:W-:Y:S02]  /*3c30*/  VIADD R20, R216.reuse, 0x38 ;  /* 0x00000038d8147836 */ /* 0x040fe40000000000 */
[C---:B------:R-:W-:Y:S01]  /*3c40*/  VIADD R19, R216.reuse, 0x31 ;  /* 0x00000031d8137836 */ /* 0x040fe20000000000 */
[----:B------:R1:W-:Y:S04]  /*3c50*/  STL [R1+0x74], R18 ;  /* 0x0000741201007387 */ /* 0x0003e80000100800 */
[----:B------:R2:W-:Y:S04]  /*3c60*/  STL [R1+0x6c], R20 ;  /* 0x00006c1401007387 */ /* 0x0005e80000100800 */
[----:B------:R3:W-:Y:S01]  /*3c70*/  STL [R1+0x30], R19 ;  /* 0x0000301301007387 */ /* 0x0007e20000100800 */
[----:B-1----:R-:W-:-:S02]  /*3c80*/  VIADD R18, R216, 0x30 ;  /* 0x00000030d8127836 */ /* 0x002fc40000000000 */
[----:B--2---:R-:W-:-:S03]  /*3c90*/  VIADD R20, R216, 0x29 ;  /* 0x00000029d8147836 */ /* 0x004fc60000000000 */
[----:B------:R1:W-:Y:S01]  /*3ca0*/  STL [R1+0x2c], R18 ;  /* 0x00002c1201007387 */ /* 0x0003e20000100800 */
[----:B---3--:R-:W-:-:S03]  /*3cb0*/  VIADD R19, R216, 0x28 ;  /* 0x00000028d8137836 */ /* 0x008fc60000000000 */
[----:B------:R2:W-:Y:S04]  /*3cc0*/  STL [R1+0x28], R20 ;  /* 0x0000281401007387 */ /* 0x0005e80000100800 */
[----:B------:R3:W-:Y:S01]  /*3cd0*/  STL [R1+0x24], R19 ;  /* 0x0000241301007387 */ /* 0x0007e20000100800 */
[C---:B------:R-:W-:Y:S02]  /*3ce0*/  VIADD R0, R216.reuse, 0x39 ;  /* 0x00000039d8007836 */ /* 0x040fe40000000000 */
[C---:B-1----:R-:W-:Y:S02]  /*3cf0*/  VIADD R18, R216.reuse, 0x21 ;  /* 0x00000021d8127836 */ /* 0x042fe40000000000 */
[----:B--2---:R-:W-:-:S03]  /*3d00*/  VIADD R20, R216, 0x20 ;  /* 0x00000020d8147836 */ /* 0x004fc60000000000 */
[----:B------:R1:W-:Y:S01]  /*3d10*/  STL [R1+0x20], R18 ;  /* 0x0000201201007387 */ /* 0x0003e20000100800 */
[----:B---3--:R-:W-:-:S03]  /*3d20*/  VIADD R19, R216, 0x19 ;  /* 0x00000019d8137836 */ /* 0x008fc60000000000 */
[----:B------:R2:W-:Y:S04]  /*3d30*/  STL [R1+0x1c], R20 ;  /* 0x00001c1401007387 */ /* 0x0005e80000100800 */
[----:B------:R3:W-:Y:S01]  /*3d40*/  STL [R1+0x18], R19 ;  /* 0x0000181301007387 */ /* 0x0007e20000100800 */
[C---:B------:R-:W-:Y:S01]  /*3d50*/  VIADD R3, R216.reuse, 0x38 ;  /* 0x00000038d8037836 */ /* 0x040fe20000000000 */
[----:B------:R-:W-:Y:S01]  /*3d60*/  I2FP.F32.S32 R0, R0 ;  /* 0x0000000000007245 */ /* 0x000fe20000201400 */
[C---:B------:R-:W-:Y:S02]  /*3d70*/  VIADD R4, R216.reuse, 0x31 ;  /* 0x00000031d8047836 */ /* 0x040fe40000000000 */
[C---:B-1----:R-:W-:Y:S02]  /*3d80*/  VIADD R18, R216.reuse, 0x18 ;  /* 0x00000018d8127836 */ /* 0x042fe40000000000 */
[----:B--2---:R-:W-:-:S03]  /*3d90*/  VIADD R20, R216, 0x11 ;  /* 0x00000011d8147836 */ /* 0x004fc60000000000 */
[----:B------:R1:W-:Y:S01]  /*3da0*/  STL [R1+0x14], R18 ;  /* 0x0000141201007387 */ /* 0x0003e20000100800 */
[----:B---3--:R-:W-:-:S03]  /*3db0*/  VIADD R19, R216, 0x10 ;  /* 0x00000010d8137836 */ /* 0x008fc60000000000 */
[----:B------:R2:W-:Y:S04]  /*3dc0*/  STL [R1+0x10], R20 ;  /* 0x0000101401007387 */ /* 0x0005e80000100800 */
[----:B------:R3:W-:Y:S01]  /*3dd0*/  STL [R1+0xc], R19 ;  /* 0x00000c1301007387 */ /* 0x0007e20000100800 */
[----:B------:R-:W-:Y:S01]  /*3de0*/  I2FP.F32.S32 R3, R3 ;  /* 0x0000000300037245 */ /* 0x000fe20000201400 */
[C---:B------:R-:W-:Y:S02]  /*3df0*/  VIADD R5, R216.reuse, 0x30 ;  /* 0x00000030d8057836 */ /* 0x040fe40000000000 */
[C---:B-1----:R-:W-:Y:S02]  /*3e00*/  VIADD R18, R216.reuse, 0x9 ;  /* 0x00000009d8127836 */ /* 0x042fe40000000000 */
[----:B--2---:R-:W-:-:S03]  /*3e10*/  VIADD R20, R216, 0x8 ;  /* 0x00000008d8147836 */ /* 0x004fc60000000000 */
[----:B------:R1:W-:Y:S01]  /*3e20*/  STL [R1+0x8], R18 ;  /* 0x0000081201007387 */ /* 0x0003e20000100800 */
[----:B---3--:R-:W-:-:S03]  /*3e30*/  VIADD R19, R216, 0x1 ;  /* 0x00000001d8137836 */ /* 0x008fc60000000000 */
[----:B------:R-:W-:Y:S04]  /*3e40*/  STL [R1+0x4], R20 ;  /* 0x0000041401007387 */ /* 0x000fe80000100800 */
[----:B------:R-:W-:Y:S01]  /*3e50*/  STL [R1], R19 ;  /* 0x0000001301007387 */ /* 0x000fe20000100800 */
[C---:B------:R-:W-:Y:S02]  /*3e60*/  VIADD R6, R216.reuse, 0x29 ;  /* 0x00000029d8067836 */ /* 0x040fe40000000000 */
[----:B------:R-:W-:Y:S01]  /*3e70*/  VIADD R7, R216, 0x28 ;  /* 0x00000028d8077836 */ /* 0x000fe20000000000 */
[----:B-1----:R-:W-:-:S05]  /*3e80*/  I2FP.F32.S32 R18, R216 ;  /* 0x000000d800127245 */ /* 0x002fca0000201400 */
[----:B------:R-:W-:Y:S04]  /*3e90*/  STL [R1+0x34], R18 ;  /* 0x0000341201007387 */ /* 0x000fe80000100800 */
[----:B------:R1:W-:Y:S01]  /*3ea0*/  STL [R1+0x78], R0 ;  /* 0x0000780001007387 */ /* 0x0003e20000100800 */
[----:B------:R-:W-:-:S03]  /*3eb0*/  VIADD R8, R216, 0x21 ;  /* 0x00000021d8087836 */ /* 0x000fc60000000000 */
[----:B------:R2:W-:Y:S01]  /*3ec0*/  STL [R1+0x70], R3 ;  /* 0x0000700301007387 */ /* 0x0005e20000100800 */
[C---:B------:R-:W-:Y:S02]  /*3ed0*/  VIADD R9, R216.reuse, 0x20 ;  /* 0x00000020d8097836 */ /* 0x040fe40000000000 */
[----:B------:R-:W-:Y:S01]  /*3ee0*/  VIADD R10, R216, 0x19 ;  /* 0x00000019d80a7836 */ /* 0x000fe20000000000 */
[----:B-1----:R-:W-:Y:S02]  /*3ef0*/  I2FP.F32.S32 R0, R4 ;  /* 0x0000000400007245 */ /* 0x002fe40000201400 */
[----:B--2---:R-:W-:-:S03]  /*3f00*/  I2FP.F32.S32 R3, R5 ;  /* 0x0000000500037245 */ /* 0x004fc60000201400 */
[----:B------:R1:W-:Y:S04]  /*3f10*/  STL [R1+0x68], R0 ;  /* 0x0000680001007387 */ /* 0x0003e80000100800 */
        /* <DEDUP_REMOVED lines=27> */
[----:B-1----:R-:W-:-:S05]  /*40d0*/  I2FP.F32.S32 R0, R16 ;  /* 0x0000001000007245 */ /* 0x002fca0000201400 */
[----:B------:R1:W-:Y:S04]  /*40e0*/  STL [R1+0x38], R0 ;  /* 0x0000380001007387 */ /* 0x0003e80000100800 */
[----:B------:R1:W-:Y:S01]  /*40f0*/  STL [R1+0x7c], R136 ;  /* 0x00007c8801007387 */ /* 0x0003e20000100800 */
[----:B--2---:R-:W-:-:S04]  /*4100*/  SEL R3, R17, R124, !P0 ;  /* 0x0000007c11037207 */ /* 0x004fc80004000000 */
[----:B------:R-:W-:-:S07]  /*4110*/  LEA R3, R3, UR4, 0x1 ;  /* 0x0000000403037c11 */ /* 0x000fce000f8e08ff */
.L_x_669:
[----:B------:R-:W0:Y:S01]  /*4120*/  LDGDEPBAR ;  /* 0x00000000000079af */ /* 0x000e220000000000 */
[----:B------:R-:W-:Y:S01]  /*4130*/  IADD3 R112, R126, R118, RZ ;  /* 0x000000767e707210 */ /* 0x000fe20007ffe0ff */
[----:B------:R-:W-:Y:S01]  /*4140*/  UIADD3 UR17, UR18, 0x80, UR37 ;  /* 0x0000008012117890 */ /* 0x000fe2000fffe025 */
[----:B-1----:R-:W-:Y:S05]  /*4150*/  MOV R0, UR9 ;  /* 0x0000000900007c02 */ /* 0x002fea0008000f00 */
[----:B------:R-:W2:Y:S01]  /*4160*/  LDL R137, [R1+0xa8] ;  /* 0x0000a80001897983 */ /* 0x000ea20000100800 */
[----:B------:R-:W-:Y:S02]  /*4170*/  USHF.L.U32 UR12, UR8, 0x7, URZ ;  /* 0x00000007080c7899 */ /* 0x000fe4000800063f */
[----:B------:R-:W-:Y:S01]  /*4180*/  UIADD3 UR17, UR17, -UR9, URZ ;  /* 0x8000000911117290 */ /* 0x000fe2000fffe03f */
[----:B------:R-:W3:Y:S03]  /*4190*/  LDL R135, [R1+0x90] ;  /* 0x0000900001877983 */ /* 0x000ee60000100800 */
[----:B------:R-:W-:Y:S01]  /*41a0*/  UISETP.GE.AND UP0, UPT, UR12, UR17, UPT ;  /* 0x000000110c00728c */ /* 0x000fe2000bf06270 */
[----:B------:R-:W4:Y:S03]  /*41b0*/  LDL R134, [R1+0x94] ;  /* 0x0000940001867983 */ /* 0x000f260000100800 */
[----:B------:R-:W-:Y:S01]  /*41c0*/  UISETP.LT.AND UP0, UPT, UR36, UR9, UP0 ;  /* 0x000000092400728c */ /* 0x000fe20008701270 */
[----:B------:R-:W4:Y:S04]  /*41d0*/  LDL R133, [R1+0x34] ;  /* 0x0000340001857983 */ /* 0x000f280000100800 */
[----:B------:R-:W4:Y:S01]  /*41e0*/  LDL R132, [R1] ;  /* 0x0000000001847983 */ /* 0x000f220000100800 */
[----:B------:R-:W-:Y:S01]  /*41f0*/  PLOP3.LUT P0, PT, PT, PT, UP0, 0x80, 0x0 ;  /* 0x000000000000781c */ /* 0x000fe20003f0f008 */
[----:B------:R-:W-:Y:S02]  /*4200*/  UISETP.GT.AND UP0, UPT, UR8, UR19, UPT ;  /* 0x000000130800728c */ /* 0x000fe4000bf04270 */
[----:B------:R-:W4:Y:S04]  /*4210*/  LDL R131, [R1+0x38] ;  /* 0x0000380001837983 */ /* 0x000f280000100800 */
        /* <DEDUP_REMOVED lines=51> */
[-C--:B------:R-:W-:Y:S05]  /*4550*/  HMMA.16816.F32 R12, R112, R110.reuse, R12 ;  /* 0x0000006e700c723c */ /* 0x080fea000000180c */
[----:B--2---:R-:W-:Y:S01]  /*4560*/  IADD3 R0, R0, -UR18, R137 ;  /* 0x8000001200007c10 */ /* 0x004fe2000fffe089 */
[C---:B------:R-:W-:Y:S04]  /*4570*/  HMMA.16816.F32 R16, R104.reuse, R110, R16 ;  /* 0x0000006e6810723c */ /* 0x040fe80000001810 */
[----:B---3--:R-:W-:Y:S02]  /*4580*/  FSETP.NEU.FTZ.AND P2, PT, R135, -INF , PT ;  /* 0xff8000008700780b */ /* 0x008fe40003f5d000 */
[----:B------:R-:W-:Y:S01]  /*4590*/  FMUL.FTZ R4, R4, UR6 ;  /* 0x0000000604047c20 */ /* 0x000fe20008410000 */
[----:B------:R-:W-:Y:S01]  /*45a0*/  FMUL.FTZ R5, R5, UR6 ;  /* 0x0000000605057c20 */ /* 0x000fe20008410000 */
[----:B------:R-:W-:Y:S01]  /*45b0*/  FMUL.FTZ R6, R6, UR6 ;  /* 0x0000000606067c20 */ /* 0x000fe20008410000 */
[----:B----4-:R-:W-:Y:S01]  /*45c0*/  FSETP.NEU.FTZ.AND P1, PT, R134, -INF , PT ;  /* 0xff8000008600780b */ /* 0x010fe20003f3d000 */
[----:B------:R-:W1:Y:S01]  /*45d0*/  MUFU.TANH R87, R4 ;  /* 0x0000000400577308 */ /* 0x000e620000002400 */
[----:B------:R-:W-:Y:S01]  /*45e0*/  FMUL.FTZ R7, R7, UR6 ;  /* 0x0000000607077c20 */ /* 0x000fe20008410000 */
[----:B------:R-:W-:Y:S01]  /*45f0*/  FMUL.FTZ R9, R9, UR6 ;  /* 0x0000000609097c20 */ /* 0x000fe20008410000 */
[----:B------:R-:W-:Y:S01]  /*4600*/  FMUL.FTZ R8, R8, UR6 ;  /* 0x0000000608087c20 */ /* 0x000fe20008410000 */
[----:B------:R-:W-:Y:S01]  /*4610*/  @!P0 IADD3 R0, R0, UR12, RZ ;  /* 0x0000000c00008c10 */ /* 0x000fe2000fffe0ff */
[----:B------:R-:W-:Y:S01]  /*4620*/  FMUL.FTZ R11, R11, UR6 ;  /* 0x000000060b0b7c20 */ /* 0x000fe20008410000 */
[----:B------:R-:W-:Y:S04]  /*4630*/  FMUL.FTZ R10, R10, UR6 ;  /* 0x000000060a0a7c20 */ /* 0x000fe80008410000 */
[----:B------:R-:W2:Y:S01]  /*4640*/  MUFU.TANH R86, R5 ;  /* 0x0000000500567308 */ /* 0x000ea20000002400 */
[----:B------:R-:W-:Y:S01]  /*4650*/  FMUL.FTZ R15, R15, UR6 ;  /* 0x000000060f0f7c20 */ /* 0x000fe20008410000 */
[----:B------:R-:W-:Y:S01]  /*4660*/  FMUL.FTZ R14, R14, UR6 ;  /* 0x000000060e0e7c20 */ /* 0x000fe20008410000 */
[----:B------:R-:W-:Y:S01]  /*4670*/  FMUL.FTZ R12, R12, UR6 ;  /* 0x000000060c0c7c20 */ /* 0x000fe20008410000 */
[----:B------:R-:W-:Y:S01]  /*4680*/  FMUL.FTZ R13, R13, UR6 ;  /* 0x000000060d0d7c20 */ /* 0x000fe20008410000 */
[----:B------:R-:W-:Y:S01]  /*4690*/  FMUL.FTZ R18, R18, UR6 ;  /* 0x0000000612127c20 */ /* 0x000fe20008410000 */
[----:B------:R-:W-:Y:S04]  /*46a0*/  FMUL.FTZ R19, R19, UR6 ;  /* 0x0000000613137c20 */ /* 0x000fe80008410000 */
[----:B------:R-:W3:Y:S01]  /*46b0*/  MUFU.TANH R69, R6 ;  /* 0x0000000600457308 */ /* 0x000ee20000002400 */
[----:B------:R-:W-:Y:S01]  /*46c0*/  FMUL.FTZ R16, R16, UR6 ;  /* 0x0000000610107c20 */ /* 0x000fe20008410000 */
[----:B------:R-:W-:Y:S08]  /*46d0*/  FMUL.FTZ R17, R17, UR6 ;  /* 0x0000000611117c20 */ /* 0x000ff00008410000 */
[----:B------:R4:W3:Y:S10]  /*46e0*/  MUFU.TANH R68, R7 ;  /* 0x0000000700447308 */ /* 0x0008f40000002400 */
[----:B------:R1:W-:Y:S10]  /*46f0*/  MUFU.TANH R221, R9 ;  /* 0x0000000900dd7308 */ /* 0x0003f40000002400 */
[----:B------:R2:W-:Y:S01]  /*4700*/  MUFU.TANH R233, R15 ;  /* 0x0000000f00e97308 */ /* 0x0005e20000002400 */
[----:B----4-:R-:W4:Y:S09]  /*4710*/  LDSM.16.M88.4 R4, [R117+0x6400] ;  /* 0x006400007504783b */ /* 0x010f320000000200 */
[----:B------:R3:W-:Y:S01]  /*4720*/  MUFU.TANH R184, R18 ;  /* 0x0000001200b87308 */ /* 0x0007e20000002400 */
[----:B-1----:R-:W4:Y:S09]  /*4730*/  LDL R9, [R1+0x88] ;  /* 0x0000880001097983 */ /* 0x002f320000100800 */
[----:B------:R1:W-:Y:S01]  /*4740*/  MUFU.TANH R183, R19 ;  /* 0x0000001300b77308 */ /* 0x0003e20000002400 */
[----:B--2---:R-:W2:Y:S09]  /*4750*/  LDL R15, [R1+0x8c] ;  /* 0x00008c00010f7983 */ /* 0x004eb20000100800 */
[----:B------:R4:W-:Y:S01]  /*4760*/  MUFU.TANH R234, R14 ;  /* 0x0000000e00ea7308 */ /* 0x0009e20000002400 */
[----:B---3--:R-:W3:Y:S09]  /*4770*/  LDL R18, [R1+0x44] ;  /* 0x0000440001127983 */ /* 0x008ef20000100800 */
[----:B------:R4:W-:Y:S01]  /*4780*/  MUFU.TANH R220, R12 ;  /* 0x0000000c00dc7308 */ /* 0x0009e20000002400 */
[----:B-1----:R-:W3:Y:S09]  /*4790*/  LDL R19, [R1+0x48] ;  /* 0x0000480001137983 */ /* 0x002ef20000100800 */
[----:B------:R1:W-:Y:S01]  /*47a0*/  MUFU.TANH R235, R11 ;  /* 0x0000000b00eb7308 */ /* 0x0003e20000002400 */
[-C--:B----4-:R-:W-:Y:S03]  /*47b0*/  HMMA.16816.F32 R20, R104, R4.reuse, R20 ;  /* 0x000000046814723c */ /* 0x090fe60000001814 */
[----:B------:R-:W-:Y:S03]  /*47c0*/  @!P0 VIMNMX R14, R0, UR9, PT ;  /* 0x00000009000e8c48 */ /* 0x000fe6000bfe0100 */
[C---:B------:R-:W-:Y:S03]  /*47d0*/  HMMA.16816.F32 R24, R112.reuse, R4, R24 ;  /* 0x000000047018723c */ /* 0x040fe60000001818 */
[----:B------:R4:W-:Y:S01]  /*47e0*/  MUFU.TANH R226, R8 ;  /* 0x0000000800e27308 */ /* 0x0009e20000002400 */
[----:B------:R-:W-:Y:S01]  /*47f0*/  @!P0 ISETP.GE.AND P3, PT, R216, R14, PT ;  /* 0x0000000ed800820c */ /* 0x000fe20003f66270 */
[----:B------:R-:W-:Y:S01]  /*4800*/  FMUL.FTZ R12, R135, 1.4426950216293334961 ;  /* 0x3fb8aa3b870c7820 */ /* 0x000fe20000410000 */
[-C--:B------:R-:W-:Y:S07]  /*4810*/  HMMA.16816.F32 R28, R112, R6.reuse, R28 ;  /* 0x00000006701c723c */ /* 0x080fee000000181c */
[----:B------:R4:W-:Y:S01]  /*4820*/  MUFU.TANH R219, R13 ;  /* 0x0000000d00db7308 */ /* 0x0009e20000002400 */
[----:B------:R-:W-:Y:S03]  /*4830*/  FFMA.FTZ R4, R133, UR5, R87 ;  /* 0x0000000585047c23 */ /* 0x000fe60008010057 */
[----:B------:R-:W-:Y:S01]  /*4840*/  FSEL R12, R12, RZ, P2 ;  /* 0x000000ff0c0c7208 */ /* 0x000fe20001000000 */
[----:B-1----:R-:W-:Y:S01]  /*4850*/  FMUL.FTZ R11, R134, 1.4426950216293334961 ;  /* 0x3fb8aa3b860b7820 */ /* 0x002fe20000410000 */
[----:B------:R-:W-:Y:S01]  /*4860*/  MOV R134, 0x8 ;  /* 0x0000000800867802 */ /* 0x000fe20000000f00 */
[C---:B------:R-:W-:Y:S03]  /*4870*/  HMMA.16816.F32 R32, R104.reuse, R6, R32 ;  /* 0x000000066820723c */ /* 0x040fe60000001820 */
[----:B------:R-:W1:Y:S01]  /*4880*/  MUFU.TANH R238, R10 ;  /* 0x0000000a00ee7308 */ /* 0x000e620000002400 */
[----:B------:R-:W-:Y:S01]  /*4890*/  FMUL.FTZ R20, R20, UR6 ;  /* 0x0000000614147c20 */ /* 0x000fe20008410000 */
[----:B------:R-:W-:Y:S01]  /*48a0*/  FMUL.FTZ R23, R23, UR6 ;  /* 0x0000000617177c20 */ /* 0x000fe20008410000 */
[----:B------:R-:W-:Y:S01]  /*48b0*/  FMUL.FTZ R21, R21, UR6 ;  /* 0x0000000615157c20 */ /* 0x000fe20008410000 */
[----:B------:R-:W-:Y:S01]  /*48c0*/  FMUL.FTZ R22, R22, UR6 ;  /* 0x0000000616167c20 */ /* 0x000fe20008410000 */
[----:B----4-:R-:W-:Y:S05]  /*48d0*/  FFMA.FTZ R8, R131, UR5, R86 ;  /* 0x0000000583087c23 */ /* 0x010fea0008010056 */
[----:B------:R4:W-:Y:S01]  /*48e0*/  MUFU.TANH R76, R21 ;  /* 0x00000015004c7308 */ /* 0x0009e20000002400 */
[----:B------:R-:W-:Y:S01]  /*48f0*/  FMUL.FTZ R25, R25, UR6 ;  /* 0x0000000619197c20 */ /* 0x000fe20008410000 */
[----:B------:R-:W-:Y:S01]  /*4900*/  FMUL.FTZ R24, R24, UR6 ;  /* 0x0000000618187c20 */ /* 0x000fe20008410000 */
[----:B------:R-:W-:Y:S01]  /*4910*/  FFMA.FTZ R5, R133, UR5, R69 ;  /* 0x0000000585057c23 */ /* 0x000fe20008010045 */
[----:B------:R-:W-:Y:S01]  /*4920*/  FSEL R11, R11, RZ, P1 ;  /* 0x000000ff0b0b7208 */ /* 0x000fe20000800000 */
[----:B------:R-:W-:Y:S01]  /*4930*/  FMUL.FTZ R26, R26, UR6 ;  /* 0x000000061a1a7c20 */ /* 0x000fe20008410000 */
[----:B------:R-:W-:Y:S01]  /*4940*/  @!P0 VIADDMNMX R13, R0, R134, UR9, PT ;  /* 0x00000009000d8e46 */ /* 0x000fe2000b800186 */
[----:B------:R-:W-:Y:S03]  /*4950*/  FMUL.FTZ R27, R27, UR6 ;  /* 0x000000061b1b7c20 */ /* 0x000fe60008410000 */
[----:B------:R1:W-:Y:S01]  /*4960*/  MUFU.TANH R210, R25 ;  /* 0x0000001900d27308 */ /* 0x0003e20000002400 */
[----:B------:R-:W-:Y:S01]  /*4970*/  @!P0 FSEL R4, R4, -INF , !P3 ;  /* 0xff80000004048808 */ /* 0x000fe20005800000 */
[----:B------:R-:W-:Y:S01]  /*4980*/  FMUL.FTZ R28, R28, UR6 ;  /* 0x000000061c1c7c20 */ /* 0x000fe20008410000 */
[-C--:B------:R-:W-:Y:S01]  /*4990*/  @!P0 ISETP.GE.AND P2, PT, R216, R13.reuse, PT ;  /* 0x0000000dd800820c */ /* 0x080fe20003f46270 */
[----:B------:R-:W-:Y:S01]  /*49a0*/  FMUL.FTZ R29, R29, UR6 ;  /* 0x000000061d1d7c20 */ /* 0x000fe20008410000 */
[----:B------:R-:W-:Y:S01]  /*49b0*/  @!P0 ISETP.GE.AND P1, PT, R132, R14, PT ;  /* 0x0000000e8400820c */ /* 0x000fe20003f26270 */
[----:B------:R-:W-:Y:S01]  /*49c0*/  FMUL.FTZ R32, R32, UR6 ;  /* 0x0000000620207c20 */ /* 0x000fe20008410000 */
[----:B------:R-:W-:Y:S03]  /*49d0*/  FMUL.FTZ R33, R33, UR6 ;  /* 0x0000000621217c20 */ /* 0x000fe60008410000 */
[----:B------:R1:W-:Y:S01]  /*49e0*/  MUFU.TANH R211, R24 ;  /* 0x0000001800d37308 */ /* 0x0003e20000002400 */
[----:B----4-:R-:W4:Y:S01]  /*49f0*/  LDL R21, [R1+0x10] ;  /* 0x0000100001157983 */ /* 0x010f220000100800 */
[----:B------:R-:W-:Y:S01]  /*4a00*/  FMUL.FTZ R34, R34, UR6 ;  /* 0x0000000622227c20 */ /* 0x000fe20008410000 */
[----:B------:R-:W-:Y:S01]  /*4a10*/  FMUL.FTZ R35, R35, UR6 ;  /* 0x0000000623237c20 */ /* 0x000fe20008410000 */
[--C-:B------:R-:W-:Y:S01]  /*4a20*/  FFMA.FTZ R4, R4, UR7, -R12.reuse ;  /* 0x0000000704047c23 */ /* 0x100fe2000801080c */
[----:B------:R-:W-:Y:S01]  /*4a30*/  @!P0 FSEL R8, R8, -INF , !P1 ;  /* 0xff80000008088808 */ /* 0x000fe20004800000 */
[----:B------:R-:W-:Y:S01]  /*4a40*/  FMUL.FTZ R31, R31, UR6 ;  /* 0x000000061f1f7c20 */ /* 0x000fe20008410000 */
[-C--:B------:R-:W-:Y:S03]  /*4a50*/  @!P0 ISETP.GE.AND P1, PT, R132, R13.reuse, PT ;  /* 0x0000000d8400820c */ /* 0x080fe60003f26270 */
[----:B------:R1:W-:Y:S02]  /*4a60*/  MUFU.TANH R77, R20 ;  /* 0x00000014004d7308 */ /* 0x0003e40000002400 */
[----:B-1----:R-:W3:Y:S01]  /*4a70*/  LDL R25, [R1+0x3c] ;  /* 0x00003c0001197983 */ /* 0x002ee20000100800 */
[----:B------:R-:W-:Y:S01]  /*4a80*/  FFMA.FTZ R8, R8, UR7, -R12 ;  /* 0x0000000708087c23 */ /* 0x000fe2000801080c */
[----:B------:R-:W-:Y:S01]  /*4a90*/  MOV R10, 0x40 ;  /* 0x00000040000a7802 */ /* 0x000fe20000000f00 */
[----:B------:R-:W-:Y:S01]  /*4aa0*/  FMUL.FTZ R30, R30, UR6 ;  /* 0x000000061e1e7c20 */ /* 0x000fe20008410000 */
[----:B------:R-:W-:Y:S02]  /*4ab0*/  @!P0 FSEL R5, R5, -INF , !P2 ;  /* 0xff80000005058808 */ /* 0x000fe40005000000 */
[----:B------:R-:W-:Y:S02]  /*4ac0*/  @!P0 VIADDMNMX R10, R0, R10, UR9, PT ;  /* 0x00000009000a8e46 */ /* 0x000fe4000b80010a */
[----:B------:R1:W-:Y:S01]  /*4ad0*/  MUFU.TANH R179, R23 ;  /* 0x0000001700b37308 */ /* 0x0003e20000002400 */
[----:B------:R-:W4:Y:S01]  /*4ae0*/  LDL R24, [R1+0x4] ;  /* 0x0000040001187983 */ /* 0x000f220000100800 */
[--C-:B------:R-:W-:Y:S01]  /*4af0*/  FFMA.FTZ R5, R5, UR7, -R11.reuse ;  /* 0x0000000705057c23 */ /* 0x100fe2000801080b */
[----:B------:R-:W-:Y:S07]  /*4b00*/  @!P0 ISETP.GE.AND P3, PT, R216, R10, PT ;  /* 0x0000000ad800820c */ /* 0x000fee0003f66270 */
[----:B------:R1:W-:Y:S01]  /*4b10*/  MUFU.TANH R180, R22 ;  /* 0x0000001600b47308 */ /* 0x0003e20000002400 */
[----:B------:R-:W4:Y:S09]  /*4b20*/  LDL R20, [R1+0x40] ;  /* 0x0000400001147983 */ /* 0x000f320000100800 */
[----:B------:R1:W-:Y:S02]  /*4b30*/  MUFU.EX2 R85, R4 ;  /* 0x0000000400557308 */ /* 0x0003e40000000800 */
[----:B-1----:R-:W4:Y:S08]  /*4b40*/  LDL R23, [R1+0x8] ;  /* 0x0000080001177983 */ /* 0x002f300000100800 */
[----:B------:R1:W-:Y:S01]  /*4b50*/  MUFU.TANH R79, R16 ;  /* 0x00000010004f7308 */ /* 0x0003e20000002400 */
[----:B------:R-:W4:Y:S09]  /*4b60*/  LDL R22, [R1+0xc] ;  /* 0x00000c0001167983 */ /* 0x000f320000100800 */
[----:B------:R-:W-:Y:S01]  /*4b70*/  MUFU.EX2 R84, R8 ;  /* 0x0000000800547308 */ /* 0x000fe20000000800 */
[----:B------:R-:W-:Y:S05]  /*4b80*/  FFMA.FTZ R4, R131, UR5, R68 ;  /* 0x0000000583047c23 */ /* 0x000fea0008010044 */
[----:B------:R-:W-:Y:S04]  /*4b90*/  @!P0 FSEL R4, R4, -INF , !P1 ;  /* 0xff80000004048808 */ /* 0x000fe80004800000 */
[----:B------:R1:W-:Y:S02]  /*4ba0*/  MUFU.EX2 R3, R5 ;  /* 0x0000000500037308 */ /* 0x0003e40000000800 */
[----:B-1----:R-:W-:Y:S01]  /*4bb0*/  MOV R16, 0x48 ;  /* 0x0000004800107802 */ /* 0x002fe20000000f00 */
[----:B------:R-:W-:Y:S03]  /*4bc0*/  FFMA.FTZ R4, R4, UR7, -R11 ;  /* 0x0000000704047c23 */ /* 0x000fe6000801080b */
[----:B------:R-:W-:Y:S04]  /*4bd0*/  @!P0 VIADDMNMX R0, R0, R16, UR9, PT ;  /* 0x0000000900008e46 */ /* 0x000fe8000b800110 */
[----:B------:R1:W-:Y:S10]  /*4be0*/  MUFU.EX2 R2, R4 ;  /* 0x0000000400027308 */ /* 0x0003f40000000800 */
[----:B------:R-:W4:Y:S01]  /*4bf0*/  MUFU.TANH R78, R17 ;  /* 0x00000011004e7308 */ /* 0x000f220000002400 */
[C---:B------:R-:W-:Y:S09]  /*4c00*/  FFMA.FTZ R5, R133.reuse, UR5, R238 ;  /* 0x0000000585057c23 */ /* 0x040ff200080100ee */
[----:B------:R-:W4:Y:S01]  /*4c10*/  MUFU.TANH R232, R26 ;  /* 0x0000001a00e87308 */ /* 0x000f220000002400 */
[----:B-1----:R-:W-:Y:S05]  /*4c20*/  FFMA.FTZ R4, R133, UR5, R226 ;  /* 0x0000000585047c23 */ /* 0x002fea00080100e2 */
[----:B------:R-:W-:Y:S04]  /*4c30*/  @!P0 FSEL R4, R4, -INF , !P3 ;  /* 0xff80000004048808 */ /* 0x000fe80005800000 */
[----:B------:R-:W1:Y:S10]  /*4c40*/  MUFU.TANH R231, R27 ;  /* 0x0000001b00e77308 */ /* 0x000e740000002400 */
[----:B------:R-:W1:Y:S10]  /*4c50*/  MUFU.TANH R209, R28 ;  /* 0x0000001c00d17308 */ /* 0x000e740000002400 */
[----:B------:R-:W-:Y:S10]  /*4c60*/  MUFU.TANH R207, R29 ;  /* 0x0000001d00cf7308 */ /* 0x000ff40000002400 */
[----:B------:R-:W-:Y:S10]  /*4c70*/  MUFU.TANH R229, R31 ;  /* 0x0000001f00e57308 */ /* 0x000ff40000002400 */
[----:B------:R-:W1:Y:S10]  /*4c80*/  MUFU.TANH R230, R30 ;  /* 0x0000001e00e67308 */ /* 0x000e740000002400 */
[----:B------:R-:W-:Y:S10]  /*4c90*/  MUFU.TANH R73, R32 ;  /* 0x0000002000497308 */ /* 0x000ff40000002400 */
[----:B------:R-:W-:Y:S10]  /*4ca0*/  MUFU.TANH R72, R33 ;  /* 0x0000002100487308 */ /* 0x000ff40000002400 */
[----:B------:R-:W1:Y:S10]  /*4cb0*/  MUFU.TANH R170, R34 ;  /* 0x0000002200aa7308 */ /* 0x000e740000002400 */
[----:B------:R-:W1:Y:S01]  /*4cc0*/  MUFU.TANH R168, R35 ;  /* 0x0000002300a87308 */ /* 0x000e620000002400 */
[C---:B------:R-:W-:Y:S01]  /*4cd0*/  FSETP.NEU.FTZ.AND P2, PT, R9.reuse, -INF , PT ;  /* 0xff8000000900780b */ /* 0x040fe20003f5d000 */
[----:B------:R-:W-:Y:S05]  /*4ce0*/  FMUL.FTZ R9, R9, 1.4426950216293334961 ;  /* 0x3fb8aa3b09097820 */ /* 0x000fea0000410000 */
[----:B------:R-:W-:Y:S01]  /*4cf0*/  FSEL R9, R9, RZ, P2 ;  /* 0x000000ff09097208 */ /* 0x000fe20001000000 */
[C---:B--2---:R-:W-:Y:S01]  /*4d00*/  FMUL.FTZ R8, R15.reuse, 1.4426950216293334961 ;  /* 0x3fb8aa3b0f087820 */ /* 0x044fe20000410000 */
[----:B------:R-:W-:Y:S01]  /*4d10*/  FSETP.NEU.FTZ.AND P1, PT, R15, -INF , PT ;  /* 0xff8000000f00780b */ /* 0x000fe20003f3d000 */
[----:B------:R-:W-:Y:S02]  /*4d20*/  FFMA.FTZ R15, R131, UR5, R221 ;  /* 0x00000005830f7c23 */ /* 0x000fe400080100dd */
[--C-:B------:R-:W-:Y:S01]  /*4d30*/  FFMA.FTZ R4, R4, UR7, -R9.reuse ;  /* 0x0000000704047c23 */ /* 0x100fe20008010809 */
[----:B------:R-:W-:Y:S02]  /*4d40*/  @!P0 ISETP.GE.AND P2, PT, R216, R0, PT ;  /* 0x00000000d800820c */ /* 0x000fe40003f46270 */
[----:B------:R-:W-:Y:S01]  /*4d50*/  FSEL R8, R8, RZ, P1 ;  /* 0x000000ff08087208 */ /* 0x000fe20000800000 */
[----:B------:R2:W-:Y:S01]  /*4d60*/  MUFU.EX2 R203, R4 ;  /* 0x0000000400cb7308 */ /* 0x0005e20000000800 */
[C---:B------:R-:W-:Y:S02]  /*4d70*/  @!P0 ISETP.GE.AND P1, PT, R132.reuse, R10, PT ;  /* 0x0000000a8400820c */ /* 0x040fe40003f26270 */
[----:B------:R-:W-:Y:S02]  /*4d80*/  @!P0 FSEL R5, R5, -INF , !P2 ;  /* 0xff80000005058808 */ /* 0x000fe40005000000 */
[----:B------:R-:W-:Y:S02]  /*4d90*/  @!P0 FSEL R15, R15, -INF , !P1 ;  /* 0xff8000000f0f8808 */ /* 0x000fe40004800000 */
[----:B------:R-:W-:Y:S01]  /*4da0*/  @!P0 ISETP.GE.AND P1, PT, R132, R0, PT ;  /* 0x000000008400820c */ /* 0x000fe20003f26270 */
[--C-:B------:R-:W-:Y:S02]  /*4db0*/  FFMA.FTZ R5, R5, UR7, -R8.reuse ;  /* 0x0000000705057c23 */ /* 0x100fe40008010808 */
[----:B------:R-:W-:Y:S02]  /*4dc0*/  FFMA.FTZ R15, R15, UR7, -R9 ;  /* 0x000000070f0f7c23 */ /* 0x000fe40008010809 */
[----:B------:R3:W-:Y:S01]  /*4dd0*/  MUFU.EX2 R228, R5 ;  /* 0x0000000500e47308 */ /* 0x0007e20000000800 */
[----:B--2---:R-:W-:Y:S09]  /*4de0*/  FFMA.FTZ R4, R131, UR5, R235 ;  /* 0x0000000583047c23 */ /* 0x004ff200080100eb */
[----:B------:R-:W-:Y:S01]  /*4df0*/  MUFU.EX2 R202, R15 ;  /* 0x0000000f00ca7308 */ /* 0x000fe20000000800 */
[----:B------:R-:W-:Y:S05]  /*4e00*/  @!P0 FSEL R4, R4, -INF , !P1 ;  /* 0xff80000004048808 */ /* 0x000fea0004800000 */
[----:B------:R-:W-:Y:S04]  /*4e10*/  FFMA.FTZ R4, R4, UR7, -R8 ;  /* 0x0000000704047c23 */ /* 0x000fe80008010808 */
[----:B------:R2:W-:Y:S01]  /*4e20*/  MUFU.EX2 R227, R4 ;  /* 0x0000000400e37308 */ /* 0x0005e20000000800 */
[C---:B---3--:R-:W-:Y:S01]  /*4e30*/  FFMA.FTZ R5, R25.reuse, UR5, R220 ;  /* 0x0000000519057c23 */ /* 0x048fe200080100dc */
[----:B------:R-:W-:Y:S01]  /*4e40*/  FFMA.FTZ R16, R25, UR5, R234 ;  /* 0x0000000519107c23 */ /* 0x000fe200080100ea */
[C---:B----4-:R-:W-:Y:S02]  /*4e50*/  @!P0 ISETP.GE.AND P1, PT, R24.reuse, R10, PT ;  /* 0x0000000a1800820c */ /* 0x050fe40003f26270 */
[----:B------:R-:W-:Y:S02]  /*4e60*/  @!P0 ISETP.GE.AND P2, PT, R24, R0, PT ;  /* 0x000000001800820c */ /* 0x000fe40003f46270 */
[----:B------:R-:W-:Y:S02]  /*4e70*/  @!P0 FSEL R5, R5, -INF , !P1 ;  /* 0xff80000005058808 */ /* 0x000fe40004800000 */
[----:B------:R-:W-:Y:S01]  /*4e80*/  @!P0 FSEL R16, R16, -INF , !P2 ;  /* 0xff80000010108808 */ /* 0x000fe20005000000 */
[C---:B--2---:R-:W-:Y:S01]  /*4e90*/  FFMA.FTZ R4, R20.reuse, UR5, R219 ;  /* 0x0000000514047c23 */ /* 0x044fe200080100db */
[----:B------:R-:W-:Y:S01]  /*4ea0*/  FFMA.FTZ R15, R20, UR5, R233 ;  /* 0x00000005140f7c23 */ /* 0x000fe200080100e9 */
[--C-:B------:R-:W-:Y:S01]  /*4eb0*/  FFMA.FTZ R5, R5, UR7, -R9.reuse ;  /* 0x0000000705057c23 */ /* 0x100fe20008010809 */
[-C--:B------:R-:W-:Y:S01]  /*4ec0*/  @!P0 ISETP.GE.AND P2, PT, R24, R13.reuse, PT ;  /* 0x0000000d1800820c */ /* 0x080fe20003f46270 */
[--C-:B------:R-:W-:Y:S02]  /*4ed0*/  FFMA.FTZ R16, R16, UR7, -R8.reuse ;  /* 0x0000000710107c23 */ /* 0x100fe40008010808 */
[----:B------:R2:W-:Y:S01]  /*4ee0*/  MUFU.EX2 R199, R5 ;  /* 0x0000000500c77308 */ /* 0x0005e20000000800 */
[C---:B------:R-:W-:Y:S04]  /*4ef0*/  @!P0 ISETP.GE.AND P1, PT, R23.reuse, R10, PT ;  /* 0x0000000a1700820c */ /* 0x040fe80003f26270 */
[----:B------:R-:W-:Y:S05]  /*4f00*/  @!P0 FSEL R4, R4, -INF , !P1 ;  /* 0xff80000004048808 */ /* 0x000fea0004800000 */
[----:B------:R3:W-:Y:S01]  /*4f10*/  MUFU.EX2 R218, R16 ;  /* 0x0000001000da7308 */ /* 0x0007e20000000800 */
[----:B------:R-:W-:Y:S01]  /*4f20*/  @!P0 ISETP.GE.AND P1, PT, R23, R0, PT ;  /* 0x000000001700820c */ /* 0x000fe20003f26270 */
[----:B------:R-:W-:Y:S03]  /*4f30*/  FFMA.FTZ R17, R4, UR7, -R9 ;  /* 0x0000000704117c23 */ /* 0x000fe60008010809 */
[----:B------:R-:W-:Y:S02]  /*4f40*/  @!P0 FSEL R15, R15, -INF , !P1 ;  /* 0xff8000000f0f8808 */ /* 0x000fe40004800000 */
[-C--:B------:R-:W-:Y:S03]  /*4f50*/  @!P0 ISETP.GE.AND P1, PT, R24, R14.reuse, PT ;  /* 0x0000000e1800820c */ /* 0x080fe60003f26270 */
[----:B------:R4:W-:Y:S01]  /*4f60*/  MUFU.EX2 R190, R17 ;  /* 0x0000001100be7308 */ /* 0x0009e20000000800 */
[----:B--2---:R-:W2:Y:S01]  /*4f70*/  LDSM.16.M88.4 R4, [R117+0x6800] ;  /* 0x006800007504783b */ /* 0x004ea20000000200 */
[----:B------:R-:W-:Y:S08]  /*4f80*/  FFMA.FTZ R15, R15, UR7, -R8 ;  /* 0x000000070f0f7c23 */ /* 0x000ff00008010808 */
[----:B------:R1:W-:Y:S01]  /*4f90*/  MUFU.EX2 R217, R15 ;  /* 0x0000000f00d97308 */ /* 0x0003e20000000800 */
[C---:B---3--:R-:W-:Y:S01]  /*4fa0*/  FFMA.FTZ R16, R25.reuse, UR5, R184 ;  /* 0x0000000519107c23 */ /* 0x048fe200080100b8 */
[----:B------:R-:W3:Y:S04]  /*4fb0*/  LDL R24, [R1+0x14] ;  /* 0x0000140001187983 */ /* 0x000ee80000100800 */
[----:B------:R-:W-:Y:S02]  /*4fc0*/  @!P0 FSEL R16, R16, -INF , !P2 ;  /* 0xff80000010108808 */ /* 0x000fe40005000000 */
[-C--:B------:R-:W-:Y:S01]  /*4fd0*/  @!P0 ISETP.GE.AND P2, PT, R22, R13.reuse, PT ;  /* 0x0000000d1600820c */ /* 0x080fe20003f46270 */
[----:B----4-:R-:W-:Y:S02]  /*4fe0*/  FFMA.FTZ R17, R20, UR5, R78 ;  /* 0x0000000514117c23 */ /* 0x010fe4000801004e */
[----:B------:R-:W-:Y:S04]  /*4ff0*/  FFMA.FTZ R16, R16, UR7, -R11 ;  /* 0x0000000710107c23 */ /* 0x000fe8000801080b */
[----:B------:R-:W-:Y:S01]  /*5000*/  MUFU.EX2 R159, R16 ;  /* 0x00000010009f7308 */ /* 0x000fe20000000800 */
[----:B-1----:R-:W-:Y:S02]  /*5010*/  FFMA.FTZ R15, R25, UR5, R79 ;  /* 0x00000005190f7c23 */ /* 0x002fe4000801004f */
[----:B------:R-:W4:Y:S03]  /*5020*/  LDL R25, [R1+0x4c] ;  /* 0x00004c0001197983 */ /* 0x000f260000100800 */
[----:B------:R-:W-:Y:S02]  /*5030*/  @!P0 FSEL R15, R15, -INF , !P1 ;  /* 0xff8000000f0f8808 */ /* 0x000fe40004800000 */
[-C--:B------:R-:W-:Y:S03]  /*5040*/  @!P0 ISETP.GE.AND P1, PT, R23, R14.reuse, PT ;  /* 0x0000000e1700820c */ /* 0x080fe60003f26270 */
[--C-:B------:R-:W-:Y:S01]  /*5050*/  FFMA.FTZ R15, R15, UR7, -R12.reuse ;  /* 0x000000070f0f7c23 */ /* 0x100fe2000801080c */
[----:B------:R-:W-:Y:S02]  /*5060*/  @!P0 FSEL R17, R17, -INF , !P1 ;  /* 0xff80000011118808 */ /* 0x000fe40004800000 */
[-C--:B------:R-:W-:Y:S01]  /*5070*/  @!P0 ISETP.GE.AND P1, PT, R23, R13.reuse, PT ;  /* 0x0000000d1700820c */ /* 0x080fe20003f26270 */
[----:B------:R1:W-:Y:S01]  /*5080*/  MUFU.EX2 R83, R15 ;  /* 0x0000000f00537308 */ /* 0x0003e20000000800 */
[----:B------:R-:W4:Y:S01]  /*5090*/  LDL R23, [R1+0x54] ;  /* 0x0000540001177983 */ /* 0x000f220000100800 */
[-C--:B--2---:R-:W-:Y:S03]  /*50a0*/  HMMA.16816.F32 R36, R104, R4.reuse, R36 ;  /* 0x000000046824723c */ /* 0x084fe60000001824 */
[----:B------:R-:W-:Y:S03]  /*50b0*/  FFMA.FTZ R17, R17, UR7, -R12 ;  /* 0x0000000711117c23 */ /* 0x000fe6000801080c */
[C---:B------:R-:W-:Y:S02]  /*50c0*/  HMMA.16816.F32 R40, R112.reuse, R4, R40 ;  /* 0x000000047028723c */ /* 0x040fe40000001828 */
[----:B------:R-:W-:Y:S04]  /*50d0*/  MUFU.EX2 R82, R17 ;  /* 0x0000001100527308 */ /* 0x000fe80000000800 */
[-C--:B------:R-:W-:Y:S05]  /*50e0*/  HMMA.16816.F32 R44, R112, R6.reuse, R44 ;  /* 0x00000006702c723c */ /* 0x080fea000000182c */
[----:B-1----:R-:W-:Y:S01]  /*50f0*/  FFMA.FTZ R15, R20, UR5, R183 ;  /* 0x00000005140f7c23 */ /* 0x002fe200080100b7 */
[----:B------:R-:W-:Y:S01]  /*5100*/  FFMA.FTZ R5, R19, UR5, R76 ;  /* 0x0000000513057c23 */ /* 0x000fe2000801004c */
[----:B------:R-:W2:Y:S01]  /*5110*/  LDL R20, [R1+0x18] ;  /* 0x0000180001147983 */ /* 0x000ea20000100800 */
[C---:B------:R-:W-:Y:S04]  /*5120*/  HMMA.16816.F32 R48, R104.reuse, R6, R48 ;  /* 0x000000066830723c */ /* 0x040fe80000001830 */
[----:B------:R-:W-:Y:S01]  /*5130*/  @!P0 FSEL R15, R15, -INF , !P1 ;  /* 0xff8000000f0f8808 */ /* 0x000fe20004800000 */
[----:B------:R-:W-:Y:S01]  /*5140*/  FMUL.FTZ R36, R36, UR6 ;  /* 0x0000000624247c20 */ /* 0x000fe20008410000 */
[-C--:B------:R-:W-:Y:S01]  /*5150*/  @!P0 ISETP.GE.AND P1, PT, R22, R14.reuse, PT ;  /* 0x0000000e1600820c */ /* 0x080fe20003f26270 */
[----:B------:R-:W-:Y:S01]  /*5160*/  FMUL.FTZ R37, R37, UR6 ;  /* 0x0000000625257c20 */ /* 0x000fe20008410000 */
[----:B------:R-:W-:Y:S01]  /*5170*/  FMUL.FTZ R39, R39, UR6 ;  /* 0x0000000627277c20 */ /* 0x000fe20008410000 */
[----:B------:R-:W-:Y:S02]  /*5180*/  MUFU.TANH R250, R36 ;  /* 0x0000002400fa7308 */ /* 0x000fe40000002400 */
[----:B------:R-:W-:Y:S01]  /*5190*/  FFMA.FTZ R15, R15, UR7, -R11 ;  /* 0x000000070f0f7c23 */ /* 0x000fe2000801080b */
[----:B------:R-:W-:Y:S01]  /*51a0*/  FMUL.FTZ R40, R40, UR6 ;  /* 0x0000000628287c20 */ /* 0x000fe20008410000 */
[----:B------:R-:W-:Y:S01]  /*51b0*/  FMUL.FTZ R41, R41, UR6 ;  /* 0x0000000629297c20 */ /* 0x000fe20008410000 */
[----:B------:R-:W-:Y:S01]  /*51c0*/  FMUL.FTZ R43, R43, UR6 ;  /* 0x000000062b2b7c20 */ /* 0x000fe20008410000 */
[----:B------:R-:W-:Y:S01]  /*51d0*/  FMUL.FTZ R38, R38, UR6 ;  /* 0x0000000626267c20 */ /* 0x000fe20008410000 */
[----:B------:R-:W-:Y:S03]  /*51e0*/  FMUL.FTZ R44, R44, UR6 ;  /* 0x000000062c2c7c20 */ /* 0x000fe60008410000 */
[----:B------:R1:W-:Y:S01]  /*51f0*/  MUFU.EX2 R158, R15 ;  /* 0x0000000f009e7308 */ /* 0x0003e20000000800 */
[----:B------:R-:W-:Y:S01]  /*5200*/  FMUL.FTZ R42, R42, UR6 ;  /* 0x000000062a2a7c20 */ /* 0x000fe20008410000 */
[----:B------:R-:W-:Y:S01]  /*5210*/  FMUL.FTZ R45, R45, UR6 ;  /* 0x000000062d2d7c20 */ /* 0x000fe20008410000 */
[----:B------:R-:W-:Y:S01]  /*5220*/  FMUL.FTZ R47, R47, UR6 ;  /* 0x000000062f2f7c20 */ /* 0x000fe20008410000 */
[----:B------:R-:W-:Y:S01]  /*5230*/  FMUL.FTZ R46, R46, UR6 ;  /* 0x000000062e2e7c20 */ /* 0x000fe20008410000 */
[----:B------:R-:W-:Y:S05]  /*5240*/  FMUL.FTZ R48, R48, UR6 ;  /* 0x0000000630307c20 */ /* 0x000fea0008410000 */
[----:B------:R-:W2:Y:S01]  /*5250*/  MUFU.TANH R249, R37 ;  /* 0x0000002500f97308 */ /* 0x000ea20000002400 */
[----:B------:R-:W-:Y:S01]  /*5260*/  FMUL.FTZ R49, R49, UR6 ;  /* 0x0000000631317c20 */ /* 0x000fe20008410000 */
[----:B------:R-:W-:Y:S01]  /*5270*/  FMUL.FTZ R50, R50, UR6 ;  /* 0x0000000632327c20 */ /* 0x000fe20008410000 */
[----:B------:R-:W-:Y:S07]  /*5280*/  FMUL.FTZ R51, R51, UR6 ;  /* 0x0000000633337c20 */ /* 0x000fee0008410000 */
[----:B------:R-:W-:Y:S01]  /*5290*/  MUFU.TANH R163, R39 ;  /* 0x0000002700a37308 */ /* 0x000fe20000002400 */
[C---:B-1----:R-:W-:Y:S05]  /*52a0*/  FFMA.FTZ R15, R18.reuse, UR5, R77 ;  /* 0x00000005120f7c23 */ /* 0x042fea000801004d */
[----:B------:R-:W-:Y:S04]  /*52b0*/  @!P0 FSEL R15, R15, -INF , !P1 ;  /* 0xff8000000f0f8808 */ /* 0x000fe80004800000 */
[----:B------:R-:W-:Y:S01]  /*52c0*/  MUFU.TANH R189, R40 ;  /* 0x0000002800bd7308 */ /* 0x000fe20000002400 */
[----:B------:R-:W-:Y:S01]  /*52d0*/  @!P0 ISETP.GE.AND P1, PT, R21, R14, PT ;  /* 0x0000000e1500820c */ /* 0x000fe20003f26270 */
[----:B------:R-:W-:Y:S01]  /*52e0*/  FFMA.FTZ R4, R15, UR7, -R12 ;  /* 0x000000070f047c23 */ /* 0x000fe2000801080c */
[----:B------:R-:W-:Y:S02]  /*52f0*/  FFMA.FTZ R15, R18, UR5, R180 ;  /* 0x00000005120f7c23 */ /* 0x000fe400080100b4 */
[----:B------:R-:W-:Y:S02]  /*5300*/  @!P0 FSEL R5, R5, -INF , !P1 ;  /* 0xff80000005058808 */ /* 0x000fe40004800000 */
[-C--:B------:R-:W-:Y:S03]  /*5310*/  @!P0 ISETP.GE.AND P1, PT, R21, R13.reuse, PT ;  /* 0x0000000d1500820c */ /* 0x080fe60003f26270 */
[----:B------:R1:W-:Y:S01]  /*5320*/  MUFU.EX2 R81, R4 ;  /* 0x0000000400517308 */ /* 0x0003e20000000800 */
[----:B------:R-:W-:Y:S01]  /*5330*/  @!P0 FSEL R15, R15, -INF , !P2 ;  /* 0xff8000000f0f8808 */ /* 0x000fe20005000000 */
[----:B------:R-:W-:Y:S01]  /*5340*/  FFMA.FTZ R5, R5, UR7, -R12 ;  /* 0x0000000705057c23 */ /* 0x000fe2000801080c */
[----:B------:R-:W-:Y:S03]  /*5350*/  @!P0 ISETP.GE.AND P2, PT, R22, R0, PT ;  /* 0x000000001600820c */ /* 0x000fe60003f46270 */
[----:B------:R-:W-:Y:S04]  /*5360*/  FFMA.FTZ R15, R15, UR7, -R11 ;  /* 0x000000070f0f7c23 */ /* 0x000fe8000801080b */
[----:B------:R1:W-:Y:S10]  /*5370*/  MUFU.EX2 R80, R5 ;  /* 0x0000000500507308 */ /* 0x0003f40000000800 */
[----:B------:R1:W-:Y:S02]  /*5380*/  MUFU.EX2 R154, R15 ;  /* 0x0000000f009a7308 */ /* 0x0003e40000000800 */
[----:B-1----:R-:W-:Y:S05]  /*5390*/  FFMA.FTZ R4, R19, UR5, R179 ;  /* 0x0000000513047c23 */ /* 0x002fea00080100b3 */
[----:B------:R-:W-:Y:S03]  /*53a0*/  @!P0 FSEL R4, R4, -INF , !P1 ;  /* 0xff80000004048808 */ /* 0x000fe60004800000 */
[----:B------:R-:W-:Y:S01]  /*53b0*/  MUFU.TANH R187, R41 ;  /* 0x0000002900bb7308 */ /* 0x000fe20000002400 */
[----:B------:R-:W-:Y:S01]  /*53c0*/  FFMA.FTZ R5, R18, UR5, R232 ;  /* 0x0000000512057c23 */ /* 0x000fe200080100e8 */
[-C--:B------:R-:W-:Y:S01]  /*53d0*/  @!P0 ISETP.GE.AND P1, PT, R22, R10.reuse, PT ;  /* 0x0000000a1600820c */ /* 0x080fe20003f26270 */
[----:B------:R-:W-:Y:S01]  /*53e0*/  FFMA.FTZ R4, R4, UR7, -R11 ;  /* 0x0000000704047c23 */ /* 0x000fe2000801080b */
[----:B------:R-:W2:Y:S02]  /*53f0*/  LDL R22, [R1+0x1c] ;  /* 0x00001c0001167983 */ /* 0x000ea40000100800 */
[----:B------:R-:W-:Y:S04]  /*5400*/  @!P0 FSEL R5, R5, -INF , !P2 ;  /* 0xff80000005058808 */ /* 0x000fe80005000000 */
[----:B------:R1:W-:Y:S01]  /*5410*/  MUFU.EX2 R153, R4 ;  /* 0x0000000400997308 */ /* 0x0003e20000000800 */
[----:B------:R-:W-:Y:S01]  /*5420*/  FFMA.FTZ R15, R19, UR5, R210 ;  /* 0x00000005130f7c23 */ /* 0x000fe200080100d2 */
[--C-:B------:R-:W-:Y:S08]  /*5430*/  FFMA.FTZ R5, R5, UR7, -R8.reuse ;  /* 0x0000000705057c23 */ /* 0x100ff00008010808 */
[----:B------:R-:W-:Y:S10]  /*5440*/  MUFU.EX2 R208, R5 ;  /* 0x0000000500d07308 */ /* 0x000ff40000000800 */
[----:B------:R-:W-:Y:S01]  /*5450*/  MUFU.TANH R214, R43 ;  /* 0x0000002b00d67308 */ /* 0x000fe20000002400 */
[----:B-1----:R-:W-:Y:S02]  /*5460*/  FFMA.FTZ R4, R18, UR5, R211 ;  /* 0x0000000512047c23 */ /* 0x002fe400080100d3 */
[----:B------:R-:W2:Y:S03]  /*5470*/  LDL R18, [R1+0x50] ;  /* 0x0000500001127983 */ /* 0x000ea60000100800 */
[----:B------:R-:W-:Y:S04]  /*5480*/  @!P0 FSEL R4, R4, -INF , !P1 ;  /* 0xff80000004048808 */ /* 0x000fe80004800000 */
[----:B------:R-:W1:Y:S01]  /*5490*/  MUFU.TANH R164, R38 ;  /* 0x0000002600a47308 */ /* 0x000e620000002400 */
[----:B------:R-:W-:Y:S01]  /*54a0*/  @!P0 ISETP.GE.AND P1, PT, R21, R10, PT ;  /* 0x0000000a1500820c */ /* 0x000fe20003f26270 */
[--C-:B------:R-:W-:Y:S03]  /*54b0*/  FFMA.FTZ R4, R4, UR7, -R9.reuse ;  /* 0x0000000704047c23 */ /* 0x100fe60008010809 */
[----:B------:R-:W-:Y:S02]  /*54c0*/  @!P0 FSEL R15, R15, -INF , !P1 ;  /* 0xff8000000f0f8808 */ /* 0x000fe40004800000 */
[----:B------:R-:W-:Y:S03]  /*54d0*/  @!P0 ISETP.GE.AND P1, PT, R21, R0, PT ;  /* 0x000000001500820c */ /* 0x000fe60003f26270 */
[----:B------:R1:W-:Y:S01]  /*54e0*/  MUFU.EX2 R176, R4 ;  /* 0x0000000400b07308 */ /* 0x0003e20000000800 */
[----:B------:R-:W2:Y:S01]  /*54f0*/  LDL R21, [R1+0x20] ;  /* 0x0000200001157983 */ /* 0x000ea20000100800 */
[----:B------:R-:W-:Y:S08]  /*5500*/  FFMA.FTZ R15, R15, UR7, -R9 ;  /* 0x000000070f0f7c23 */ /* 0x000ff00008010809 */
[----:B------:R-:W-:Y:S10]  /*5510*/  MUFU.EX2 R175, R15 ;  /* 0x0000000f00af7308 */ /* 0x000ff40000000800 */
[----:B------:R-:W-:Y:S01]  /*5520*/  MUFU.TANH R182, R44 ;  /* 0x0000002c00b67308 */ /* 0x000fe20000002400 */
[----:B-1----:R-:W-:Y:S02]  /*5530*/  FFMA.FTZ R4, R19, UR5, R231 ;  /* 0x0000000513047c23 */ /* 0x002fe400080100e7 */
[----:B------:R-:W2:Y:S03]  /*5540*/  LDL R19, [R1+0x58] ;  /* 0x0000580001137983 */ /* 0x000ea60000100800 */
[----:B------:R-:W-:Y:S04]  /*5550*/  @!P0 FSEL R4, R4, -INF , !P1 ;  /* 0xff80000004048808 */ /* 0x000fe80004800000 */
[----:B------:R-:W1:Y:S01]  /*5560*/  MUFU.TANH R215, R42 ;  /* 0x0000002a00d77308 */ /* 0x000e620000002400 */
[----:B------:R-:W-:Y:S09]  /*5570*/  FFMA.FTZ R4, R4, UR7, -R8 ;  /* 0x0000000704047c23 */ /* 0x000ff20008010808 */
[----:B------:R-:W-:Y:S10]  /*5580*/  MUFU.EX2 R206, R4 ;  /* 0x0000000400ce7308 */ /* 0x000ff40000000800 */
[----:B------:R-:W-:Y:S10]  /*5590*/  MUFU.TANH R181, R45 ;  /* 0x0000002d00b57308 */ /* 0x000ff40000002400 */
[----:B------:R-:W-:Y:S10]  /*55a0*/  MUFU.TANH R212, R47 ;  /* 0x0000002f00d47308 */ /* 0x000ff40000002400 */
[----:B------:R-:W-:Y:S10]  /*55b0*/  MUFU.TANH R248, R48 ;  /* 0x0000003000f87308 */ /* 0x000ff40000002400 */
[----:B------:R-:W-:Y:S10]  /*55c0*/  MUFU.TANH R247, R49 ;  /* 0x0000003100f77308 */ /* 0x000ff40000002400 */
[----:B------:R-:W1:Y:S10]  /*55d0*/  MUFU.TANH R213, R46 ;  /* 0x0000002e00d57308 */ /* 0x000e740000002400 */
[----:B------:R-:W1:Y:S10]  /*55e0*/  MUFU.TANH R152, R50 ;  /* 0x0000003200987308 */ /* 0x000e740000002400 */
[----:B------:R-:W1:Y:S01]  /*55f0*/  MUFU.TANH R151, R51 ;  /* 0x0000003300977308 */ /* 0x000e620000002400 */
[C---:B---3--:R-:W-:Y:S02]  /*5600*/  @!P0 ISETP.GE.AND P1, PT, R24.reuse, R10, PT ;  /* 0x0000000a1800820c */ /* 0x048fe40003f26270 */
[----:B------:R-:W-:Y:S01]  /*5610*/  @!P0 ISETP.GE.AND P2, PT, R24, R0, PT ;  /* 0x000000001800820c */ /* 0x000fe20003f46270 */
[C---:B----4-:R-:W-:Y:S01]  /*5620*/  FFMA.FTZ R5, R25.reuse, UR5, R209 ;  /* 0x0000000519057c23 */ /* 0x050fe200080100d1 */
[----:B------:R-:W-:Y:S04]  /*5630*/  FFMA.FTZ R16, R25, UR5, R230 ;  /* 0x0000000519107c23 */ /* 0x000fe800080100e6 */
[----:B------:R-:W-:Y:S02]  /*5640*/  @!P0 FSEL R5, R5, -INF , !P1 ;  /* 0xff80000005058808 */ /* 0x000fe40004800000 */
[----:B------:R-:W-:Y:S02]  /*5650*/  @!P0 FSEL R16, R16, -INF , !P2 ;  /* 0xff80000010108808 */ /* 0x000fe40005000000 */
[-C--:B------:R-:W-:Y:S01]  /*5660*/  @!P0 ISETP.GE.AND P2, PT, R24, R13.reuse, PT ;  /* 0x0000000d1800820c */ /* 0x080fe20003f46270 */
[----:B------:R-:W-:Y:S02]  /*5670*/  FFMA.FTZ R5, R5, UR7, -R9 ;  /* 0x0000000705057c23 */ /* 0x000fe40008010809 */
[----:B------:R-:W-:Y:S02]  /*5680*/  FFMA.FTZ R16, R16, UR7, -R8 ;  /* 0x0000000710107c23 */ /* 0x000fe40008010808 */
[----:B------:R-:W-:Y:S10]  /*5690*/  MUFU.EX2 R172, R5 ;  /* 0x0000000500ac7308 */ /* 0x000ff40000000800 */
[----:B------:R3:W-:Y:S01]  /*56a0*/  MUFU.EX2 R205, R16 ;  /* 0x0000001000cd7308 */ /* 0x0007e20000000800 */
[----:B--2---:R-:W-:Y:S01]  /*56b0*/  @!P0 ISETP.GE.AND P1, PT, R20, R10, PT ;  /* 0x0000000a1400820c */ /* 0x004fe20003f26270 */
[----:B---3--:R-:W-:Y:S05]  /*56c0*/  FFMA.FTZ R16, R25, UR5, R170 ;  /* 0x0000000519107c23 */ /* 0x008fea00080100aa */
[----:B------:R-:W-:Y:S05]  /*56d0*/  @!P0 FSEL R16, R16, -INF , !P2 ;  /* 0xff80000010108808 */ /* 0x000fea0005000000 */
[----:B------:R-:W-:Y:S04]  /*56e0*/  FFMA.FTZ R16, R16, UR7, -R11 ;  /* 0x0000000710107c23 */ /* 0x000fe8000801080b */
[----:B------:R2:W-:Y:S02]  /*56f0*/  MUFU.EX2 R142, R16 ;  /* 0x00000010008e7308 */ /* 0x0005e40000000800 */
[----:B--2---:R-:W2:Y:S01]  /*5700*/  LDL R16, [R1+0x28] ;  /* 0x0000280001107983 */ /* 0x004ea20000100800 */
[-C--:B------:R-:W-:Y:S01]  /*5710*/  @!P0 ISETP.GE.AND P2, PT, R22, R13.reuse, PT ;  /* 0x0000000d1600820c */ /* 0x080fe20003f46270 */
[C---:B------:R-:W-:Y:S01]  /*5720*/  FFMA.FTZ R4, R18.reuse, UR5, R207 ;  /* 0x0000000512047c23 */ /* 0x040fe200080100cf */
[----:B------:R-:W-:Y:S04]  /*5730*/  FFMA.FTZ R15, R18, UR5, R229 ;  /* 0x00000005120f7c23 */ /* 0x000fe800080100e5 */
[----:B------:R-:W-:Y:S02]  /*5740*/  @!P0 FSEL R4, R4, -INF , !P1 ;  /* 0xff80000004048808 */ /* 0x000fe40004800000 */
[----:B------:R-:W-:Y:S03]  /*5750*/  @!P0 ISETP.GE.AND P1, PT, R20, R0, PT ;  /* 0x000000001400820c */ /* 0x000fe60003f26270 */
[----:B------:R-:W-:Y:S01]  /*5760*/  FFMA.FTZ R17, R4, UR7, -R9 ;  /* 0x0000000704117c23 */ /* 0x000fe20008010809 */
[----:B------:R-:W-:Y:S01]  /*5770*/  @!P0 FSEL R15, R15, -INF , !P1 ;  /* 0xff8000000f0f8808 */ /* 0x000fe20004800000 */
[----:B------:R-:W3:Y:S01]  /*5780*/  LDSM.16.M88.4 R4, [R117+0x6c00] ;  /* 0x006c00007504783b */ /* 0x000ee20000000200 */
[-C--:B------:R-:W-:Y:S01]  /*5790*/  @!P0 ISETP.GE.AND P1, PT, R24, R14.reuse, PT ;  /* 0x0000000e1800820c */ /* 0x080fe20003f26270 */
[----:B------:R4:W-:Y:S02]  /*57a0*/  MUFU.EX2 R171, R17 ;  /* 0x0000001100ab7308 */ /* 0x0009e40000000800 */
[----:B------:R-:W-:Y:S04]  /*57b0*/  FFMA.FTZ R15, R15, UR7, -R8 ;  /* 0x000000070f0f7c23 */ /* 0x000fe80008010808 */
[----:B------:R-:W2:Y:S04]  /*57c0*/  LDL R24, [R1+0x2c] ;  /* 0x00002c0001187983 */ /* 0x000ea80000100800 */
[----:B------:R1:W-:Y:S01]  /*57d0*/  MUFU.EX2 R204, R15 ;  /* 0x0000000f00cc7308 */ /* 0x0003e20000000800 */
[----:B----4-:R-:W-:Y:S01]  /*57e0*/  FFMA.FTZ R17, R18, UR5, R72 ;  /* 0x0000000512117c23 */ /* 0x010fe20008010048 */
[----:B-1----:R-:W-:Y:S05]  /*57f0*/  FFMA.FTZ R15, R25, UR5, R73 ;  /* 0x00000005190f7c23 */ /* 0x002fea0008010049 */
[----:B------:R-:W-:Y:S02]  /*5800*/  @!P0 FSEL R15, R15, -INF , !P1 ;  /* 0xff8000000f0f8808 */ /* 0x000fe40004800000 */
[CC--:B------:R-:W-:Y:S03]  /*5810*/  @!P0 ISETP.GE.AND P1, PT, R20.reuse, R14.reuse, PT ;  /* 0x0000000e1400820c */ /* 0x0c0fe60003f26270 */
[--C-:B------:R-:W-:Y:S01]  /*5820*/  FFMA.FTZ R15, R15, UR7, -R12.reuse ;  /* 0x000000070f0f7c23 */ /* 0x100fe2000801080c */
[----:B------:R-:W-:Y:S02]  /*5830*/  @!P0 FSEL R17, R17, -INF , !P1 ;  /* 0xff80000011118808 */ /* 0x000fe40004800000 */
[-C--:B------:R-:W-:Y:S01]  /*5840*/  @!P0 ISETP.GE.AND P1, PT, R20, R13.reuse, PT ;  /* 0x0000000d1400820c */ /* 0x080fe20003f26270 */
[----:B------:R1:W-:Y:S01]  /*5850*/  MUFU.EX2 R75, R15 ;  /* 0x0000000f004b7308 */ /* 0x0003e20000000800 */
[----:B------:R-:W4:Y:S01]  /*5860*/  LDL R20, [R1+0x5c] ;  /* 0x00005c0001147983 */ /* 0x000f220000100800 */
[----:B------:R-:W-:Y:S01]  /*5870*/  FFMA.FTZ R17, R17, UR7, -R12 ;  /* 0x0000000711117c23 */ /* 0x000fe2000801080c */
[-C--:B---3--:R-:W-:Y:S07]  /*5880*/  HMMA.16816.F32 R52, R104, R4.reuse, R52 ;  /* 0x000000046834723c */ /* 0x088fee0000001834 */
[----:B------:R3:W-:Y:S01]  /*5890*/  MUFU.EX2 R74, R17 ;  /* 0x00000011004a7308 */ /* 0x0007e20000000800 */
[C---:B------:R-:W-:Y:S06]  /*58a0*/  HMMA.16816.F32 R56, R112.reuse, R4, R56 ;  /* 0x000000047038723c */ /* 0x040fec0000001838 */
[-C--:B------:R-:W-:Y:S05]  /*58b0*/  HMMA.16816.F32 R60, R112, R6.reuse, R60 ;  /* 0x00000006703c723c */ /* 0x080fea000000183c */
[----:B-1----:R-:W-:Y:S01]  /*58c0*/  FFMA.FTZ R15, R18, UR5, R168 ;  /* 0x00000005120f7c23 */ /* 0x002fe200080100a8 */
[----:B------:R-:W-:Y:S01]  /*58d0*/  FFMA.FTZ R5, R19, UR5, R249 ;  /* 0x0000000513057c23 */ /* 0x000fe200080100f9 */
[----:B------:R-:W4:Y:S01]  /*58e0*/  LDL R18, [R1+0x24] ;  /* 0x0000240001127983 */ /* 0x000f220000100800 */
[----:B------:R-:W-:Y:S03]  /*58f0*/  HMMA.16816.F32 R64, R104, R6, R64 ;  /* 0x000000066840723c */ /* 0x000fe60000001840 */
[----:B---3--:R-:W3:Y:S01]  /*5900*/  LDL R17, [R1+0x60] ;  /* 0x0000600001117983 */ /* 0x008ee20000100800 */
[----:B------:R-:W-:Y:S01]  /*5910*/  @!P0 FSEL R15, R15, -INF , !P1 ;  /* 0xff8000000f0f8808 */ /* 0x000fe20004800000 */
[----:B------:R-:W-:Y:S01]  /*5920*/  FMUL.FTZ R52, R52, UR6 ;  /* 0x0000000634347c20 */ /* 0x000fe20008410000 */
[-C--:B------:R-:W-:Y:S01]  /*5930*/  @!P0 ISETP.GE.AND P1, PT, R22, R14.reuse, PT ;  /* 0x0000000e1600820c */ /* 0x080fe20003f26270 */
[----:B------:R-:W3:Y:S01]  /*5940*/  LDL R7, [R1+0x9c] ;  /* 0x00009c0001077983 */ /* 0x000ee20000100800 */
[----:B------:R-:W-:Y:S01]  /*5950*/  FMUL.FTZ R53, R53, UR6 ;  /* 0x0000000635357c20 */ /* 0x000fe20008410000 */
[----:B------:R-:W1:Y:S02]  /*5960*/  MUFU.TANH R242, R52 ;  /* 0x0000003400f27308 */ /* 0x000e640000002400 */
[--C-:B------:R-:W-:Y:S01]  /*5970*/  FFMA.FTZ R15, R15, UR7, -R11.reuse ;  /* 0x000000070f0f7c23 */ /* 0x100fe2000801080b */
        /* <DEDUP_REMOVED lines=14> */
[----:B------:R-:W-:Y:S01]  /*5a60*/  FMUL.FTZ R66, R66, UR6 ;  /* 0x0000000642427c20 */ /* 0x000fe20008410000 */
[----:B------:R-:W-:Y:S07]  /*5a70*/  FMUL.FTZ R67, R67, UR6 ;  /* 0x0000000643437c20 */ /* 0x000fee0008410000 */
[----:B------:R-:W3:Y:S01]  /*5a80*/  MUFU.TANH R148, R54 ;  /* 0x0000003600947308 */ /* 0x000ee20000002400 */
[----:B-1----:R-:W-:Y:S05]  /*5a90*/  FFMA.FTZ R15, R23, UR5, R250 ;  /* 0x00000005170f7c23 */ /* 0x002fea00080100fa */
[----:B------:R-:W-:Y:S02]  /*5aa0*/  @!P0 FSEL R15, R15, -INF , !P1 ;  /* 0xff8000000f0f8808 */ /* 0x000fe40004800000 */
[----:B------:R-:W-:Y:S02]  /*5ab0*/  @!P0 ISETP.GE.AND P1, PT, R21, R14, PT ;  /* 0x0000000e1500820c */ /* 0x000fe40003f26270 */
[----:B------:R-:W-:Y:S01]  /*5ac0*/  MUFU.TANH R147, R55 ;  /* 0x0000003700937308 */ /* 0x000fe20000002400 */
[----:B------:R-:W-:Y:S01]  /*5ad0*/  FFMA.FTZ R4, R15, UR7, -R12 ;  /* 0x000000070f047c23 */ /* 0x000fe2000801080c */
[----:B------:R-:W-:Y:S01]  /*5ae0*/  @!P0 FSEL R5, R5, -INF , !P1 ;  /* 0xff80000005058808 */ /* 0x000fe20004800000 */
[----:B------:R-:W-:Y:S01]  /*5af0*/  FFMA.FTZ R15, R23, UR5, R164 ;  /* 0x00000005170f7c23 */ /* 0x000fe200080100a4 */
[-C--:B------:R-:W-:Y:S06]  /*5b00*/  @!P0 ISETP.GE.AND P1, PT, R21, R13.reuse, PT ;  /* 0x0000000d1500820c */ /* 0x080fec0003f26270 */
[----:B------:R1:W-:Y:S01]  /*5b10*/  MUFU.EX2 R71, R4 ;  /* 0x0000000400477308 */ /* 0x0003e20000000800 */
[----:B------:R-:W-:Y:S01]  /*5b20*/  FFMA.FTZ R5, R5, UR7, -R12 ;  /* 0x0000000705057c23 */ /* 0x000fe2000801080c */
[----:B------:R-:W-:Y:S02]  /*5b30*/  @!P0 FSEL R15, R15, -INF , !P2 ;  /* 0xff8000000f0f8808 */ /* 0x000fe40005000000 */
[----:B------:R-:W-:Y:S03]  /*5b40*/  @!P0 ISETP.GE.AND P2, PT, R22, R0, PT ;  /* 0x000000001600820c */ /* 0x000fe60003f46270 */
[----:B------:R-:W-:Y:S03]  /*5b50*/  FFMA.FTZ R15, R15, UR7, -R11 ;  /* 0x000000070f0f7c23 */ /* 0x000fe6000801080b */
[----:B------:R1:W-:Y:S10]  /*5b60*/  MUFU.EX2 R70, R5 ;  /* 0x0000000500467308 */ /* 0x0003f40000000800 */
[----:B------:R1:W-:Y:S02]  /*5b70*/  MUFU.EX2 R140, R15 ;  /* 0x0000000f008c7308 */ /* 0x0003e40000000800 */
[C---:B-1----:R-:W-:Y:S05]  /*5b80*/  FFMA.FTZ R4, R19.reuse, UR5, R163 ;  /* 0x0000000513047c23 */ /* 0x042fea00080100a3 */
[----:B------:R-:W-:Y:S02]  /*5b90*/  @!P0 FSEL R4, R4, -INF , !P1 ;  /* 0xff80000004048808 */ /* 0x000fe40004800000 */
[-C--:B------:R-:W-:Y:S01]  /*5ba0*/  @!P0 ISETP.GE.AND P1, PT, R22, R10.reuse, PT ;  /* 0x0000000a1600820c */ /* 0x080fe20003f26270 */
[----:B------:R-:W-:Y:S01]  /*5bb0*/  FFMA.FTZ R5, R19, UR5, R187 ;  /* 0x0000000513057c23 */ /* 0x000fe200080100bb */
[----:B------:R-:W3:Y:S01]  /*5bc0*/  LDL R22, [R1+0x30] ;  /* 0x0000300001167983 */ /* 0x000ee20000100800 */
[----:B------:R-:W-:Y:S01]  /*5bd0*/  FFMA.FTZ R4, R4, UR7, -R11 ;  /* 0x0000000704047c23 */ /* 0x000fe2000801080b */
[----:B------:R-:W-:Y:S01]  /*5be0*/  MUFU.TANH R167, R57 ;  /* 0x0000003900a77308 */ /* 0x000fe20000002400 */
[----:B------:R-:W-:Y:S09]  /*5bf0*/  FFMA.FTZ R15, R23, UR5, R215 ;  /* 0x00000005170f7c23 */ /* 0x000ff200080100d7 */
[----:B------:R1:W-:Y:S01]  /*5c00*/  MUFU.EX2 R139, R4 ;  /* 0x00000004008b7308 */ /* 0x0003e20000000800 */
[----:B------:R-:W-:Y:S05]  /*5c10*/  @!P0 FSEL R15, R15, -INF , !P2 ;  /* 0xff8000000f0f8808 */ /* 0x000fea0005000000 */
[----:B------:R-:W-:Y:S04]  /*5c20*/  FFMA.FTZ R15, R15, UR7, -R8 ;  /* 0x000000070f0f7c23 */ /* 0x000fe80008010808 */
[----:B------:R-:W-:Y:S10]  /*5c30*/  MUFU.TANH R201, R58 ;  /* 0x0000003a00c97308 */ /* 0x000ff40000002400 */
[----:B------:R1:W-:Y:S02]  /*5c40*/  MUFU.EX2 R178, R15 ;  /* 0x0000000f00b27308 */ /* 0x0003e40000000800 */
[----:B-1----:R-:W-:Y:S02]  /*5c50*/  FFMA.FTZ R4, R23, UR5, R189 ;  /* 0x0000000517047c23 */ /* 0x002fe400080100bd */
[----:B------:R-:W3:Y:S03]  /*5c60*/  LDL R23, [R1+0x64] ;  /* 0x0000640001177983 */ /* 0x000ee60000100800 */
[----:B------:R-:W-:Y:S02]  /*5c70*/  @!P0 FSEL R4, R4, -INF , !P1 ;  /* 0xff80000004048808 */ /* 0x000fe40004800000 */
[----:B------:R-:W-:Y:S01]  /*5c80*/  @!P0 ISETP.GE.AND P1, PT, R21, R10, PT ;  /* 0x0000000a1500820c */ /* 0x000fe20003f26270 */
[----:B------:R-:W-:Y:S02]  /*5c90*/  MUFU.TANH R161, R60 ;  /* 0x0000003c00a17308 */ /* 0x000fe40000002400 */
[--C-:B------:R-:W-:Y:S01]  /*5ca0*/  FFMA.FTZ R4, R4, UR7, -R9.reuse ;  /* 0x0000000704047c23 */ /* 0x100fe20008010809 */
[----:B------:R-:W-:Y:S02]  /*5cb0*/  @!P0 FSEL R5, R5, -INF , !P1 ;  /* 0xff80000005058808 */ /* 0x000fe40004800000 */
[----:B------:R-:W-:Y:S01]  /*5cc0*/  @!P0 ISETP.GE.AND P1, PT, R21, R0, PT ;  /* 0x000000001500820c */ /* 0x000fe20003f26270 */
[----:B------:R-:W3:Y:S04]  /*5cd0*/  LDL R15, [R1+0x78] ;  /* 0x00007800010f7983 */ /* 0x000ee80000100800 */
[----:B------:R1:W-:Y:S01]  /*5ce0*/  MUFU.EX2 R156, R4 ;  /* 0x00000004009c7308 */ /* 0x0003e20000000800 */
[----:B------:R-:W-:Y:S09]  /*5cf0*/  FFMA.FTZ R5, R5, UR7, -R9 ;  /* 0x0000000705057c23 */ /* 0x000ff20008010809 */
[----:B------:R-:W-:Y:S10]  /*5d00*/  MUFU.EX2 R155, R5 ;  /* 0x00000005009b7308 */ /* 0x000ff40000000800 */
[----:B------:R-:W3:Y:S01]  /*5d10*/  MUFU.TANH R166, R56 ;  /* 0x0000003800a67308 */ /* 0x000ee20000002400 */
[----:B-1----:R-:W-:Y:S02]  /*5d20*/  FFMA.FTZ R4, R19, UR5, R214 ;  /* 0x0000000513047c23 */ /* 0x002fe400080100d6 */
[----:B------:R-:W3:Y:S03]  /*5d30*/  LDL R19, [R1+0x68] ;  /* 0x0000680001137983 */ /* 0x000ee60000100800 */
[----:B------:R-:W-:Y:S04]  /*5d40*/  @!P0 FSEL R4, R4, -INF , !P1 ;  /* 0xff80000004048808 */ /* 0x000fe80004800000 */
[----:B------:R-:W1:Y:S01]  /*5d50*/  MUFU.TANH R200, R59 ;  /* 0x0000003b00c87308 */ /* 0x000e620000002400 */
[----:B------:R-:W-:Y:S09]  /*5d60*/  FFMA.FTZ R4, R4, UR7, -R8 ;  /* 0x0000000704047c23 */ /* 0x000ff20008010808 */
[----:B------:R4:W-:Y:S10]  /*5d70*/  MUFU.EX2 R177, R4 ;  /* 0x0000000400b17308 */ /* 0x0009f40000000800 */
[----:B------:R-:W1:Y:S10]  /*5d80*/  MUFU.TANH R160, R61 ;  /* 0x0000003d00a07308 */ /* 0x000e740000002400 */
[----:B------:R-:W1:Y:S10]  /*5d90*/  MUFU.TANH R186, R62 ;  /* 0x0000003e00ba7308 */ /* 0x000e740000002400 */
[----:B------:R-:W1:Y:S10]  /*5da0*/  MUFU.TANH R237, R64 ;  /* 0x0000004000ed7308 */ /* 0x000e740000002400 */
[----:B------:R-:W1:Y:S10]  /*5db0*/  MUFU.TANH R236, R65 ;  /* 0x0000004100ec7308 */ /* 0x000e740000002400 */
[----:B------:R-:W1:Y:S10]  /*5dc0*/  MUFU.TANH R138, R66 ;  /* 0x00000042008a7308 */ /* 0x000e740000002400 */
[----:B------:R-:W1:Y:S10]  /*5dd0*/  MUFU.TANH R137, R67 ;  /* 0x0000004300897308 */ /* 0x000e740000002400 */
[----:B------:R-:W1:Y:S01]  /*5de0*/  MUFU.TANH R185, R63 ;  /* 0x0000003f00b97308 */ /* 0x000e620000002400 */
[-C--:B--2---:R-:W-:Y:S01]  /*5df0*/  @!P0 ISETP.GE.AND P5, PT, R24, R10.reuse, PT ;  /* 0x0000000a1800820c */ /* 0x084fe20003fa6270 */
[C---:B----4-:R-:W-:Y:S01]  /*5e00*/  FFMA.FTZ R4, R20.reuse, UR5, R182 ;  /* 0x0000000514047c23 */ /* 0x050fe200080100b6 */
[----:B------:R-:W-:Y:S01]  /*5e10*/  FFMA.FTZ R6, R20, UR5, R213 ;  /* 0x0000000514067c23 */ /* 0x000fe200080100d5 */
[C---:B------:R-:W-:Y:S02]  /*5e20*/  @!P0 ISETP.GE.AND P1, PT, R18.reuse, R10, PT ;  /* 0x0000000a1200820c */ /* 0x040fe40003f26270 */
[----:B------:R-:W-:Y:S02]  /*5e30*/  @!P0 ISETP.GE.AND P2, PT, R18, R0, PT ;  /* 0x000000001200820c */ /* 0x000fe40003f46270 */
[----:B------:R-:W-:Y:S01]  /*5e40*/  @!P0 FSEL R4, R4, -INF , !P1 ;  /* 0xff80000004048808 */ /* 0x000fe20004800000 */
[----:B---3--:R-:W-:Y:S01]  /*5e50*/  FFMA.FTZ R5, R17, UR5, R181 ;  /* 0x0000000511057c23 */ /* 0x008fe200080100b5 */
[----:B------:R-:W-:Y:S02]  /*5e60*/  @!P0 ISETP.GE.AND P1, PT, R16, R10, PT ;  /* 0x0000000a1000820c */ /* 0x000fe40003f26270 */
[----:B------:R-:W-:Y:S01]  /*5e70*/  @!P0 FSEL R6, R6, -INF , !P2 ;  /* 0xff80000006068808 */ /* 0x000fe20005000000 */
[--C-:B------:R-:W-:Y:S01]  /*5e80*/  FFMA.FTZ R4, R4, UR7, -R9.reuse ;  /* 0x0000000704047c23 */ /* 0x100fe20008010809 */
[----:B------:R-:W-:Y:S02]  /*5e90*/  @!P0 FSEL R5, R5, -INF , !P1 ;  /* 0xff80000005058808 */ /* 0x000fe40004800000 */
[----:B------:R-:W-:Y:S01]  /*5ea0*/  @!P0 ISETP.GE.AND P1, PT, R16, R0, PT ;  /* 0x000000001000820c */ /* 0x000fe20003f26270 */
[----:B------:R2:W-:Y:S01]  /*5eb0*/  MUFU.EX2 R150, R4 ;  /* 0x0000000400967308 */ /* 0x0005e20000000800 */
[----:B------:R-:W-:Y:S01]  /*5ec0*/  FFMA.FTZ R6, R6, UR7, -R8 ;  /* 0x0000000706067c23 */ /* 0x000fe20008010808 */
[----:B------:R-:W-:Y:S01]  /*5ed0*/  FFMA.FTZ R5, R5, UR7, -R9 ;  /* 0x0000000705057c23 */ /* 0x000fe20008010809 */
[-C--:B------:R-:W-:Y:S07]  /*5ee0*/  @!P0 ISETP.GE.AND P2, PT, R24, R13.reuse, PT ;  /* 0x0000000d1800820c */ /* 0x080fee0003f46270 */
[----:B------:R3:W4:Y:S10]  /*5ef0*/  MUFU.EX2 R149, R5 ;  /* 0x0000000500957308 */ /* 0x0007340000000800 */
[----:B------:R-:W-:Y:S01]  /*5f00*/  MUFU.EX2 R174, R6 ;  /* 0x0000000600ae7308 */ /* 0x000fe20000000800 */
[----:B--2---:R-:W-:Y:S05]  /*5f10*/  FFMA.FTZ R4, R17, UR5, R212 ;  /* 0x0000000511047c23 */ /* 0x004fea00080100d4 */
[----:B------:R-:W-:Y:S02]  /*5f20*/  @!P0 FSEL R4, R4, -INF , !P1 ;  /* 0xff80000004048808 */ /* 0x000fe40004800000 */
[-C--:B------:R-:W-:Y:S01]  /*5f30*/  @!P0 ISETP.GE.AND P1, PT, R18, R14.reuse, PT ;  /* 0x0000000e1200820c */ /* 0x080fe20003f26270 */
[----:B---3--:R-:W-:Y:S02]  /*5f40*/  FFMA.FTZ R5, R20, UR5, R248 ;  /* 0x0000000514057c23 */ /* 0x008fe400080100f8 */
[----:B------:R-:W-:Y:S03]  /*5f50*/  FFMA.FTZ R4, R4, UR7, -R8 ;  /* 0x0000000704047c23 */ /* 0x000fe60008010808 */
[----:B------:R-:W-:Y:S01]  /*5f60*/  @!P0 FSEL R5, R5, -INF , !P1 ;  /* 0xff80000005058808 */ /* 0x000fe20004800000 */
[----:B------:R2:W-:Y:S01]  /*5f70*/  MUFU.EX2 R173, R4 ;  /* 0x0000000400ad7308 */ /* 0x0005e20000000800 */
[----:B------:R-:W-:Y:S03]  /*5f80*/  @!P0 ISETP.GE.AND P1, PT, R16, R14, PT ;  /* 0x0000000e1000820c */ /* 0x000fe60003f26270 */
[----:B------:R-:W-:Y:S06]  /*5f90*/  FFMA.FTZ R5, R5, UR7, -R12 ;  /* 0x0000000705057c23 */ /* 0x000fec000801080c */
[----:B------:R3:W-:Y:S01]  /*5fa0*/  MUFU.EX2 R246, R5 ;  /* 0x0000000500f67308 */ /* 0x0007e20000000800 */
[----:B--2---:R-:W-:Y:S05]  /*5fb0*/  FFMA.FTZ R4, R17, UR5, R247 ;  /* 0x0000000511047c23 */ /* 0x004fea00080100f7 */
[----:B------:R-:W-:Y:S02]  /*5fc0*/  @!P0 FSEL R4, R4, -INF , !P1 ;  /* 0xff80000004048808 */ /* 0x000fe40004800000 */
[-C--:B------:R-:W-:Y:S01]  /*5fd0*/  @!P0 ISETP.GE.AND P1, PT, R18, R13.reuse, PT ;  /* 0x0000000d1200820c */ /* 0x080fe20003f26270 */
[----:B---3--:R-:W-:Y:S01]  /*5fe0*/  FFMA.FTZ R5, R20, UR5, R152 ;  /* 0x0000000514057c23 */ /* 0x008fe20008010098 */
[----:B------:R-:W2:Y:S01]  /*5ff0*/  LDL R18, [R1+0x6c] ;  /* 0x00006c0001127983 */ /* 0x000ea20000100800 */
[----:B------:R-:W-:Y:S03]  /*6000*/  FFMA.FTZ R4, R4, UR7, -R12 ;  /* 0x0000000704047c23 */ /* 0x000fe6000801080c */
[----:B------:R-:W3:Y:S01]  /*6010*/  LDL R20, [R1+0x98] ;  /* 0x0000980001147983 */ /* 0x000ee20000100800 */
[----:B------:R1:W4:Y:S01]  /*6020*/  MUFU.EX2 R245, R4 ;  /* 0x0000000400f57308 */ /* 0x0003220000000800 */
[----:B------:R-:W-:Y:S02]  /*6030*/  @!P0 FSEL R5, R5, -INF , !P1 ;  /* 0xff80000005058808 */ /* 0x000fe40004800000 */
[-C--:B------:R-:W-:Y:S02]  /*6040*/  @!P0 ISETP.GE.AND P1, PT, R16, R13.reuse, PT ;  /* 0x0000000d1000820c */ /* 0x080fe40003f26270 */
[----:B------:R-:W4:Y:S01]  /*6050*/  LDL R16, [R1+0x70] ;  /* 0x0000700001107983 */ /* 0x000f220000100800 */
[----:B------:R-:W-:Y:S01]  /*6060*/  FFMA.FTZ R5, R5, UR7, -R11 ;  /* 0x0000000705057c23 */ /* 0x000fe2000801080b */
[----:B------:R-:W-:Y:S03]  /*6070*/  @!P0 ISETP.GE.AND P4, PT, R22, R10, PT ;  /* 0x0000000a1600820c */ /* 0x000fe60003f86270 */
[----:B------:R1:W-:Y:S02]  /*6080*/  MUFU.EX2 R135, R5 ;  /* 0x0000000500877308 */ /* 0x0003e40000000800 */
[----:B-1----:R-:W-:Y:S02]  /*6090*/  FFMA.FTZ R4, R17, UR5, R151 ;  /* 0x0000000511047c23 */ /* 0x002fe40008010097 */
[----:B------:R-:W4:Y:S03]  /*60a0*/  LDL R17, [R1+0x74] ;  /* 0x0000740001117983 */ /* 0x000f260000100800 */
[----:B------:R-:W-:Y:S02]  /*60b0*/  @!P0 FSEL R4, R4, -INF , !P1 ;  /* 0xff80000004048808 */ /* 0x000fe40004800000 */
[-C--:B------:R-:W-:Y:S03]  /*60c0*/  @!P0 ISETP.GE.AND P1, PT, R24, R14.reuse, PT ;  /* 0x0000000e1800820c */ /* 0x080fe60003f26270 */
[----:B------:R-:W-:Y:S01]  /*60d0*/  FFMA.FTZ R4, R4, UR7, -R11 ;  /* 0x0000000704047c23 */ /* 0x000fe2000801080b */
[----:B------:R-:W-:Y:S03]  /*60e0*/  FFMA.FTZ R5, R23, UR5, R242 ;  /* 0x0000000517057c23 */ /* 0x000fe600080100f2 */
[----:B------:R-:W1:Y:S02]  /*60f0*/  MUFU.EX2 R134, R4 ;  /* 0x0000000400867308 */ /* 0x000e640000000800 */
[----:B------:R-:W-:Y:S02]  /*6100*/  @!P0 FSEL R5, R5, -INF , !P1 ;  /* 0xff80000005058808 */ /* 0x000fe40004800000 */
[----:B------:R-:W-:Y:S03]  /*6110*/  @!P0 ISETP.GE.AND P1, PT, R22, R14, PT ;  /* 0x0000000e1600820c */ /* 0x000fe60003f26270 */
[----:B------:R-:W-:Y:S04]  /*6120*/  FFMA.FTZ R5, R5, UR7, -R12 ;  /* 0x0000000705057c23 */ /* 0x000fe8000801080c */
[----:B------:R1:W-:Y:S02]  /*6130*/  MUFU.EX2 R244, R5 ;  /* 0x0000000500f47308 */ /* 0x0003e40000000800 */
[----:B-1----:R-:W-:Y:S01]  /*6140*/  FFMA.FTZ R5, R23, UR5, R148 ;  /* 0x0000000517057c23 */ /* 0x002fe20008010094 */
[----:B------:R-:W-:Y:S04]  /*6150*/  FFMA.FTZ R4, R19, UR5, R241 ;  /* 0x0000000513047c23 */ /* 0x000fe800080100f1 */
[----:B------:R-:W-:Y:S02]  /*6160*/  @!P0 FSEL R5, R5, -INF , !P2 ;  /* 0xff80000005058808 */ /* 0x000fe40005000000 */
[----:B------:R-:W-:Y:S03]  /*6170*/  @!P0 FSEL R4, R4, -INF , !P1 ;  /* 0xff80000004048808 */ /* 0x000fe60004800000 */
[----:B------:R-:W-:Y:S01]  /*6180*/  FFMA.FTZ R6, R5, UR7, -R11 ;  /* 0x0000000705067c23 */ /* 0x000fe2000801080b */
[-C--:B------:R-:W-:Y:S01]  /*6190*/  @!P0 ISETP.GE.AND P1, PT, R22, R13.reuse, PT ;  /* 0x0000000d1600820c */ /* 0x080fe20003f26270 */
[----:B------:R-:W-:Y:S01]  /*61a0*/  FFMA.FTZ R5, R23, UR5, R166 ;  /* 0x0000000517057c23 */ /* 0x000fe200080100a6 */
[----:B------:R-:W-:Y:S01]  /*61b0*/  FFMA.FTZ R4, R4, UR7, -R12 ;  /* 0x0000000704047c23 */ /* 0x000fe2000801080c */
[----:B------:R-:W-:Y:S03]  /*61c0*/  MUFU.EX2 R133, R6 ;  /* 0x0000000600857308 */ /* 0x000fe60000000800 */
[----:B------:R-:W-:Y:S07]  /*61d0*/  @!P0 FSEL R5, R5, -INF , !P5 ;  /* 0xff80000005058808 */ /* 0x000fee0006800000 */
[----:B------:R1:W4:Y:S01]  /*61e0*/  MUFU.EX2 R243, R4 ;  /* 0x0000000400f37308 */ /* 0x0003220000000800 */
[----:B------:R-:W-:Y:S09]  /*61f0*/  FFMA.FTZ R5, R5, UR7, -R9 ;  /* 0x0000000705057c23 */ /* 0x000ff20008010809 */
[----:B------:R-:W-:Y:S01]  /*6200*/  MUFU.EX2 R146, R5 ;  /* 0x0000000500927308 */ /* 0x000fe20000000800 */
[C---:B-1----:R-:W-:Y:S05]  /*6210*/  FFMA.FTZ R4, R19.reuse, UR5, R147 ;  /* 0x0000000513047c23 */ /* 0x042fea0008010093 */
[----:B------:R-:W-:Y:S05]  /*6220*/  @!P0 FSEL R4, R4, -INF , !P1 ;  /* 0xff80000004048808 */ /* 0x000fea0004800000 */
[----:B------:R-:W-:Y:S01]  /*6230*/  FFMA.FTZ R6, R4, UR7, -R11 ;  /* 0x0000000704067c23 */ /* 0x000fe2000801080b */
[C---:B------:R-:W-:Y:S03]  /*6240*/  FFMA.FTZ R4, R19.reuse, UR5, R167 ;  /* 0x0000000513047c23 */ /* 0x040fe600080100a7 */
[----:B------:R1:W4:Y:S02]  /*6250*/  MUFU.EX2 R132, R6 ;  /* 0x0000000600847308 */ /* 0x0003240000000800 */
[----:B------:R-:W-:Y:S02]  /*6260*/  @!P0 FSEL R4, R4, -INF , !P4 ;  /* 0xff80000004048808 */ /* 0x000fe40006000000 */
[----:B------:R-:W-:Y:S01]  /*6270*/  @!P0 ISETP.GE.AND P4, PT, R22, R0, PT ;  /* 0x000000001600820c */ /* 0x000fe20003f86270 */
[----:B-1----:R-:W-:Y:S05]  /*6280*/  FFMA.FTZ R6, R19, UR5, R200 ;  /* 0x0000000513067c23 */ /* 0x002fea00080100c8 */
[----:B------:R-:W-:Y:S05]  /*6290*/  @!P0 FSEL R6, R6, -INF , !P4 ;  /* 0xff80000006068808 */ /* 0x000fea0006000000 */
[--C-:B------:R-:W-:Y:S04]  /*62a0*/  FFMA.FTZ R6, R6, UR7, -R8.reuse ;  /* 0x0000000706067c23 */ /* 0x100fe80008010808 */
[----:B------:R1:W-:Y:S02]  /*62b0*/  MUFU.EX2 R165, R6 ;  /* 0x0000000600a57308 */ /* 0x0003e40000000800 */
[----:B-1----:R-:W-:Y:S02]  /*62c0*/  F2FP.F16.F32.PACK_AB R6, R227, R228 ;  /* 0x000000e4e306723e */ /* 0x002fe400000000ff */
[C---:B--2---:R-:W-:Y:S02]  /*62d0*/  @!P0 ISETP.GE.AND P3, PT, R18.reuse, R10, PT ;  /* 0x0000000a1200820c */ /* 0x044fe40003f66270 */
[----:B------:R-:W-:Y:S02]  /*62e0*/  @!P0 ISETP.GE.AND P6, PT, R18, R14, PT ;  /* 0x0000000e1200820c */ /* 0x000fe40003fc6270 */
[----:B---3--:R-:W-:Y:S04]  /*62f0*/  IADD3 R20, P1, R20, UR16, RZ ;  /* 0x0000001014147c10 */ /* 0x008fe8000ff3e0ff */
[----:B------:R-:W-:Y:S01]  /*6300*/  IADD3.X R21, R7, UR15, RZ, P1, !PT ;  /* 0x0000000f07157c10 */ /* 0x000fe20008ffe4ff */
[----:B------:R-:W-:Y:S01]  /*6310*/  FFMA.FTZ R7, R23, UR5, R201 ;  /* 0x0000000517077c23 */ /* 0x000fe200080100c9 */
[-C--:B------:R-:W-:Y:S01]  /*6320*/  @!P0 ISETP.GE.AND P1, PT, R24, R0.reuse, PT ;  /* 0x000000001800820c */ /* 0x080fe20003f26270 */
[----:B----4-:R-:W-:Y:S02]  /*6330*/  FFMA.FTZ R5, R16, UR5, R161 ;  /* 0x0000000510057c23 */ /* 0x010fe400080100a1 */
[----:B------:R-:W2:Y:S01]  /*6340*/  LDG.E R114, desc[UR10][R20.64] ;  /* 0x0000000a14727981 */ /* 0x000ea2000c1e1900 */
[----:B------:R-:W-:Y:S02]  /*6350*/  @!P0 FSEL R7, R7, -INF , !P1 ;  /* 0xff80000007078808 */ /* 0x000fe40004800000 */
[CC--:B------:R-:W-:Y:S01]  /*6360*/  @!P0 ISETP.GE.AND P1, PT, R18.reuse, R13.reuse, PT ;  /* 0x0000000d1200820c */ /* 0x0c0fe20003f26270 */
[----:B------:R-:W3:Y:S01]  /*6370*/  LDG.E R113, desc[UR10][R20.64+0x20] ;  /* 0x0000200a14717981 */ /* 0x000ee2000c1e1900 */
[----:B------:R-:W-:Y:S01]  /*6380*/  @!P0 FSEL R5, R5, -INF , !P3 ;  /* 0xff80000005058808 */ /* 0x000fe20005800000 */
[----:B------:R-:W-:Y:S01]  /*6390*/  FFMA.FTZ R7, R7, UR7, -R8 ;  /* 0x0000000707077c23 */ /* 0x000fe20008010808 */
[----:B------:R-:W-:Y:S01]  /*63a0*/  @!P0 ISETP.GE.AND P3, PT, R18, R0, PT ;  /* 0x000000001200820c */ /* 0x000fe20003f66270 */
[----:B------:R-:W5:Y:S02]  /*63b0*/  LDG.E R112, desc[UR10][R20.64+0x100] ;  /* 0x0001000a14707981 */ /* 0x000f64000c1e1900 */
[----:B------:R1:W-:Y:S01]  /*63c0*/  MUFU.EX2 R169, R7 ;  /* 0x0000000700a97308 */ /* 0x0003e20000000800 */
[C---:B------:R-:W-:Y:S01]  /*63d0*/  @!P0 ISETP.GE.AND P2, PT, R17.reuse, R10, PT ;  /* 0x0000000a1100820c */ /* 0x040fe20003f46270 */
[--C-:B------:R-:W-:Y:S01]  /*63e0*/  FFMA.FTZ R10, R4, UR7, -R9.reuse ;  /* 0x00000007040a7c23 */ /* 0x100fe20008010809 */
[----:B------:R-:W-:Y:S01]  /*63f0*/  @!P0 ISETP.GE.AND P4, PT, R17, R13, PT ;  /* 0x0000000d1100820c */ /* 0x000fe20003f86270 */
[----:B------:R-:W-:Y:S01]  /*6400*/  FFMA.FTZ R4, R15, UR5, R160 ;  /* 0x000000050f047c23 */ /* 0x000fe200080100a0 */
[----:B------:R-:W-:Y:S02]  /*6410*/  F2FP.F16.F32.PACK_AB R13, R84, R85 ;  /* 0x00000055540d723e */ /* 0x000fe400000000ff */
[C---:B------:R-:W-:Y:S03]  /*6420*/  @!P0 ISETP.GE.AND P5, PT, R17.reuse, R14, PT ;  /* 0x0000000e1100820c */ /* 0x040fe60003fa6270 */
[----:B------:R4:W-:Y:S01]  /*6430*/  MUFU.EX2 R145, R10 ;  /* 0x0000000a00917308 */ /* 0x0009e20000000800 */
[----:B------:R-:W-:Y:S01]  /*6440*/  @!P0 FSEL R4, R4, -INF , !P2 ;  /* 0xff80000004048808 */ /* 0x000fe20005000000 */
[----:B------:R-:W-:Y:S01]  /*6450*/  STS [R197+0x12000], R13 ;  /* 0x0120000dc5007388 */ /* 0x000fe20000000800 */
[----:B------:R-:W-:Y:S02]  /*6460*/  @!P0 ISETP.GE.AND P2, PT, R17, R0, PT ;  /* 0x000000001100820c */ /* 0x000fe40003f46270 */
[----:B------:R-:W-:Y:S02]  /*6470*/  F2FP.F16.F32.PACK_AB R0, R158, R159 ;  /* 0x0000009f9e00723e */ /* 0x000fe400000000ff */
[----:B-1----:R-:W-:Y:S02]  /*6480*/  F2FP.F16.F32.PACK_AB R7, R82, R83 ;  /* 0x000000535207723e */ /* 0x002fe400000000ff */
[----:B----4-:R-:W-:Y:S05]  /*6490*/  F2FP.F16.F32.PACK_AB R10, R2, R3 ;  /* 0x00000003020a723e */ /* 0x010fea00000000ff */
[----:B------:R1:W-:Y:S04]  /*64a0*/  STS [R197+0x12400], R10 ;  /* 0x0124000ac5007388 */ /* 0x0003e80000000800 */
[----:B------:R4:W-:Y:S04]  /*64b0*/  STS [R196+0x12000], R7 ;  /* 0x01200007c4007388 */ /* 0x0009e80000000800 */
[----:B------:R4:W-:Y:S04]  /*64c0*/  STS [R196+0x12400], R0 ;  /* 0x01240000c4007388 */ /* 0x0009e80000000800 */
[----:B------:R4:W-:Y:S01]  /*64d0*/  STS [R197+0x14400], R6 ;  /* 0x01440006c5007388 */ /* 0x0009e20000000800 */
[--C-:B-1----:R-:W-:Y:S01]  /*64e0*/  FFMA.FTZ R10, R5, UR7, -R9.reuse ;  /* 0x00000007050a7c23 */ /* 0x102fe20008010809 */
[----:B------:R-:W-:Y:S01]  /*64f0*/  F2FP.F16.F32.PACK_AB R5, R217, R218 ;  /* 0x000000dad905723e */ /* 0x000fe200000000ff */
[----:B------:R-:W-:Y:S01]  /*6500*/  FFMA.FTZ R9, R4, UR7, -R9 ;  /* 0x0000000704097c23 */ /* 0x000fe20008010809 */
[----:B------:R-:W-:Y:S01]  /*6510*/  F2FP.F16.F32.PACK_AB R4, R80, R81 ;  /* 0x000000515004723e */ /* 0x000fe200000000ff */
[----:B------:R-:W-:Y:S01]  /*6520*/  MUFU.EX2 R144, R10 ;  /* 0x0000000a00907308 */ /* 0x000fe20000000800 */
[----:B----4-:R-:W-:Y:S02]  /*6530*/  F2FP.F16.F32.PACK_AB R7, R202, R203 ;  /* 0x000000cbca07723e */ /* 0x010fe400000000ff */
[----:B------:R-:W-:Y:S03]  /*6540*/  F2FP.F16.F32.PACK_AB R0, R190, R199 ;  /* 0x000000c7be00723e */ /* 0x000fe600000000ff */
[----:B------:R-:W-:Y:S01]  /*6550*/  STS [R197+0x14000], R7 ;  /* 0x01400007c5007388 */ /* 0x000fe20000000800 */
[----:B------:R-:W-:Y:S03]  /*6560*/  F2FP.F16.F32.PACK_AB R6, R74, R75 ;  /* 0x0000004b4a06723e */ /* 0x000fe600000000ff */
[----:B------:R-:W-:Y:S01]  /*6570*/  MUFU.EX2 R143, R9 ;  /* 0x00000009008f7308 */ /* 0x000fe20000000800 */
[----:B------:R1:W-:Y:S04]  /*6580*/  STS [R196+0x14400], R5 ;  /* 0x01440005c4007388 */ /* 0x0003e80000000800 */
[----:B------:R4:W-:Y:S04]  /*6590*/  STS [R196+0x14000], R0 ;  /* 0x01400000c4007388 */ /* 0x0009e80000000800 */
[----:B------:R4:W-:Y:S01]  /*65a0*/  STS [R198+0x12000], R4 ;  /* 0x01200004c6007388 */ /* 0x0009e20000000800 */
[----:B-1----:R-:W-:Y:S01]  /*65b0*/  F2FP.F16.F32.PACK_AB R5, R153, R154 ;  /* 0x0000009a9905723e */ /* 0x002fe200000000ff */
[C---:B----4-:R-:W-:Y:S04]  /*65c0*/  FFMA.FTZ R0, R16.reuse, UR5, R186 ;  /* 0x0000000510007c23 */ /* 0x050fe800080100ba */
[----:B------:R1:W-:Y:S01]  /*65d0*/  STS [R198+0x12400], R5 ;  /* 0x01240005c6007388 */ /* 0x0003e20000000800 */
[----:B------:R-:W-:Y:S03]  /*65e0*/  FFMA.FTZ R4, R16, UR5, R237 ;  /* 0x0000000510047c23 */ /* 0x000fe600080100ed */
[----:B------:R4:W-:Y:S01]  /*65f0*/  STS [R195+0x12000], R6 ;  /* 0x01200006c3007388 */ /* 0x0009e20000000800 */
[----:B------:R-:W-:Y:S02]  /*6600*/  @!P0 FSEL R0, R0, -INF , !P3 ;  /* 0xff80000000008808 */ /* 0x000fe40005800000 */
[----:B------:R-:W-:Y:S03]  /*6610*/  @!P0 FSEL R4, R4, -INF , !P6 ;  /* 0xff80000004048808 */ /* 0x000fe60007000000 */
[----:B------:R-:W-:Y:S02]  /*6620*/  FFMA.FTZ R0, R0, UR7, -R8 ;  /* 0x0000000700007c23 */ /* 0x000fe40008010808 */
[----:B------:R-:W-:Y:S02]  /*6630*/  FFMA.FTZ R7, R4, UR7, -R12 ;  /* 0x0000000704077c23 */ /* 0x000fe4000801080c */
[----:B------:R4:W-:Y:S01]  /*6640*/  MUFU.EX2 R162, R0 ;  /* 0x0000000000a27308 */ /* 0x0009e20000000800 */
[----:B------:R-:W-:Y:S09]  /*6650*/  F2FP.F16.F32.PACK_AB R4, R175, R176 ;  /* 0x000000b0af04723e */ /* 0x000ff200000000ff */
[----:B------:R4:W-:Y:S01]  /*6660*/  MUFU.EX2 R240, R7 ;  /* 0x0000000700f07308 */ /* 0x0009e20000000800 */
[----:B-1----:R-:W-:Y:S02]  /*6670*/  F2FP.F16.F32.PACK_AB R5, R141, R142 ;  /* 0x0000008e8d05723e */ /* 0x002fe400000000ff */
[----:B----4-:R-:W-:Y:S03]  /*6680*/  F2FP.F16.F32.PACK_AB R6, R171, R172 ;  /* 0x000000acab06723e */ /* 0x010fe600000000ff */
[----:B------:R1:W-:Y:S01]  /*6690*/  STS [R195+0x12400], R5 ;  /* 0x01240005c3007388 */ /* 0x0003e20000000800 */
[C---:B------:R-:W-:Y:S03]  /*66a0*/  FFMA.FTZ R0, R15.reuse, UR5, R236 ;  /* 0x000000050f007c23 */ /* 0x040fe600080100ec */
[----:B------:R4:W-:Y:S02]  /*66b0*/  STS [R198+0x14000], R4 ;  /* 0x01400004c6007388 */ /* 0x0009e40000000800 */
[----:B------:R-:W-:Y:S02]  /*66c0*/  @!P0 FSEL R0, R0, -INF , !P5 ;  /* 0xff80000000008808 */ /* 0x000fe40006800000 */
[----:B------:R-:W-:Y:S03]  /*66d0*/  F2FP.F16.F32.PACK_AB R7, R204, R205 ;  /* 0x000000cdcc07723e */ /* 0x000fe600000000ff */
[----:B------:R-:W-:Y:S01]  /*66e0*/  FFMA.FTZ R12, R0, UR7, -R12 ;  /* 0x00000007000c7c23 */ /* 0x000fe2000801080c */
[----:B------:R-:W-:Y:S03]  /*66f0*/  F2FP.F16.F32.PACK_AB R0, R206, R208 ;  /* 0x000000d0ce00723e */ /* 0x000fe600000000ff */
[----:B------:R-:W4:Y:S02]  /*6700*/  MUFU.EX2 R239, R12 ;  /* 0x0000000c00ef7308 */ /* 0x000f240000000800 */
[----:B------:R4:W-:Y:S04]  /*6710*/  STS [R198+0x14400], R0 ;  /* 0x01440000c6007388 */ /* 0x0009e80000000800 */
[----:B------:R4:W-:Y:S04]  /*6720*/  STS [R195+0x14000], R6 ;  /* 0x01400006c3007388 */ /* 0x0009e80000000800 */
[----:B------:R4:W-:Y:S01]  /*6730*/  STS [R195+0x14400], R7 ;  /* 0x01440007c3007388 */ /* 0x0009e20000000800 */
[----:B-1----:R-:W-:Y:S01]  /*6740*/  FFMA.FTZ R5, R16, UR5, R138 ;  /* 0x0000000510057c23 */ /* 0x002fe2000801008a */
[----:B----4-:R-:W-:Y:S04]  /*6750*/  FFMA.FTZ R4, R15, UR5, R137 ;  /* 0x000000050f047c23 */ /* 0x010fe80008010089 */
[----:B------:R-:W-:Y:S02]  /*6760*/  @!P0 FSEL R5, R5, -INF , !P1 ;  /* 0xff80000005058808 */ /* 0x000fe40004800000 */
[----:B------:R-:W-:Y:S02]  /*6770*/  PLOP3.LUT P1, PT, PT, PT, UP0, 0x80, 0x0 ;  /* 0x000000000000781c */ /* 0x000fe40003f2f008 */
[----:B------:R-:W-:Y:S01]  /*6780*/  @!P0 FSEL R4, R4, -INF , !P4 ;  /* 0xff80000004048808 */ /* 0x000fe20006000000 */
[--C-:B------:R-:W-:Y:S04]  /*6790*/  FFMA.FTZ R5, R5, UR7, -R11.reuse ;  /* 0x0000000705057c23 */ /* 0x100fe8000801080b */
[----:B------:R1:W-:Y:S01]  /*67a0*/  MUFU.EX2 R131, R5 ;  /* 0x0000000500837308 */ /* 0x0003e20000000800 */
[----:B------:R-:W-:Y:S01]  /*67b0*/  FFMA.FTZ R11, R4, UR7, -R11 ;  /* 0x00000007040b7c23 */ /* 0x000fe2000801080b */
[----:B------:R-:W-:Y:S01]  /*67c0*/  FFMA.FTZ R0, R15, UR5, R185 ;  /* 0x000000050f007c23 */ /* 0x000fe200080100b9 */
[----:B------:R-:W-:Y:S02]  /*67d0*/  F2FP.F16.F32.PACK_AB R4, R155, R156 ;  /* 0x0000009c9b04723e */ /* 0x000fe400000000ff */
[----:B------:R-:W-:Y:S02]  /*67e0*/  F2FP.F16.F32.PACK_AB R6, R70, R71 ;  /* 0x000000474606723e */ /* 0x000fe400000000ff */
[----:B------:R-:W-:Y:S03]  /*67f0*/  @!P0 FSEL R0, R0, -INF , !P2 ;  /* 0xff80000000008808 */ /* 0x000fe60005000000 */
[----:B------:R-:W4:Y:S01]  /*6800*/  MUFU.EX2 R115, R11 ;  /* 0x0000000b00737308 */ /* 0x000f220000000800 */
[----:B------:R-:W-:Y:S01]  /*6810*/  F2FP.F16.F32.PACK_AB R7, R149, R150 ;  /* 0x000000969507723e */ /* 0x000fe200000000ff */
[----:B------:R4:W-:Y:S01]  /*6820*/  STS [R192+0x12000], R6 ;  /* 0x01200006c0007388 */ /* 0x0009e20000000800 */
[----:B------:R-:W-:Y:S01]  /*6830*/  FFMA.FTZ R8, R0, UR7, -R8 ;  /* 0x0000000700087c23 */ /* 0x000fe20008010808 */
[----:B------:R-:W-:Y:S02]  /*6840*/  F2FP.F16.F32.PACK_AB R0, R177, R178 ;  /* 0x000000b2b100723e */ /* 0x000fe400000000ff */
[----:B-1----:R-:W-:Y:S04]  /*6850*/  F2FP.F16.F32.PACK_AB R5, R139, R140 ;  /* 0x0000008c8b05723e */ /* 0x002fe800000000ff */
[----:B------:R-:W1:Y:S01]  /*6860*/  MUFU.EX2 R157, R8 ;  /* 0x00000008009d7308 */ /* 0x000e620000000800 */
[----:B------:R1:W-:Y:S01]  /*6870*/  STS [R192+0x12400], R5 ;  /* 0x01240005c0007388 */ /* 0x0003e20000000800 */
[----:B----4-:R-:W-:Y:S05]  /*6880*/  F2FP.F16.F32.PACK_AB R6, R245, R246 ;  /* 0x000000f6f506723e */ /* 0x010fea00000000ff */
[----:B------:R4:W-:Y:S01]  /*6890*/  STS [R191+0x12000], R6 ;  /* 0x01200006bf007388 */ /* 0x0009e20000000800 */
[----:B-1----:R-:W-:Y:S05]  /*68a0*/  F2FP.F16.F32.PACK_AB R5, R134, R135 ;  /* 0x000000878605723e */ /* 0x002fea00000000ff */
[----:B------:R1:W-:Y:S04]  /*68b0*/  STS [R191+0x12400], R5 ;  /* 0x01240005bf007388 */ /* 0x0003e80000000800 */
[----:B------:R1:W-:Y:S04]  /*68c0*/  STS [R192+0x14000], R4 ;  /* 0x01400004c0007388 */ /* 0x0003e80000000800 */
[----:B------:R1:W-:Y:S04]  /*68d0*/  STS [R192+0x14400], R0 ;  /* 0x01440000c0007388 */ /* 0x0003e80000000800 */
[----:B------:R1:W-:Y:S01]  /*68e0*/  STS [R191+0x14000], R7 ;  /* 0x01400007bf007388 */ /* 0x0003e20000000800 */
[----:B----4-:R-:W-:Y:S05]  /*68f0*/  F2FP.F16.F32.PACK_AB R6, R173, R174 ;  /* 0x000000aead06723e */ /* 0x010fea00000000ff */
[----:B------:R4:W-:Y:S01]  /*6900*/  STS [R191+0x14400], R6 ;  /* 0x01440006bf007388 */ /* 0x0009e20000000800 */
[----:B-1----:R-:W-:Y:S02]  /*6910*/  F2FP.F16.F32.PACK_AB R5, R243, R244 ;  /* 0x000000f4f305723e */ /* 0x002fe400000000ff */
[----:B------:R-:W-:Y:S03]  /*6920*/  F2FP.F16.F32.PACK_AB R4, R132, R133 ;  /* 0x000000858404723e */ /* 0x000fe600000000ff */
[----:B------:R1:W-:Y:S01]  /*6930*/  STS [R194+0x12000], R5 ;  /* 0x01200005c2007388 */ /* 0x0003e20000000800 */
[----:B------:R-:W-:Y:S03]  /*6940*/  F2FP.F16.F32.PACK_AB R0, R239, R240 ;  /* 0x000000f0ef00723e */ /* 0x000fe600000000ff */
[----:B------:R2:W-:Y:S01]  /*6950*/  STS [R194+0x12400], R4 ;  /* 0x01240004c2007388 */ /* 0x0005e20000000800 */
[----:B------:R-:W-:Y:S03]  /*6960*/  F2FP.F16.F32.PACK_AB R7, R145, R146 ;  /* 0x000000929107723e */ /* 0x000fe600000000ff */
[----:B------:R3:W-:Y:S01]  /*6970*/  STS [R193+0x12000], R0 ;  /* 0x01200000c1007388 */ /* 0x0007e20000000800 */
[----:B----4-:R-:W-:Y:S02]  /*6980*/  F2FP.F16.F32.PACK_AB R6, R165, R169 ;  /* 0x000000a9a506723e */ /* 0x010fe400000000ff */
[----:B-1----:R-:W-:Y:S02]  /*6990*/  F2FP.F16.F32.PACK_AB R5, R115, R131 ;  /* 0x000000837305723e */ /* 0x002fe400000000ff */
[----:B--2---:R-:W-:Y:S03]  /*69a0*/  F2FP.F16.F32.PACK_AB R4, R143, R144 ;  /* 0x000000908f04723e */ /* 0x004fe600000000ff */
[----:B------:R-:W-:Y:S01]  /*69b0*/  STS [R193+0x12400], R5 ;  /* 0x01240005c1007388 */ /* 0x000fe20000000800 */
[----:B---3--:R-:W-:Y:S03]  /*69c0*/  F2FP.F16.F32.PACK_AB R0, R157, R162 ;  /* 0x000000a29d00723e */ /* 0x008fe600000000ff */
[----:B------:R-:W-:Y:S04]  /*69d0*/  STS [R194+0x14000], R7 ;  /* 0x01400007c2007388 */ /* 0x000fe80000000800 */
[----:B------:R-:W-:Y:S04]  /*69e0*/  STS [R194+0x14400], R6 ;  /* 0x01440006c2007388 */ /* 0x000fe80000000800 */
[----:B------:R1:W-:Y:S04]  /*69f0*/  STS [R193+0x14400], R0 ;  /* 0x01440000c1007388 */ /* 0x0003e80000000800 */
[----:B------:R-:W-:Y:S04]  /*6a00*/  STS [R193+0x14000], R4 ;  /* 0x01400004c1007388 */ /* 0x000fe80000000800 */
[----:B------:R-:W-:Y:S08]  /*6a10*/  LDSM.16.M88.4 R64, [R122+UR4+0x4000] ;  /* 0x004000047a40783b */ /* 0x000ff00008000200 */
[----:B------:R-:W2:Y:S08]  /*6a20*/  LDSM.16.M88.4 R16, [R116+0x8000] ;  /* 0x008000007410783b */ /* 0x000eb00000000200 */
[----:B------:R-:W3:Y:S08]  /*6a30*/  LDSM.16.M88.4 R60, [R122+UR4+0x5000] ;  /* 0x005000047a3c783b */ /* 0x000ef00008000200 */
[----:B------:R-:W4:Y:S08]  /*6a40*/  LDSM.16.M88.4 R32, [R116+0x8400] ;  /* 0x008400007420783b */ /* 0x000f300000000200 */
[----:B-1----:R4:W5:Y:S04]  /*6a50*/  LDG.E R0, desc[UR10][R20.64+0x120] ;  /* 0x0001200a14007981 */ /* 0x002968000c1e1900 */
[----:B------:R-:W1:Y:S08]  /*6a60*/  LDSM.16.M88.4 R48, [R116+0x8800] ;  /* 0x008800007430783b */ /* 0x000e700000000200 */
[----:B------:R-:W1:Y:S01]  /*6a70*/  LDSM.16.M88.4 R100, [R116+0x8c00] ;  /* 0x008c00007464783b */ /* 0x000e620000000200 */
[-C--:B--2---:R-:W-:Y:S07]  /*6a80*/  HMMA.16816.F32 R4, R64, R16.reuse, RZ ;  /* 0x000000104004723c */ /* 0x084fee00000018ff */
[----:B------:R-:W-:Y:S01]  /*6a90*/  LDSM.16.M88.4 R104, [R117+0x8000] ;  /* 0x008000007568783b */ /* 0x000fe20000000200 */
[C---:B---3--:R-:W-:Y:S07]  /*6aa0*/  HMMA.16816.F32 R8, R60.reuse, R16, RZ ;  /* 0x000000103c08723c */ /* 0x048fee00000018ff */
[----:B------:R-:W-:Y:S01]  /*6ab0*/  LDSM.16.M88.4 R108, [R123+0x1000] ;  /* 0x001000007b6c783b */ /* 0x000fe20000000200 */
[-C--:B------:R-:W-:Y:S06]  /*6ac0*/  HMMA.16816.F32 R12, R60, R18.reuse, RZ ;  /* 0x000000123c0c723c */ /* 0x080fec00000018ff */
        /* <DEDUP_REMOVED lines=11> */
[-C--:B------:R-:W-:Y:S06]  /*6b80*/  HMMA.16816.F32 R60, R60, R102.reuse, RZ ;  /* 0x000000663c3c723c */ /* 0x080fec00000018ff */
[----:B------:R-:W-:Y:S01]  /*6b90*/  HMMA.16816.F32 R64, R64, R102, RZ ;  /* 0x000000664040723c */ /* 0x000fe200000018ff */
[----:B------:R-:W1:Y:S05]  /*6ba0*/  LDSM.16.M88.4 R100, [R123] ;  /* 0x000000007b64783b */ /* 0x000e6a0000000200 */
[-C--:B-1----:R-:W-:Y:S06]  /*6bb0*/  HMMA.16816.F32 R4, R100, R104.reuse, R4 ;  /* 0x000000686404723c */ /* 0x082fec0000001804 */
[C---:B------:R-:W-:Y:S06]  /*6bc0*/  HMMA.16816.F32 R8, R108.reuse, R104, R8 ;  /* 0x000000686c08723c */ /* 0x040fec0000001808 */
[-C--:B------:R-:W-:Y:S06]  /*6bd0*/  HMMA.16816.F32 R12, R108, R106.reuse, R12 ;  /* 0x0000006a6c0c723c */ /* 0x080fec000000180c */
[C---:B------:R-:W-:Y:S01]  /*6be0*/  HMMA.16816.F32 R16, R100.reuse, R106, R16 ;  /* 0x0000006a6410723c */ /* 0x040fe20000001810 */
[----:B------:R-:W1:Y:S05]  /*6bf0*/  LDSM.16.M88.4 R104, [R117+0x8400] ;  /* 0x008400007568783b */ /* 0x000e6a0000000200 */
[C---:B------:R-:W-:Y:S01]  /*6c00*/  FADD.FTZ R6, -R113.reuse, R6 ;  /* 0x0000000671067221 */ /* 0x040fe20000010100 */
[----:B------:R-:W-:Y:S11]  /*6c10*/  FADD.FTZ R7, -R113, R7 ;  /* 0x0000000771077221 */ /* 0x000ff60000010100 */
[----:B------:R-:W-:Y:S06]  /*6c20*/  @!UPT UIADD3 URZ, URZ, URZ, URZ ;  /* 0x0000003f3f3ff290 */ /* 0x000fec000fffe03f */
[C---:B------:R-:W-:Y:S01]  /*6c30*/  FADD.FTZ R16, -R114.reuse, R16 ;  /* 0x0000001072107221 */ /* 0x040fe20000010100 */
[C---:B------:R-:W-:Y:S03]  /*6c40*/  FADD.FTZ R17, -R114.reuse, R17 ;  /* 0x0000001172117221 */ /* 0x040fe60000010100 */
        /* <DEDUP_REMOVED lines=18> */
[C---:B------:R-:W-:Y:S01]  /*6d70*/  FADD.FTZ R104, -R114.reuse, R4 ;  /* 0x0000000472687221 */ /* 0x040fe20000010100 */
        /* <DEDUP_REMOVED lines=22> */
[----:B------:R-:W-:Y:S01]  /*6ee0*/  FMUL.FTZ R100, R5, R105 ;  /* 0x0000006905647220 */ /* 0x000fe20000410000 */
[----:B------:R-:W-:Y:S01]  /*6ef0*/  FFMA.FTZ R5, -R77, R77, 1 ;  /* 0x3f8000004d057423 */ /* 0x000fe2000001014d */
[----:B------:R-:W-:Y:S01]  /*6f00*/  FFMA.FTZ R4, -R76, R76, 1 ;  /* 0x3f8000004c047423 */ /* 0x000fe2000001014c */
[----:B------:R1:W5:Y:S01]  /*6f10*/  LDL.LU R81, [R1+0x108] ;  /* 0x0001080001517983 */ /* 0x0003620000300800 */
[----:B------:R-:W-:Y:S01]  /*6f20*/  FMUL.FTZ R20, R20, R16 ;  /* 0x0000001014147220 */ /* 0x000fe20000410000 */
[----:B------:R-:W-:Y:S01]  /*6f30*/  F2FP.F16.F32.PACK_AB R16, R100, R101 ;  /* 0x000000656410723e */ /* 0x000fe200000000ff */
[----:B------:R-:W-:Y:S01]  /*6f40*/  FFMA.FTZ R100, -R73, R73, 1 ;  /* 0x3f80000049647423 */ /* 0x000fe20000010149 */
[----:B------:R1:W5:Y:S01]  /*6f50*/  LDL.LU R80, [R1+0x104] ;  /* 0x0001040001507983 */ /* 0x0003620000300800 */
[----:B------:R-:W-:Y:S01]  /*6f60*/  FMUL.FTZ R5, R5, UR6 ;  /* 0x0000000605057c20 */ /* 0x000fe20008410000 */
[----:B------:R-:W-:Y:S01]  /*6f70*/  FMUL.FTZ R4, R4, UR6 ;  /* 0x0000000604047c20 */ /* 0x000fe20008410000 */
[----:B------:R-:W-:Y:S01]  /*6f80*/  FMUL.FTZ R17, R17, UR6 ;  /* 0x0000000611117c20 */ /* 0x000fe20008410000 */
[----:B------:R1:W5:Y:S01]  /*6f90*/  LDL.LU R79, [R1+0x100] ;  /* 0x00010000014f7983 */ /* 0x0003620000300800 */
[----:B------:R-:W-:Y:S01]  /*6fa0*/  FMUL.FTZ R5, R5, R102 ;  /* 0x0000006605057220 */ /* 0x000fe20000410000 */
[----:B------:R-:W-:Y:S01]  /*6fb0*/  FMUL.FTZ R4, R4, R103 ;  /* 0x0000006704047220 */ /* 0x000fe20000410000 */
[----:B------:R-:W-:Y:S01]  /*6fc0*/  FMUL.FTZ R17, R17, R21 ;  /* 0x0000001511117220 */ /* 0x000fe20000410000 */
[----:B------:R1:W5:Y:S01]  /*6fd0*/  LDL.LU R78, [R1+0xfc] ;  /* 0x0000fc00014e7983 */ /* 0x0003620000300800 */
[C---:B------:R-:W-:Y:S01]  /*6fe0*/  FADD.FTZ R52, -R114.reuse, R52 ;  /* 0x0000003472347221 */ /* 0x040fe20000010100 */
[----:B------:R-:W-:Y:S01]  /*6ff0*/  FADD.FTZ R53, -R114, R53 ;  /* 0x0000003572357221 */ /* 0x000fe20000010100 */
[----:B------:R-:W-:Y:S01]  /*7000*/  F2FP.F16.F32.PACK_AB R102, R4, R5 ;  /* 0x000000050466723e */ /* 0x000fe200000000ff */
[----:B------:R1:W5:Y:S01]  /*7010*/  LDL.LU R77, [R1+0xf8] ;  /* 0x0000f800014d7983 */ /* 0x0003620000300800 */
[----:B------:R-:W-:Y:S01]  /*7020*/  F2FP.F16.F32.PACK_AB R101, R17, R20 ;  /* 0x000000141165723e */ /* 0x000fe200000000ff */
[----:B------:R-:W-:Y:S01]  /*7030*/  FMUL.FTZ R4, R75, R32 ;  /* 0x000000204b047220 */ /* 0x000fe20000410000 */
[----:B------:R-:W-:Y:S01]  /*7040*/  FMUL.FTZ R5, R74, R33 ;  /* 0x000000214a057220 */ /* 0x000fe20000410000 */
[----:B------:R1:W5:Y:S01]  /*7050*/  LDL.LU R76, [R1+0xf4] ;  /* 0x0000f400014c7983 */ /* 0x0003620000300800 */
[----:B------:R-:W-:Y:S01]  /*7060*/  FADD.FTZ R20, -R114, R37 ;  /* 0x0000002572147221 */ /* 0x000fe20000010100 */
[----:B------:R-:W-:Y:S01]  /*7070*/  FFMA.FTZ R37, -R72, R72, 1 ;  /* 0x3f80000048257423 */ /* 0x000fe20000010148 */
[----:B------:R-:W-:Y:S01]  /*7080*/  FADD.FTZ R17, -R114, R36 ;  /* 0x0000002472117221 */ /* 0x000fe20000010100 */
[----:B------:R1:W5:Y:S01]  /*7090*/  LDL.LU R75, [R1+0xf0] ;  /* 0x0000f000014b7983 */ /* 0x0003620000300800 */
[----:B------:R-:W-:Y:S01]  /*70a0*/  FMUL.FTZ R20, R70, R20 ;  /* 0x0000001446147220 */ /* 0x000fe20000410000 */
        /* <DEDUP_REMOVED lines=10> */
[----:B------:R1:W5:Y:S01]  /*7150*/  LDL.LU R72, [R1+0xe4] ;  /* 0x0000e40001487983 */ /* 0x0003620000300800 */
[----:B------:R-:W-:Y:S01]  /*7160*/  FMUL.FTZ R33, R33, UR6 ;  /* 0x0000000621217c20 */ /* 0x000fe20008410000 */
[C---:B------:R-:W-:Y:S01]  /*7170*/  FADD.FTZ R5, -R114.reuse, R49 ;  /* 0x0000003172057221 */ /* 0x040fe20000010100 */
[----:B------:R-:W-:Y:S01]  /*7180*/  FADD.FTZ R49, -R114, R65 ;  /* 0x0000004172317221 */ /* 0x000fe20000010100 */
        /* <DEDUP_REMOVED lines=8> */
[----:B------:R1:W5:Y:S01]  /*7210*/  LDL.64 R104, [R1+0x80] ;  /* 0x0000800001687983 */ /* 0x0003620000100a00 */
[----:B------:R-:W-:Y:S01]  /*7220*/  FFMA.FTZ R21, -R247, R247, 1 ;  /* 0x3f800000f7157423 */ /* 0x000fe200000101f7 */
[----:B------:R-:W-:Y:S01]  /*7230*/  FMUL.FTZ R20, R20, R52 ;  /* 0x0000003414147220 */ /* 0x000fe20000410000 */
[----:B------:R-:W-:Y:S01]  /*7240*/  FMUL.FTZ R100, R100, R4 ;  /* 0x0000000464647220 */ /* 0x000fe20000410000 */
[C---:B------:R-:W-:Y:S01]  /*7250*/  FADD.FTZ R4, -R114.reuse, R48 ;  /* 0x0000003072047221 */ /* 0x040fe20000010100 */
[----:B------:R-:W-:Y:S01]  /*7260*/  FADD.FTZ R48, -R114, R64 ;  /* 0x0000004072307221 */ /* 0x000fe20000010100 */
[----:B------:R-:W-:Y:S01]  /*7270*/  FMUL.FTZ R21, R21, UR6 ;  /* 0x0000000615157c20 */ /* 0x000fe20008410000 */
[----:B------:R-:W-:Y:S01]  /*7280*/  FFMA.FTZ R36, -R250, R250, 1 ;  /* 0x3f800000fa247423 */ /* 0x000fe200000101fa */
[----:B------:R-:W-:Y:S01]  /*7290*/  FMUL.FTZ R4, R246, R4 ;  /* 0x00000004f6047220 */ /* 0x000fe20000410000 */
[----:B------:R-:W-:Y:S01]  /*72a0*/  FMUL.FTZ R48, R240, R48 ;  /* 0x00000030f0307220 */ /* 0x000fe20000410000 */
[----:B------:R-:W-:Y:S01]  /*72b0*/  FMUL.FTZ R21, R21, R5 ;  /* 0x0000000515157220 */ /* 0x000fe20000410000 */
[----:B------:R-:W-:Y:S01]  /*72c0*/  FFMA.FTZ R5, -R237, R237, 1 ;  /* 0x3f800000ed057423 */ /* 0x000fe200000101ed */
[----:B------:R-:W-:Y:S01]  /*72d0*/  FMUL.FTZ R32, R32, R4 ;  /* 0x0000000420207220 */ /* 0x000fe20000410000 */
[----:B------:R-:W-:Y:S01]  /*72e0*/  FFMA.FTZ R4, -R236, R236, 1 ;  /* 0x3f800000ec047423 */ /* 0x000fe200000101ec */
[----:B------:R-:W-:Y:S01]  /*72f0*/  FMUL.FTZ R36, R36, UR6 ;  /* 0x0000000624247c20 */ /* 0x000fe20008410000 */
[----:B------:R-:W-:Y:S01]  /*7300*/  FMUL.FTZ R5, R5, UR6 ;  /* 0x0000000605057c20 */ /* 0x000fe20008410000 */
[----:B------:R-:W-:Y:S01]  /*7310*/  F2FP.F16.F32.PACK_AB R100, R37, R100 ;  /* 0x000000642564723e */ /* 0x000fe200000000ff */
[----:B------:R-:W-:Y:S01]  /*7320*/  FMUL.FTZ R4, R4, UR6 ;  /* 0x0000000604047c20 */ /* 0x000fe20008410000 */
[----:B------:R-:W-:Y:S01]  /*7330*/  FMUL.FTZ R36, R36, R17 ;  /* 0x0000001124247220 */ /* 0x000fe20000410000 */
[----:B------:R-:W-:Y:S01]  /*7340*/  FMUL.FTZ R5, R5, R48 ;  /* 0x0000003005057220 */ /* 0x000fe20000410000 */
[----:B------:R-:W-:Y:S01]  /*7350*/  FFMA.FTZ R17, -R241, R241, 1 ;  /* 0x3f800000f1117423 */ /* 0x000fe200000101f1 */
[----:B------:R-:W-:Y:S02]  /*7360*/  FMUL.FTZ R4, R4, R49 ;  /* 0x0000003104047220 */ /* 0x000fe40000410000 */
[----:B------:R-:W-:Y:S01]  /*7370*/  F2FP.F16.F32.PACK_AB R37, R33, R36 ;  /* 0x000000242125723e */ /* 0x000fe200000000ff */
[----:B------:R-:W-:Y:S01]  /*7380*/  FMUL.FTZ R17, R17, UR6 ;  /* 0x0000000611117c20 */ /* 0x000fe20008410000 */
[----:B------:R-:W-:Y:S02]  /*7390*/  F2FP.F16.F32.PACK_AB R36, R21, R32 ;  /* 0x000000201524723e */ /* 0x000fe400000000ff */
[----:B------:R-:W-:Y:S01]  /*73a0*/  F2FP.F16.F32.PACK_AB R32, R4, R5 ;  /* 0x000000050420723e */ /* 0x000fe200000000ff */
[----:B------:R-:W-:Y:S01]  /*73b0*/  FFMA.FTZ R4, -R69, R69, 1 ;  /* 0x3f80000045047423 */ /* 0x000fe20000010145 */
[----:B------:R-:W-:Y:S01]  /*73c0*/  FFMA.FTZ R5, -R68, R68, 1 ;  /* 0x3f80000044057423 */ /* 0x000fe20000010144 */
[----:B------:R1:W5:Y:S01]  /*73d0*/  LDL.LU R69, [R1+0xd8] ;  /* 0x0000d80001457983 */ /* 0x0003620000300800 */
[----:B------:R-:W-:Y:S03]  /*73e0*/  FMUL.FTZ R17, R17, R53 ;  /* 0x0000003511117220 */ /* 0x000fe60000410000 */
[----:B------:R1:W5:Y:S02]  /*73f0*/  LDL.LU R68, [R1+0xd4] ;  /* 0x0000d40001447983 */ /* 0x0003640000300800 */
[----:B------:R-:W-:Y:S01]  /*7400*/  F2FP.F16.F32.PACK_AB R33, R17, R20 ;  /* 0x000000141121723e */ /* 0x000fe200000000ff */
[----:B------:R-:W-:Y:S01]  /*7410*/  FMUL.FTZ R20, R3, R6 ;  /* 0x0000000603147220 */ /* 0x000fe20000410000 */
[----:B------:R-:W-:Y:S01]  /*7420*/  FMUL.FTZ R17, R2, R7 ;  /* 0x0000000702117220 */ /* 0x000fe20000410000 */
[----:B------:R1:W5:Y:S01]  /*7430*/  LDL.LU R3, [R1+0xd0] ;  /* 0x0000d00001037983 */ /* 0x0003620000300800 */
[----:B------:R-:W-:Y:S01]  /*7440*/  FMUL.FTZ R7, R4, UR6 ;  /* 0x0000000604077c20 */ /* 0x000fe20008410000 */
[----:B------:R-:W-:Y:S02]  /*7450*/  FMUL.FTZ R6, R5, UR6 ;  /* 0x0000000605067c20 */ /* 0x000fe40008410000 */
        /* <DEDUP_REMOVED lines=37> */
.L_x_667:
[----:B------:R2:W-:Y:S01]  /*76b0*/  STS [R197+0xa000], R16 ;  /* 0x00a00010c5007388 */ /* 0x0005e20000000800 */
[----:B------:R-:W-:Y:S01]  /*76c0*/  FMUL.FTZ R17, R6, R17 ;  /* 0x0000001106117220 */ /* 0x000fe20000410000 */
[C---:B------:R-:W-:Y:S01]  /*76d0*/  FADD.FTZ R22, -R113.reuse, R22 ;  /* 0x0000001671167221 */ /* 0x040fe20000010100 */
[----:B------:R-:W-:Y:S01]  /*76e0*/  FFMA.FTZ R6, -R180, R180, 1 ;  /* 0x3f800000b4067423 */ /* 0x000fe200000101b4 */
[----:B-1----:R-:W-:Y:S01]  /*76f0*/  FADD.FTZ R4, -R113, R23 ;  /* 0x0000001771047221 */ /* 0x002fe20000010100 */
        /* <DEDUP_REMOVED lines=13> */
[----:B------:R-:W-:Y:S01]  /*77d0*/  F2FP.F16.F32.PACK_AB R5, R17, R20 ;  /* 0x000000141105723e */ /* 0x000fe200000000ff */
[----:B------:R-:W-:Y:S01]  /*77e0*/  FADD.FTZ R38, -R113, R38 ;  /* 0x0000002671267221 */ /* 0x000fe20000010100 */
[----:B------:R-:W-:Y:S01]  /*77f0*/  FMUL.FTZ R19, R7, R19 ;  /* 0x0000001307137220 */ /* 0x000fe20000410000 */
[----:B------:R-:W-:Y:S01]  /*7800*/  F2FP.F16.F32.PACK_AB R22, R6, R22 ;  /* 0x000000160616723e */ /* 0x000fe200000000ff */
[----:B------:R-:W-:Y:S01]  /*7810*/  FMUL.FTZ R18, R159, R18 ;  /* 0x000000129f127220 */ /* 0x000fe20000410000 */
[----:B------:R1:W-:Y:S01]  /*7820*/  STS [R197+0xa400], R5 ;  /* 0x00a40005c5007388 */ /* 0x0003e20000000800 */
[----:B------:R-:W-:Y:S01]  /*7830*/  FFMA.FTZ R7, -R170, R170, 1 ;  /* 0x3f800000aa077423 */ /* 0x000fe200000101aa */
[----:B--2---:R-:W-:Y:S01]  /*7840*/  FFMA.FTZ R16, -R184, R184, 1 ;  /* 0x3f800000b8107423 */ /* 0x004fe200000101b8 */
[----:B------:R-:W-:Y:S01]  /*7850*/  FFMA.FTZ R6, -R168, R168, 1 ;  /* 0x3f800000a8067423 */ /* 0x000fe200000101a8 */
[----:B------:R-:W-:Y:S01]  /*7860*/  STS [R196+0xa000], R101 ;  /* 0x00a00065c4007388 */ /* 0x000fe20000000800 */
[----:B------:R-:W-:Y:S01]  /*7870*/  FMUL.FTZ R17, R7, UR6 ;  /* 0x0000000607117c20 */ /* 0x000fe20008410000 */
[----:B------:R-:W-:Y:S01]  /*7880*/  FMUL.FTZ R16, R16, UR6 ;  /* 0x0000000610107c20 */ /* 0x000fe20008410000 */
[----:B------:R-:W-:Y:S01]  /*7890*/  FFMA.FTZ R7, -R164, R164, 1 ;  /* 0x3f800000a4077423 */ /* 0x000fe200000101a4 */
[----:B------:R-:W-:Y:S01]  /*78a0*/  FADD.FTZ R39, -R113, R39 ;  /* 0x0000002771277221 */ /* 0x000fe20000010100 */
[----:B------:R-:W-:Y:S01]  /*78b0*/  FMUL.FTZ R38, R140, R38 ;  /* 0x000000268c267220 */ /* 0x000fe20000410000 */
[----:B------:R-:W-:Y:S01]  /*78c0*/  FMUL.FTZ R18, R16, R18 ;  /* 0x0000001210127220 */ /* 0x000fe20000410000 */
[----:B------:R-:W-:Y:S01]  /*78d0*/  FMUL.FTZ R16, R6, UR6 ;  /* 0x0000000606107c20 */ /* 0x000fe20008410000 */
[----:B------:R-:W-:Y:S01]  /*78e0*/  FFMA.FTZ R6, -R163, R163, 1 ;  /* 0x3f800000a3067423 */ /* 0x000fe200000101a3 */
[----:B------:R-:W-:Y:S01]  /*78f0*/  FMUL.FTZ R7, R7, UR6 ;  /* 0x0000000607077c20 */ /* 0x000fe20008410000 */
[----:B------:R-:W-:Y:S01]  /*7900*/  FADD.FTZ R35, -R113, R35 ;  /* 0x0000002371237221 */ /* 0x000fe20000010100 */
[----:B------:R-:W-:Y:S01]  /*7910*/  FMUL.FTZ R39, R139, R39 ;  /* 0x000000278b277220 */ /* 0x000fe20000410000 */
[----:B------:R-:W-:Y:S01]  /*7920*/  FMUL.FTZ R6, R6, UR6 ;  /* 0x0000000606067c20 */ /* 0x000fe20008410000 */
[----:B------:R-:W-:Y:S01]  /*7930*/  F2FP.F16.F32.PACK_AB R4, R19, R18 ;  /* 0x000000121304723e */ /* 0x000fe200000000ff */
[----:B------:R-:W-:Y:S01]  /*7940*/  FMUL.FTZ R38, R7, R38 ;  /* 0x0000002607267220 */ /* 0x000fe20000410000 */
[----:B------:R-:W-:Y:S01]  /*7950*/  FMUL.FTZ R35, R141, R35 ;  /* 0x000000238d237220 */ /* 0x000fe20000410000 */
[----:B------:R-:W-:Y:S01]  /*7960*/  FMUL.FTZ R19, R6, R39 ;  /* 0x0000002706137220 */ /* 0x000fe20000410000 */
[----:B------:R-:W-:Y:S01]  /*7970*/  FFMA.FTZ R7, -R152, R152, 1 ;  /* 0x3f80000098077423 */ /* 0x000fe20000010198 */
[----:B------:R2:W-:Y:S01]  /*7980*/  STS [R196+0xa400], R4 ;  /* 0x00a40004c4007388 */ /* 0x0005e20000000800 */
[C---:B------:R-:W-:Y:S01]  /*7990*/  FADD.FTZ R50, -R113.reuse, R50 ;  /* 0x0000003271327221 */ /* 0x040fe20000010100 */
[----:B------:R-:W-:Y:S01]  /*79a0*/  FADD.FTZ R51, -R113, R51 ;  /* 0x0000003371337221 */ /* 0x000fe20000010100 */
[----:B------:R-:W-:Y:S01]  /*79b0*/  FFMA.FTZ R6, -R151, R151, 1 ;  /* 0x3f80000097067423 */ /* 0x000fe20000010197 */
[----:B------:R-:W-:Y:S01]  /*79c0*/  FMUL.FTZ R20, R16, R35 ;  /* 0x0000002310147220 */ /* 0x000fe20000410000 */
[----:B------:R-:W-:Y:S01]  /*79d0*/  FMUL.FTZ R16, R7, UR6 ;  /* 0x0000000607107c20 */ /* 0x000fe20008410000 */
[----:B------:R-:W-:Y:S01]  /*79e0*/  FMUL.FTZ R50, R135, R50 ;  /* 0x0000003287327220 */ /* 0x000fe20000410000 */
[----:B------:R-:W-:Y:S01]  /*79f0*/  FMUL.FTZ R51, R134, R51 ;  /* 0x0000003386337220 */ /* 0x000fe20000410000 */
[----:B------:R-:W-:Y:S01]  /*7a00*/  FMUL.FTZ R7, R6, UR6 ;  /* 0x0000000606077c20 */ /* 0x000fe20008410000 */
[C---:B------:R-:W-:Y:S01]  /*7a10*/  FADD.FTZ R66, -R113.reuse, R66 ;  /* 0x0000004271427221 */ /* 0x040fe20000010100 */
[----:B------:R-:W-:Y:S01]  /*7a20*/  FMUL.FTZ R50, R16, R50 ;  /* 0x0000003210327220 */ /* 0x000fe20000410000 */
[----:B------:R-:W-:Y:S01]  /*7a30*/  FADD.FTZ R6, -R113, R67 ;  /* 0x0000004371067221 */ /* 0x000fe20000010100 */
[----:B------:R-:W-:Y:S01]  /*7a40*/  FMUL.FTZ R51, R7, R51 ;  /* 0x0000003307337220 */ /* 0x000fe20000410000 */
[----:B------:R-:W-:Y:S01]  /*7a50*/  FFMA.FTZ R16, -R138, R138, 1 ;  /* 0x3f8000008a107423 */ /* 0x000fe2000001018a */
[----:B------:R-:W-:Y:S01]  /*7a60*/  FFMA.FTZ R7, -R137, R137, 1 ;  /* 0x3f80000089077423 */ /* 0x000fe20000010189 */
[----:B------:R-:W-:Y:S01]  /*7a70*/  FMUL.FTZ R66, R131, R66 ;  /* 0x0000004283427220 */ /* 0x000fe20000410000 */
[----:B------:R-:W-:Y:S01]  /*7a80*/  FMUL.FTZ R6, R115, R6 ;  /* 0x0000000673067220 */ /* 0x000fe20000410000 */
[----:B------:R-:W-:Y:S01]  /*7a90*/  FMUL.FTZ R16, R16, UR6 ;  /* 0x0000000610107c20 */ /* 0x000fe20008410000 */
[----:B------:R-:W-:Y:S01]  /*7aa0*/  FMUL.FTZ R7, R7, UR6 ;  /* 0x0000000607077c20 */ /* 0x000fe20008410000 */
[----:B------:R-:W-:Y:S01]  /*7ab0*/  FADD.FTZ R54, -R113, R54 ;  /* 0x0000003671367221 */ /* 0x000fe20000010100 */
[----:B------:R-:W-:Y:S01]  /*7ac0*/  FFMA.FTZ R18, -R148, R148, 1 ;  /* 0x3f80000094127423 */ /* 0x000fe20000010194 */
[----:B------:R-:W-:Y:S01]  /*7ad0*/  FMUL.FTZ R66, R16, R66 ;  /* 0x0000004210427220 */ /* 0x000fe20000410000 */
[----:B------:R-:W-:Y:S01]  /*7ae0*/  FMUL.FTZ R6, R7, R6 ;  /* 0x0000000607067220 */ /* 0x000fe20000410000 */
[C---:B-----5:R-:W-:Y:S01]  /*7af0*/  FADD.FTZ R12, -R112.reuse, R12 ;  /* 0x0000000c700c7221 */ /* 0x060fe20000010100 */
[----:B-1----:R-:W-:Y:S01]  /*7b00*/  FADD.FTZ R5, -R112, R13 ;  /* 0x0000000d70057221 */ /* 0x002fe20000010100 */
[----:B------:R-:W-:Y:S01]  /*7b10*/  FFMA.FTZ R7, -R220, R220, 1 ;  /* 0x3f800000dc077423 */ /* 0x000fe200000101dc */
[----:B------:R-:W-:Y:S01]  /*7b20*/  FMUL.FTZ R54, R133, R54 ;  /* 0x0000003685367220 */ /* 0x000fe20000410000 */
[----:B------:R-:W-:Y:S01]  /*7b30*/  F2FP.F16.F32.PACK_AB R66, R6, R66 ;  /* 0x000000420642723e */ /* 0x000fe200000000ff */
[----:B------:R-:W-:Y:S01]  /*7b40*/  FFMA.FTZ R6, -R219, R219, 1 ;  /* 0x3f800000db067423 */ /* 0x000fe200000101db */
[----:B------:R-:W-:Y:S01]  /*7b50*/  FMUL.FTZ R18, R18, UR6 ;  /* 0x0000000612127c20 */ /* 0x000fe20008410000 */
[----:B------:R-:W-:Y:S01]  /*7b60*/  FMUL.FTZ R12, R199, R12 ;  /* 0x0000000cc70c7220 */ /* 0x000fe20000410000 */
[----:B------:R-:W-:Y:S01]  /*7b70*/  FMUL.FTZ R5, R190, R5 ;  /* 0x00000005be057220 */ /* 0x000fe20000410000 */
[----:B------:R-:W-:Y:S01]  /*7b80*/  FMUL.FTZ R7, R7, UR6 ;  /* 0x0000000607077c20 */ /* 0x000fe20008410000 */
[----:B------:R-:W-:Y:S01]  /*7b90*/  FMUL.FTZ R6, R6, UR6 ;  /* 0x0000000606067c20 */ /* 0x000fe20008410000 */
[----:B------:R-:W-:Y:S01]  /*7ba0*/  FADD.FTZ R9, -R112, R9 ;  /* 0x0000000970097221 */ /* 0x000fe20000010100 */
[----:B------:R-:W-:Y:S01]  /*7bb0*/  FMUL.FTZ R54, R18, R54 ;  /* 0x0000003612367220 */ /* 0x000fe20000410000 */
[----:B------:R-:W-:Y:S01]  /*7bc0*/  FMUL.FTZ R12, R7, R12 ;  /* 0x0000000c070c7220 */ /* 0x000fe20000410000 */
[----:B------:R-:W-:Y:S01]  /*7bd0*/  FMUL.FTZ R18, R6, R5 ;  /* 0x0000000506127220 */ /* 0x000fe20000410000 */
[----:B------:R-:W-:Y:S01]  /*7be0*/  FMUL.FTZ R13, R202, R9 ;  /* 0x00000009ca0d7220 */ /* 0x000fe20000410000 */
[----:B------:R-:W-:Y:S01]  /*7bf0*/  FADD.FTZ R8, -R112, R8 ;  /* 0x0000000870087221 */ /* 0x000fe20000010100 */
[----:B------:R-:W-:Y:S01]  /*7c00*/  FFMA.FTZ R9, -R226, R226, 1 ;  /* 0x3f800000e2097423 */ /* 0x000fe200000101e2 */
[C---:B------:R-:W-:Y:S01]  /*7c10*/  FADD.FTZ R28, -R112.reuse, R28 ;  /* 0x0000001c701c7221 */ /* 0x040fe20000010100 */
        /* <DEDUP_REMOVED lines=8> */
[----:B------:R-:W-:Y:S01]  /*7ca0*/  FMUL.FTZ R6, R6, UR6 ;  /* 0x0000000606067c20 */ /* 0x000fe20008410000 */
[----:B------:R-:W-:Y:S01]  /*7cb0*/  FFMA.FTZ R8, -R221, R221, 1 ;  /* 0x3f800000dd087423 */ /* 0x000fe200000101dd */
[----:B------:R-:W-:Y:S01]  /*7cc0*/  FMUL.FTZ R16, R9, R16 ;  /* 0x0000001009107220 */ /* 0x000fe20000410000 */
[----:B------:R-:W-:Y:S01]  /*7cd0*/  FMUL.FTZ R28, R7, R28 ;  /* 0x0000001c071c7220 */ /* 0x000fe20000410000 */
[----:B------:R-:W-:Y:S01]  /*7ce0*/  FMUL.FTZ R5, R6, R5 ;  /* 0x0000000506057220 */ /* 0x000fe20000410000 */
[----:B------:R-:W-:Y:S01]  /*7cf0*/  FADD.FTZ R24, -R112, R24 ;  /* 0x0000001870187221 */ /* 0x000fe20000010100 */
[----:B------:R-:W-:Y:S01]  /*7d00*/  FFMA.FTZ R9, -R211, R211, 1 ;  /* 0x3f800000d3097423 */ /* 0x000fe200000101d3 */
[----:B------:R-:W-:Y:S01]  /*7d10*/  FMUL.FTZ R8, R8, UR6 ;  /* 0x0000000608087c20 */ /* 0x000fe20008410000 */
[----:B------:R-:W-:Y:S01]  /*7d20*/  FFMA.FTZ R6, -R181, R181, 1 ;  /* 0x3f800000b5067423 */ /* 0x000fe200000101b5 */
[----:B------:R-:W-:Y:S01]  /*7d30*/  F2FP.F16.F32.PACK_AB R28, R5, R28 ;  /* 0x0000001c051c723e */ /* 0x000fe200000000ff */
[----:B------:R-:W-:Y:S01]  /*7d40*/  FMUL.FTZ R24, R176, R24 ;  /* 0x00000018b0187220 */ /* 0x000fe20000410000 */
[----:B------:R-:W-:Y:S01]  /*7d50*/  FMUL.FTZ R9, R9, UR6 ;  /* 0x0000000609097c20 */ /* 0x000fe20008410000 */
[----:B------:R-:W-:Y:S01]  /*7d60*/  FMUL.FTZ R13, R8, R13 ;  /* 0x0000000d080d7220 */ /* 0x000fe20000410000 */
[----:B------:R-:W-:Y:S01]  /*7d70*/  FADD.FTZ R5, -R112, R45 ;  /* 0x0000002d70057221 */ /* 0x000fe20000010100 */
[----:B------:R-:W-:Y:S01]  /*7d80*/  FMUL.FTZ R6, R6, UR6 ;  /* 0x0000000606067c20 */ /* 0x000fe20008410000 */
[----:B------:R-:W-:Y:S01]  /*7d90*/  FMUL.FTZ R24, R9, R24 ;  /* 0x0000001809187220 */ /* 0x000fe20000410000 */
[C---:B------:R-:W-:Y:S01]  /*7da0*/  FADD.FTZ R40, -R112.reuse, R40 ;  /* 0x0000002870287221 */ /* 0x040fe20000010100 */
[----:B------:R-:W-:Y:S01]  /*7db0*/  FMUL.FTZ R5, R149, R5 ;  /* 0x0000000595057220 */ /* 0x000fe20000410000 */
[----:B------:R-:W-:Y:S01]  /*7dc0*/  FFMA.FTZ R9, -R189, R189, 1 ;  /* 0x3f800000bd097423 */ /* 0x000fe200000101bd */
[----:B--2---:R-:W-:Y:S01]  /*7dd0*/  F2FP.F16.F32.PACK_AB R4, R13, R16 ;  /* 0x000000100d04723e */ /* 0x004fe200000000ff */
[----:B------:R-:W-:Y:S01]  /*7de0*/  FADD.FTZ R44, -R112, R44 ;  /* 0x0000002c702c7221 */ /* 0x000fe20000010100 */
[----:B------:R-:W-:Y:S01]  /*7df0*/  FFMA.FTZ R7, -R182, R182, 1 ;  /* 0x3f800000b6077423 */ /* 0x000fe200000101b6 */
[----:B------:R-:W-:Y:S01]  /*7e00*/  FMUL.FTZ R16, R6, R5 ;  /* 0x0000000506107220 */ /* 0x000fe20000410000 */
[----:B------:R-:W-:Y:S01]  /*7e10*/  FMUL.FTZ R40, R156, R40 ;  /* 0x000000289c287220 */ /* 0x000fe20000410000 */
[----:B------:R1:W-:Y:S01]  /*7e20*/  STS [R197+0xc000], R4 ;  /* 0x00c00004c5007388 */ /* 0x0003e20000000800 */
[----:B------:R-:W-:Y:S01]  /*7e30*/  FMUL.FTZ R9, R9, UR6 ;  /* 0x0000000609097c20 */ /* 0x000fe20008410000 */
[----:B------:R-:W-:Y:S01]  /*7e40*/  FMUL.FTZ R44, R150, R44 ;  /* 0x0000002c962c7220 */ /* 0x000fe20000410000 */
[----:B------:R-:W-:Y:S01]  /*7e50*/  FMUL.FTZ R7, R7, UR6 ;  /* 0x0000000607077c20 */ /* 0x000fe20008410000 */
[----:B------:R-:W-:Y:S01]  /*7e60*/  FFMA.FTZ R6, -R166, R166, 1 ;  /* 0x3f800000a6067423 */ /* 0x000fe200000101a6 */
[----:B------:R-:W-:Y:S01]  /*7e70*/  FMUL.FTZ R40, R9, R40 ;  /* 0x0000002809287220 */ /* 0x000fe20000410000 */
[----:B------:R-:W-:Y:S01]  /*7e80*/  FADD.FTZ R60, -R112, R60 ;  /* 0x0000003c703c7221 */ /* 0x000fe20000010100 */
[----:B------:R-:W-:Y:S01]  /*7e90*/  FMUL.FTZ R44, R7, R44 ;  /* 0x0000002c072c7220 */ /* 0x000fe20000410000 */
[----:B------:R-:W-:Y:S01]  /*7ea0*/  FMUL.FTZ R9, R6, UR6 ;  /* 0x0000000606097c20 */ /* 0x000fe20008410000 */
[----:B------:R-:W-:Y:S01]  /*7eb0*/  FADD.FTZ R5, -R112, R61 ;  /* 0x0000003d70057221 */ /* 0x000fe20000010100 */
[----:B------:R-:W-:Y:S01]  /*7ec0*/  FFMA.FTZ R7, -R161, R161, 1 ;  /* 0x3f800000a1077423 */ /* 0x000fe200000101a1 */
[----:B------:R-:W-:Y:S01]  /*7ed0*/  FFMA.FTZ R6, -R160, R160, 1 ;  /* 0x3f800000a0067423 */ /* 0x000fe200000101a0 */
[----:B------:R-:W-:Y:S01]  /*7ee0*/  FMUL.FTZ R60, R144, R60 ;  /* 0x0000003c903c7220 */ /* 0x000fe20000410000 */
[----:B------:R-:W-:Y:S01]  /*7ef0*/  FMUL.FTZ R5, R143, R5 ;  /* 0x000000058f057220 */ /* 0x000fe20000410000 */
[----:B------:R-:W-:Y:S01]  /*7f00*/  FMUL.FTZ R7, R7, UR6 ;  /* 0x0000000607077c20 */ /* 0x000fe20008410000 */
[----:B------:R-:W-:Y:S01]  /*7f10*/  FMUL.FTZ R6, R6, UR6 ;  /* 0x0000000606067c20 */ /* 0x000fe20008410000 */
[----:B------:R-:W-:Y:S01]  /*7f20*/  F2FP.F16.F32.PACK_AB R18, R18, R12 ;  /* 0x0000000c1212723e */ /* 0x000fe200000000ff */
[----:B------:R-:W-:Y:S01]  /*7f30*/  FADD.FTZ R34, -R113, R34 ;  /* 0x0000002271227221 */ /* 0x000fe20000010100 */
[----:B------:R-:W-:Y:S01]  /*7f40*/  FMUL.FTZ R12, R7, R60 ;  /* 0x0000003c070c7220 */ /* 0x000fe20000410000 */
[----:B------:R-:W-:Y:S01]  /*7f50*/  FMUL.FTZ R5, R6, R5 ;  /* 0x0000000506057220 */ /* 0x000fe20000410000 */
[----:B------:R-:W-:Y:S01]  /*7f60*/  FADD.FTZ R25, -R112, R25 ;  /* 0x0000001970197221 */ /* 0x000fe20000010100 */
[----:B------:R-:W-:Y:S01]  /*7f70*/  FFMA.FTZ R8, -R210, R210, 1 ;  /* 0x3f800000d2087423 */ /* 0x000fe200000101d2 */
[----:B------:R-:W-:Y:S01]  /*7f80*/  FMUL.FTZ R34, R142, R34 ;  /* 0x000000228e227220 */ /* 0x000fe20000410000 */
[----:B------:R-:W-:Y:S01]  /*7f90*/  FADD.FTZ R14, -R0, R14 ;  /* 0x0000000e000e7221 */ /* 0x000fe20000010100 */
[----:B------:R-:W-:Y:S01]  /*7fa0*/  F2FP.F16.F32.PACK_AB R12, R5, R12 ;  /* 0x0000000c050c723e */ /* 0x000fe200000000ff */
[----:B------:R-:W-:Y:S01]  /*7fb0*/  FFMA.FTZ R5, -R238, R238, 1 ;  /* 0x3f800000ee057423 */ /* 0x000fe200000101ee */
[----:B------:R-:W-:Y:S01]  /*7fc0*/  FMUL.FTZ R25, R175, R25 ;  /* 0x00000019af197220 */ /* 0x000fe20000410000 */
[----:B------:R-:W-:Y:S01]  /*7fd0*/  FMUL.FTZ R8, R8, UR6 ;  /* 0x0000000608087c20 */ /* 0x000fe20008410000 */
[----:B------:R-:W-:Y:S01]  /*7fe0*/  FMUL.FTZ R34, R17, R34 ;  /* 0x0000002211227220 */ /* 0x000fe20000410000 */
[----:B------:R-:W-:Y:S01]  /*7ff0*/  FMUL.FTZ R7, R5, UR6 ;  /* 0x0000000605077c20 */ /* 0x000fe20008410000 */
[----:B------:R-:W-:Y:S01]  /*8000*/  FFMA.FTZ R5, -R234, R234, 1 ;  /* 0x3f800000ea057423 */ /* 0x000fe200000101ea */
[----:B------:R-:W-:Y:S01]  /*8010*/  FMUL.FTZ R25, R8, R25 ;  /* 0x0000001908197220 */ /* 0x000fe20000410000 */
[----:B------:R-:W-:Y:S01]  /*8020*/  FADD.FTZ R55, -R113, R55 ;  /* 0x0000003771377221 */ /* 0x000fe20000010100 */
[----:B------:R-:W-:Y:S01]  /*8030*/  FFMA.FTZ R17, -R147, R147, 1 ;  /* 0x3f80000093117423 */ /* 0x000fe20000010193 */
[----:B------:R-:W-:Y:S01]  /*8040*/  FADD.FTZ R41, -R112, R41 ;  /* 0x0000002970297221 */ /* 0x000fe20000010100 */
[----:B------:R-:W-:Y:S01]  /*8050*/  FFMA.FTZ R8, -R187, R187, 1 ;  /* 0x3f800000bb087423 */ /* 0x000fe200000101bb */
[C---:B------:R-:W-:Y:S01]  /*8060*/  FADD.FTZ R10, -R0.reuse, R10 ;  /* 0x0000000a000a7221 */ /* 0x040fe20000010100 */
[----:B-1----:R-:W-:Y:S01]  /*8070*/  FFMA.FTZ R4, -R235, R235, 1 ;  /* 0x3f800000eb047423 */ /* 0x002fe200000101eb */
[----:B------:R-:W-:Y:S01]  /*8080*/  FADD.FTZ R11, -R0, R11 ;  /* 0x0000000b000b7221 */ /* 0x000fe20000010100 */
        /* <DEDUP_REMOVED lines=9> */
[C---:B------:R-:W-:Y:S01]  /*8120*/  FADD.FTZ R15, -R0.reuse, R15 ;  /* 0x0000000f000f7221 */ /* 0x040fe20000010100 */
[----:B------:R-:W-:Y:S01]  /*8130*/  FMUL.FTZ R11, R227, R11 ;  /* 0x0000000be30b7220 */ /* 0x000fe20000410000 */
        /* <DEDUP_REMOVED lines=19> */
[----:B------:R-:W-:Y:S01]  /*8270*/  F2FP.F16.F32.PACK_AB R10, R10, R7 ;  /* 0x000000070a0a723e */ /* 0x000fe200000000ff */
[----:B------:R-:W-:Y:S01]  /*8280*/  FFMA.FTZ R4, -R231, R231, 1 ;  /* 0x3f800000e7047423 */ /* 0x000fe200000101e7 */
[----:B------:R-:W-:Y:S01]  /*8290*/  FMUL.FTZ R26, R6, R26 ;  /* 0x0000001a061a7220 */ /* 0x000fe20000410000 */
[----:B------:R-:W-:Y:S01]  /*82a0*/  FADD.FTZ R46, -R0, R46 ;  /* 0x0000002e002e7221 */ /* 0x000fe20000010100 */
[----:B------:R-:W-:Y:S01]  /*82b0*/  FFMA.FTZ R6, -R213, R213, 1 ;  /* 0x3f800000d5067423 */ /* 0x000fe200000101d5 */
[----:B------:R-:W-:Y:S01]  /*82c0*/  STS [R197+0xc400], R10 ;  /* 0x00c4000ac5007388 */ /* 0x000fe20000000800 */
[----:B------:R-:W-:Y:S01]  /*82d0*/  FMUL.FTZ R13, R8, R57 ;  /* 0x00000039080d7220 */ /* 0x000fe20000410000 */
[----:B------:R-:W-:Y:S01]  /*82e0*/  FADD.FTZ R27, -R0, R27 ;  /* 0x0000001b001b7221 */ /* 0x000fe20000010100 */
[----:B------:R-:W-:Y:S01]  /*82f0*/  F2FP.F16.F32.PACK_AB R9, R9, R14 ;  /* 0x0000000e0909723e */ /* 0x000fe200000000ff */
[----:B------:R-:W-:Y:S01]  /*8300*/  STS [R196+0xc000], R18 ;  /* 0x00c00012c4007388 */ /* 0x000fe20000000800 */
[----:B------:R-:W-:Y:S01]  /*8310*/  FMUL.FTZ R8, R4, UR6 ;  /* 0x0000000604087c20 */ /* 0x000fe20008410000 */
[C---:B------:R-:W-:Y:S01]  /*8320*/  FADD.FTZ R30, -R0.reuse, R30 ;  /* 0x0000001e001e7221 */ /* 0x040fe20000010100 */
[----:B------:R-:W-:Y:S01]  /*8330*/  FADD.FTZ R31, -R0, R31 ;  /* 0x0000001f001f7221 */ /* 0x000fe20000010100 */
[----:B------:R-:W-:Y:S01]  /*8340*/  STS [R196+0xc400], R9 ;  /* 0x00c40009c4007388 */ /* 0x000fe20000000800 */
[----:B------:R-:W-:Y:S01]  /*8350*/  FFMA.FTZ R5, -R230, R230, 1 ;  /* 0x3f800000e6057423 */ /* 0x000fe200000101e6 */
[----:B------:R-:W-:Y:S01]  /*8360*/  FFMA.FTZ R4, -R229, R229, 1 ;  /* 0x3f800000e5047423 */ /* 0x000fe200000101e5 */
[----:B------:R-:W-:Y:S01]  /*8370*/  FMUL.FTZ R46, R174, R46 ;  /* 0x0000002eae2e7220 */ /* 0x000fe20000410000 */
[----:B------:R-:W-:Y:S01]  /*8380*/  STS [R198+0xa000], R102 ;  /* 0x00a00066c6007388 */ /* 0x000fe20000000800 */
[----:B------:R-:W-:Y:S01]  /*8390*/  FMUL.FTZ R6, R6, UR6 ;  /* 0x0000000606067c20 */ /* 0x000fe20008410000 */
[----:B------:R-:W-:Y:S01]  /*83a0*/  FMUL.FTZ R27, R206, R27 ;  /* 0x0000001bce1b7220 */ /* 0x000fe20000410000 */
[----:B------:R-:W-:Y:S01]  /*83b0*/  FMUL.FTZ R30, R205, R30 ;  /* 0x0000001ecd1e7220 */ /* 0x000fe20000410000 */
[----:B------:R-:W-:Y:S01]  /*83c0*/  STS [R198+0xa400], R22 ;  /* 0x00a40016c6007388 */ /* 0x000fe20000000800 */
[----:B------:R-:W-:Y:S01]  /*83d0*/  FMUL.FTZ R31, R204, R31 ;  /* 0x0000001fcc1f7220 */ /* 0x000fe20000410000 */
[----:B------:R-:W-:Y:S01]  /*83e0*/  FMUL.FTZ R5, R5, UR6 ;  /* 0x0000000605057c20 */ /* 0x000fe20008410000 */
[----:B------:R-:W-:Y:S01]  /*83f0*/  FMUL.FTZ R4, R4, UR6 ;  /* 0x0000000604047c20 */ /* 0x000fe20008410000 */
[----:B------:R-:W-:Y:S01]  /*8400*/  STS [R195+0xa000], R100 ;  /* 0x00a00064c3007388 */ /* 0x000fe20000000800 */
[----:B------:R-:W-:Y:S01]  /*8410*/  FMUL.FTZ R46, R6, R46 ;  /* 0x0000002e062e7220 */ /* 0x000fe20000410000 */
[----:B------:R-:W-:Y:S01]  /*8420*/  FMUL.FTZ R8, R8, R27 ;  /* 0x0000001b08087220 */ /* 0x000fe20000410000 */
[----:B------:R-:W-:Y:S01]  /*8430*/  FFMA.FTZ R6, -R200, R200, 1 ;  /* 0x3f800000c8067423 */ /* 0x000fe200000101c8 */
[----:B------:R-:W-:Y:S01]  /*8440*/  FADD.FTZ R59, -R0, R59 ;  /* 0x0000003b003b7221 */ /* 0x000fe20000010100 */
[----:B------:R-:W-:Y:S01]  /*8450*/  F2FP.F16.F32.PACK_AB R20, R20, R34 ;  /* 0x000000221414723e */ /* 0x000fe200000000ff */
[----:B------:R-:W-:Y:S01]  /*8460*/  FMUL.FTZ R30, R5, R30 ;  /* 0x0000001e051e7220 */ /* 0x000fe20000410000 */
[----:B------:R-:W-:Y:S01]  /*8470*/  FMUL.FTZ R31, R4, R31 ;  /* 0x0000001f041f7220 */ /* 0x000fe20000410000 */
[----:B------:R-:W-:Y:S01]  /*8480*/  FFMA.FTZ R11, -R215, R215, 1 ;  /* 0x3f800000d70b7423 */ /* 0x000fe200000101d7 */
[C---:B------:R-:W-:Y:S01]  /*8490*/  FADD.FTZ R42, -R0.reuse, R42 ;  /* 0x0000002a002a7221 */ /* 0x040fe20000010100 */
[----:B------:R-:W-:Y:S01]  /*84a0*/  STS [R195+0xa400], R20 ;  /* 0x00a40014c3007388 */ /* 0x000fe20000000800 */
[----:B------:R-:W-:Y:S01]  /*84b0*/  FADD.FTZ R4, -R0, R47 ;  /* 0x0000002f00047221 */ /* 0x000fe20000010100 */
[----:B------:R-:W-:Y:S01]  /*84c0*/  FFMA.FTZ R5, -R212, R212, 1 ;  /* 0x3f800000d4057423 */ /* 0x000fe200000101d4 */
[----:B------:R-:W-:Y:S01]  /*84d0*/  FMUL.FTZ R6, R6, UR6 ;  /* 0x0000000606067c20 */ /* 0x000fe20008410000 */
[----:B------:R-:W-:Y:S01]  /*84e0*/  FMUL.FTZ R59, R165, R59 ;  /* 0x0000003ba53b7220 */ /* 0x000fe20000410000 */
[----:B------:R-:W-:Y:S01]  /*84f0*/  F2FP.F16.F32.PACK_AB R24, R25, R24 ;  /* 0x000000181918723e */ /* 0x000fe200000000ff */
[----:B------:R-:W-:Y:S01]  /*8500*/  FMUL.FTZ R11, R11, UR6 ;  /* 0x000000060b0b7c20 */ /* 0x000fe20008410000 */
[----:B------:R-:W-:Y:S01]  /*8510*/  F2FP.F16.F32.PACK_AB R8, R8, R26 ;  /* 0x0000001a0808723e */ /* 0x000fe200000000ff */
[----:B------:R-:W-:Y:S01]  /*8520*/  FMUL.FTZ R42, R178, R42 ;  /* 0x0000002ab22a7220 */ /* 0x000fe20000410000 */
[----:B------:R-:W-:Y:S01]  /*8530*/  FADD.FTZ R43, -R0, R43 ;  /* 0x0000002b002b7221 */ /* 0x000fe20000010100 */
[----:B------:R-:W-:Y:S01]  /*8540*/  FFMA.FTZ R7, -R214, R214, 1 ;  /* 0x3f800000d6077423 */ /* 0x000fe200000101d6 */
[----:B------:R-:W-:Y:S01]  /*8550*/  FMUL.FTZ R4, R173, R4 ;  /* 0x00000004ad047220 */ /* 0x000fe20000410000 */
[----:B------:R-:W-:Y:S01]  /*8560*/  FMUL.FTZ R5, R5, UR6 ;  /* 0x0000000605057c20 */ /* 0x000fe20008410000 */
[----:B------:R-:W-:Y:S01]  /*8570*/  FMUL.FTZ R59, R6, R59 ;  /* 0x0000003b063b7220 */ /* 0x000fe20000410000 */
[----:B------:R-:W-:Y:S01]  /*8580*/  F2FP.F16.F32.PACK_AB R6, R31, R30 ;  /* 0x0000001e1f06723e */ /* 0x000fe200000000ff */
[----:B------:R-:W-:Y:S01]  /*8590*/  STS [R198+0xc000], R24 ;  /* 0x00c00018c6007388 */ /* 0x000fe20000000800 */
[----:B------:R-:W-:Y:S01]  /*85a0*/  FMUL.FTZ R42, R11, R42 ;  /* 0x0000002a0b2a7220 */ /* 0x000fe20000410000 */
[----:B------:R-:W-:Y:S01]  /*85b0*/  FMUL.FTZ R43, R177, R43 ;  /* 0x0000002bb12b7220 */ /* 0x000fe20000410000 */
[----:B------:R-:W-:Y:S01]  /*85c0*/  FMUL.FTZ R7, R7, UR6 ;  /* 0x0000000607077c20 */ /* 0x000fe20008410000 */
[----:B------:R-:W-:Y:S01]  /*85d0*/  STS [R198+0xc400], R8 ;  /* 0x00c40008c6007388 */ /* 0x000fe20000000800 */
[----:B------:R-:W-:Y:S01]  /*85e0*/  FMUL.FTZ R11, R5, R4 ;  /* 0x00000004050b7220 */ /* 0x000fe20000410000 */
[----:B------:R-:W-:Y:S01]  /*85f0*/  FFMA.FTZ R5, -R186, R186, 1 ;  /* 0x3f800000ba057423 */ /* 0x000fe200000101ba */
[C---:B------:R-:W-:Y:S01]  /*8600*/  FADD.FTZ R62, -R0.reuse, R62 ;  /* 0x0000003e003e7221 */ /* 0x040fe20000010100 */
[----:B------:R-:W-:Y:S01]  /*8610*/  F2FP.F16.F32.PACK_AB R19, R19, R38 ;  /* 0x000000261313723e */ /* 0x000fe200000000ff */
[----:B------:R-:W-:Y:S01]  /*8620*/  STS [R195+0xc000], R28 ;  /* 0x00c0001cc3007388 */ /* 0x000fe20000000800 */
[----:B------:R-:W-:Y:S01]  /*8630*/  FMUL.FTZ R43, R7, R43 ;  /* 0x0000002b072b7220 */ /* 0x000fe20000410000 */
[C---:B------:R-:W-:Y:S01]  /*8640*/  FADD.FTZ R58, -R0.reuse, R58 ;  /* 0x0000003a003a7221 */ /* 0x040fe20000010100 */
[----:B------:R-:W-:Y:S01]  /*8650*/  FFMA.FTZ R7, -R201, R201, 1 ;  /* 0x3f800000c9077423 */ /* 0x000fe200000101c9 */
[----:B------:R-:W-:Y:S01]  /*8660*/  STS [R195+0xc400], R6 ;  /* 0x00c40006c3007388 */ /* 0x000fe20000000800 */
[----:B------:R-:W-:Y:S01]  /*8670*/  FMUL.FTZ R5, R5, UR6 ;  /* 0x0000000605057c20 */ /* 0x000fe20008410000 */
[----:B------:R-:W-:Y:S01]  /*8680*/  FADD.FTZ R0, -R0, R63 ;  /* 0x0000003f00007221 */ /* 0x000fe20000010100 */
[----:B------:R-:W-:Y:S01]  /*8690*/  FMUL.FTZ R62, R162, R62 ;  /* 0x0000003ea23e7220 */ /* 0x000fe20000410000 */
[----:B------:R-:W-:Y:S01]  /*86a0*/  FFMA.FTZ R4, -R185, R185, 1 ;  /* 0x3f800000b9047423 */ /* 0x000fe200000101b9 */
[----:B------:R-:W-:Y:S01]  /*86b0*/  F2FP.F16.F32.PACK_AB R50, R51, R50 ;  /* 0x000000323332723e */ /* 0x000fe200000000ff */
[----:B------:R-:W-:Y:S01]  /*86c0*/  STS [R192+0xa000], R37 ;  /* 0x00a00025c0007388 */ /* 0x000fe20000000800 */
[----:B------:R-:W-:Y:S01]  /*86d0*/  FMUL.FTZ R58, R169, R58 ;  /* 0x0000003aa93a7220 */ /* 0x000fe20000410000 */
[----:B------:R-:W-:Y:S01]  /*86e0*/  FMUL.FTZ R7, R7, UR6 ;  /* 0x0000000607077c20 */ /* 0x000fe20008410000 */
[----:B------:R-:W-:Y:S01]  /*86f0*/  FMUL.FTZ R0, R157, R0 ;  /* 0x000000009d007220 */ /* 0x000fe20000410000 */
[----:B------:R-:W-:Y:S01]  /*8700*/  STS [R192+0xa400], R19 ;  /* 0x00a40013c0007388 */ /* 0x000fe20000000800 */
[----:B------:R-:W-:Y:S01]  /*8710*/  FMUL.FTZ R4, R4, UR6 ;  /* 0x0000000604047c20 */ /* 0x000fe20008410000 */
[----:B------:R-:W-:Y:S01]  /*8720*/  FMUL.FTZ R62, R5, R62 ;  /* 0x0000003e053e7220 */ /* 0x000fe20000410000 */
[----:B------:R-:W-:Y:S01]  /*8730*/  F2FP.F16.F32.PACK_AB R17, R17, R40 ;  /* 0x000000281111723e */ /* 0x000fe200000000ff */
        /* <DEDUP_REMOVED lines=111> */
.L_x_668:
        /* <DEDUP_REMOVED lines=301> */
.L_x_670:
[----:B------:R-:W-:Y:S01]  /*a100*/  @UP0 UIADD3 UR5, UR38, UR40, URZ ;  /* 0x0000002826050290 */ /* 0x000fe2000fffe03f */
[----:B------:R-:W-:-:S03]  /*a110*/  @UP0 ULDC.64 UR12, c[0x0][0x458] ;  /* 0x00011600000c0ab9 */ /* 0x000fc60000000a00 */
        /* <DEDUP_REMOVED lines=16> */
.L_x_671:
        /* <DEDUP_REMOVED lines=45> */
.L_x_673:
[----:B------:R-:W-:Y:S05]  /*a4f0*/  BSYNC B0 ;  /* 0x0000000000007941 */ /* 0x000fea0003800000 */
.L_x_672:
        /* <DEDUP_REMOVED lines=13> */
.L_x_675:
[----:B------:R-:W-:Y:S05]  /*a5d0*/  BSYNC B0 ;  /* 0x0000000000007941 */ /* 0x000fea0003800000 */
.L_x_674:
[----:B-1----:R1:W1:Y:S01]  /*a5e0*/  LDS.128 R12, [R188+0x8000] ;  /* 0x00800000bc0c7984 */ /* 0x0022620000000c00 */
        /* <DEDUP_REMOVED lines=26> */
.L_x_677:
[----:B------:R-:W-:Y:S05]  /*a790*/  BSYNC B0 ;  /* 0x0000000000007941 */ /* 0x000fea0003800000 */
.L_x_676:
        /* <DEDUP_REMOVED lines=13> */
.L_x_650:
[----:B------:R-:W-:Y:S05]  /*a870*/  BSYNC B1 ;  /* 0x0000000000017941 */ /* 0x000fea0003800000 */
.L_x_636:
        /* <DEDUP_REMOVED lines=8> */
.L_x_678:
[----:B------:R-:W-:Y:S05]  /*a900*/  EXIT ;  /* 0x000000000000794d */ /* 0x000fea0003800000 */
.L_x_680:
        /* <DEDUP_REMOVED lines=15> */
.L_x_711:


//--------------------- .text._ZN5flash25flash_bwd_dot_do_o_kernelILb0E23Flash_bwd_kernel_traitsILi32ELi128ELi128ELi8ELi4ELi4ELi4ELb0ELb0EN7cutlass6half_tE19Flash_kernel_traitsILi32ELi128ELi128ELi8ES3_EEEEvNS_16Flash_bwd_paramsE --------------------------
	.section	.text._ZN5flash25flash_bwd_dot_do_o_kernelILb0E23Flash_bwd_kernel_traitsILi32ELi128ELi128ELi8ELi4ELi4ELi4ELb0ELb0EN7cutlass6half_tE19Flash_kernel_traitsILi32ELi128ELi128ELi8ES3_EEEEvNS_16Flash_bwd_paramsE,"ax",@progbits
	.align	128
        .global         _ZN5flash25flash_bwd_dot_do_o_kernelILb0E23Flash_bwd_kernel_traitsILi32ELi128ELi128ELi8ELi4ELi4ELi4ELb0ELb0EN7cutlass6half_tE19Flash_kernel_traitsILi32ELi128ELi128ELi8ES3_EEEEvNS_16Flash_bwd_paramsE
        .type           _ZN5flash25flash_bwd_dot_do_o_kernelILb0E23Flash_bwd_kernel_traitsILi32ELi128ELi128ELi8ELi4ELi4ELi4ELb0ELb0EN7cutlass6half_tE19Flash_kernel_traitsILi32ELi128ELi128ELi8ES3_EEEEvNS_16Flash_bwd_paramsE,@function
        .size           _ZN5flash25flash_bwd_dot_do_o_kernelILb0E23Flash_bwd_kernel_traitsILi32ELi128ELi128ELi8ELi4ELi4ELi4ELb0ELb0EN7cutlass6half_tE19Flash_kernel_traitsILi32ELi128ELi128ELi8ES3_EEEEvNS_16Flash_bwd_paramsE,(.L_x_712 - _ZN5flash25flash_bwd_dot_do_o_kernelILb0E23Flash_bwd_kernel_traitsILi32ELi128ELi128ELi8ELi4ELi4ELi4ELb0ELb0EN7cutlass6half_tE19Flash_kernel_traitsILi32ELi128ELi128ELi8ES3_EEEEvNS_16Flash_bwd_paramsE)
        .other          _ZN5flash25flash_bwd_dot_do_o_kernelILb0E23Flash_bwd_kernel_traitsILi32ELi128ELi128ELi8ELi4ELi4ELi4ELb0ELb0EN7cutlass6half_tE19Flash_kernel_traitsILi32ELi128ELi128ELi8ES3_EEEEvNS_16Flash_bwd_paramsE,@"STO_CUDA_ENTRY STV_DEFAULT"
_ZN5flash25flash_bwd_dot_do_o_kernelILb0E23Flash_bwd_kernel_traitsILi32ELi128ELi128ELi8ELi4ELi4ELi4ELb0ELb0EN7cutlass6half_tE19Flash_kernel_traitsILi32ELi128ELi128ELi8ES3_EEEEvNS_16Flash_bwd_paramsE:
.text._ZN5flash25flash_bwd_dot_do_o_kernelILb0E23Flash_bwd_kernel_traitsILi32ELi128ELi128ELi8ELi4ELi4ELi4ELb0ELb0EN7cutlass6half_tE19Flash_kernel_traitsILi32ELi128ELi128ELi8ES3_EEEEvNS_16Flash_bwd_paramsE:
        /* <DEDUP_REMOVED lines=52> */
.L_x_681:
[----:B------:R-:W0:Y:S08]  /*0340*/  LDC R5, c[0x0][0x270] ;  /* 0x00009c00ff057b82 */ /* 0x000e300000000800 */
[----:B------:R-:W1:Y:S01]  /*0350*/  LDC R7, c[0x0][0x2d4] ;  /* 0x0000b500ff077b82 */ /* 0x000e620000000800 */
[----:B0-----:R-:W-:-:S04]  /*0360*/  IMAD R2, R2, R5, UR5 ;  /* 0x0000000502027e24 */ /* 0x001fc8000f8e0205 */
[----:B-1----:R-:W-:-:S07]  /*0370*/  IMAD R2, R2, R7, RZ ;  /* 0x0000000702027224 */ /* 0x002fce00078e02ff */
.L_x_682:
        /* <DEDUP_REMOVED lines=155> */
.L_x_683:
        /* <DEDUP_REMOVED lines=13> */
.L_x_712:


//--------------------- .text._ZN5flash25flash_bwd_dot_do_o_kernelILb1E23Flash_bwd_kernel_traitsILi32ELi128ELi128ELi8ELi4ELi4ELi4ELb0ELb0EN7cutlass6half_tE19Flash_kernel_traitsILi32ELi128ELi128ELi8ES3_EEEEvNS_16Flash_bwd_paramsE --------------------------
	.section	.text._ZN5flash25flash_bwd_dot_do_o_kernelILb1E23Flash_bwd_kernel_traitsILi32ELi128ELi128ELi8ELi4ELi4ELi4ELb0ELb0EN7cutlass6half_tE19Flash_kernel_traitsILi32ELi128ELi128ELi8ES3_EEEEvNS_16Flash_bwd_paramsE,"ax",@progbits
	.align	128
        .global         _ZN5flash25flash_bwd_dot_do_o_kernelILb1E23Flash_bwd_kernel_traitsILi32ELi128ELi128ELi8ELi4ELi4ELi4ELb0ELb0EN7cutlass6half_tE19Flash_kernel_traitsILi32ELi128ELi128ELi8ES3_EEEEvNS_16Flash_bwd_paramsE
        .type           _ZN5flash25flash_bwd_dot_do_o_kernelILb1E23Flash_bwd_kernel_traitsILi32ELi128ELi128ELi8ELi4ELi4ELi4ELb0ELb0EN7cutlass6half_tE19Flash_kernel_traitsILi32ELi128ELi128ELi8ES3_EEEEvNS_16Flash_bwd_paramsE,@function
        .size           _ZN5flash25flash_bwd_dot_do_o_kernelILb1E23Flash_bwd_kernel_traitsILi32ELi128ELi128ELi8ELi4ELi4ELi4ELb0ELb0EN7cutlass6half_tE19Flash_kernel_traitsILi32ELi128ELi128ELi8ES3_EEEEvNS_16Flash_bwd_paramsE,(.L_x_713 - _ZN5flash25flash_bwd_dot_do_o_kernelILb1E23Flash_bwd_kernel_traitsILi32ELi128ELi128ELi8ELi4ELi4ELi4ELb0ELb0EN7cutlass6half_tE19Flash_kernel_traitsILi32ELi128ELi128ELi8ES3_EEEEvNS_16Flash_bwd_paramsE)
        .other          _ZN5flash25flash_bwd_dot_do_o_kernelILb1E23Flash_bwd_kernel_traitsILi32ELi128ELi128ELi8ELi4ELi4ELi4ELb0ELb0EN7cutlass6half_tE19Flash_kernel_traitsILi32ELi128ELi128ELi8ES3_EEEEvNS_16Flash_bwd_paramsE,@"STO_CUDA_ENTRY STV_DEFAULT"
_ZN5flash25flash_bwd_dot_do_o_kernelILb1E23Flash_bwd_kernel_traitsILi32ELi128ELi128ELi8ELi4ELi4ELi4ELb0ELb0EN7cutlass6half_tE19Flash_kernel_traitsILi32ELi128ELi128ELi8ES3_EEEEvNS_16Flash_bwd_paramsE:
.text._ZN5flash25flash_bwd_dot_do_o_kernelILb1E23Flash_bwd_kernel_traitsILi32ELi128ELi128ELi8ELi4ELi4ELi4ELb0ELb0EN7cutlass6half_tE19Flash_kernel_traitsILi32ELi128ELi128ELi8ES3_EEEEvNS_16Flash_bwd_paramsE:
        /* <DEDUP_REMOVED lines=63> */
.L_x_684:
        /* <DEDUP_REMOVED lines=25> */
.L_x_685:
[----:B------:R-:W-:-:S04]  /*0580*/  IMAD R9, R18, R21, R7 ;  /* 0x0000001512097224 */ /* 0x000fc800078e0207 */
[----:B------:R-:W-:-:S07]  /*0590*/  IMAD R0, R9, R0, RZ ;  /* 0x0000000009007224 */ /* 0x000fce00078e02ff */
.L_x_686:
        /* <DEDUP_REMOVED lines=172> */
.L_x_687:
        /* <DEDUP_REMOVED lines=10> */
.L_x_713:


//--------------------- .nv.shared._ZN5flash44flash_bwd_dq_dk_dv_loop_seqk_parallel_kernelI23Flash_bwd_kernel_traitsILi32ELi128ELi128ELi8ELi4ELi4ELi4ELb1ELb0EN7cutlass6half_tE19Flash_kernel_traitsILi32ELi128ELi128ELi8ES3_EELb0ELb1ELb0ELb0ELb0ELb0ELb0EEEvNS_16Flash_bwd_paramsE --------------------------
	.section	.nv.shared._ZN5flash44flash_bwd_dq_dk_dv_loop_seqk_parallel_kernelI23Flash_bwd_kernel_traitsILi32ELi128ELi128ELi8ELi4ELi4ELi4ELb1ELb0EN7cutlass6half_tE19Flash_kernel_traitsILi32ELi128ELi128ELi8ES3_EELb0ELb1ELb0ELb0ELb0ELb0ELb0EEEvNS_16Flash_bwd_paramsE,"aw",@nobits
	.sectionflags	@""
	.align	16
	.zero		1024


//--------------------- .nv.shared.reserved.0     --------------------------
	.section	.nv.shared.reserved.0,"aw",@nobits
	.weak		__nv_reservedSMEM_offset_0_alias
	.size		__nv_reservedSMEM_offset_0_alias, 0, 0
	.other		__nv_reservedSMEM_offset_0_alias,@"STO_CUDA_RESERVED_SHARED STV_DEFAULT"
__nv_reservedSMEM_offset_0_alias:
	.zero		0


//--------------------- .nv.global                --------------------------
	.section	.nv.global,"aw",@nobits
.nv.global:
	.type		_ZN72_INTERNAL_e66dc272_36_flash_bwd_hdim32_fp16_causal_sm80_cu_d53ad458_30444cute1_E,@object
	.size		_ZN72_INTERNAL_e66dc272_36_flash_bwd_hdim32_fp16_causal_sm80_cu_d53ad458_30444cute1_E,(_ZN72_INTERNAL_e66dc272_36_flash_bwd_hdim32_fp16_causal_sm80_cu_d53ad458_30444cuda3std3__45__cpo6cbeginE - _ZN72_INTERNAL_e66dc272_36_flash_bwd_hdim32_fp16_causal_sm80_cu_d53ad458_30444cute1_E)
_ZN72_INTERNAL_e66dc272_36_flash_bwd_hdim32_fp16_causal_sm80_cu_d53ad458_30444cute1_E:
	.zero		1
	.type		_ZN72_INTERNAL_e66dc272_36_flash_bwd_hdim32_fp16_causal_sm80_cu_d53ad458_30444cuda3std3__45__cpo6cbeginE,@object
	.size		_ZN72_INTERNAL_e66dc272_36_flash_bwd_hdim32_fp16_causal_sm80_cu_d53ad458_30444cuda3std3__45__cpo6cbeginE,(_ZN72_INTERNAL_e66dc272_36_flash_bwd_hdim32_fp16_causal_sm80_cu_d53ad458_30444cuda3std3__48in_placeE - _ZN72_INTERNAL_e66dc272_36_flash_bwd_hdim32_fp16_causal_sm80_cu_d53ad458_30444cuda3std3__45__cpo6cbeginE)
_ZN72_INTERNAL_e66dc272_36_flash_bwd_hdim32_fp16_causal_sm80_cu_d53ad458_30444cuda3std3__45__cpo6cbeginE:
	.zero		1
	.type		_ZN72_INTERNAL_e66dc272_36_flash_bwd_hdim32_fp16_causal_sm80_cu_d53ad458_30444cuda3std3__48in_placeE,@object
	.size		_ZN72_INTERNAL_e66dc272_36_flash_bwd_hdim32_fp16_causal_sm80_cu_d53ad458_30444cuda3std3__48in_placeE,(_ZN72_INTERNAL_e66dc272_36_flash_bwd_hdim32_fp16_causal_sm80_cu_d53ad458_30444cuda3std6ranges3__45__cpo9iter_moveE - _ZN72_INTERNAL_e66dc272_36_flash_bwd_hdim32_fp16_causal_sm80_cu_d53ad458_30444cuda3std3__48in_placeE)
_ZN72_INTERNAL_e66dc272_36_flash_bwd_hdim32_fp16_causal_sm80_cu_d53ad458_30444cuda3std3__48in_placeE:
	.zero		1
	.type		_ZN72_INTERNAL_e66dc272_36_flash_bwd_hdim32_fp16_causal_sm80_cu_d53ad458_30444cuda3std6ranges3__45__cpo9iter_moveE,@object
	.size		_ZN72_INTERNAL_e66dc272_36_flash_bwd_hdim32_fp16_causal_sm80_cu_d53ad458_30444cuda3std6ranges3__45__cpo9iter_moveE,(_ZN72_INTERNAL_e66dc272_36_flash_bwd_hdim32_fp16_causal_sm80_cu_d53ad458_30444cuda3std3__45__cpo5beginE - _ZN72_INTERNAL_e66dc272_36_flash_bwd_hdim32_fp16_causal_sm80_cu_d53ad458_30444cuda3std6ranges3__45__cpo9iter_moveE)
_ZN72_INTERNAL_e66dc272_36_flash_bwd_hdim32_fp16_causal_sm80_cu_d53ad458_30444cuda3std6ranges3__45__cpo9iter_moveE:
	.zero		1
	.type		_ZN72_INTERNAL_e66dc272_36_flash_bwd_hdim32_fp16_causal_sm80_cu_d53ad458_30444cuda3std3__45__cpo5beginE,@object
	.size		_ZN72_INTERNAL_e66dc272_36_flash_bwd_hdim32_fp16_causal_sm80_cu_d53ad458_30444cuda3std3__45__cpo5beginE,(_ZN72_INTERNAL_e66dc272_36_flash_bwd_hdim32_fp16_causal_sm80_cu_d53ad458_30444cuda3std3__474_GLOBAL__N__e66dc272_36_flash_bwd_hdim32_fp16_causal_sm80_cu_d53ad458_30446ignoreE - _ZN72_INTERNAL_e66dc272_36_flash_bwd_hdim32_fp16_causal_sm80_cu_d53ad458_30444cuda3std3__45__cpo5beginE)
_ZN72_INTERNAL_e66dc272_36_flash_bwd_hdim32_fp16_causal_sm80_cu_d53ad458_30444cuda3std3__45__cpo5beginE:
	.zero		1
	.type		_ZN72_INTERNAL_e66dc272_36_flash_bwd_hdim32_fp16_causal_sm80_cu_d53ad458_30444cuda3std3__474_GLOBAL__N__e66dc272_36_flash_bwd_hdim32_fp16_causal_sm80_cu_d53ad458_30446ignoreE,@object
	.size		_ZN72_INTERNAL_e66dc272_36_flash_bwd_hdim32_fp16_causal_sm80_cu_d53ad458_30444cuda3std3__474_GLOBAL__N__e66dc272_36_flash_bwd_hdim32_fp16_causal_sm80_cu_d53ad458_30446ignoreE,(_ZN72_INTERNAL_e66dc272_36_flash_bwd_hdim32_fp16_causal_sm80_cu_d53ad458_30444cute7productE - _ZN72_INTERNAL_e66dc272_36_flash_bwd_hdim32_fp16_causal_sm80_cu_d53ad458_30444cuda3std3__474_GLOBAL__N__e66dc272_36_flash_bwd_hdim32_fp16_causal_sm80_cu_d53ad458_30446ignoreE)
_ZN72_INTERNAL_e66dc272_36_flash_bwd_hdim32_fp16_causal_sm80_cu_d53ad458_30444cuda3std3__474_GLOBAL__N__e66dc272_36_flash_bwd_hdim32_fp16_causal_sm80_cu_d53ad458_30446ignoreE:
	.zero		1
	.type		_ZN72_INTERNAL_e66dc272_36_flash_bwd_hdim32_fp16_causal_sm80_cu_d53ad458_30444cute7productE,@object
	.size		_ZN72_INTERNAL_e66dc272_36_flash_bwd_hdim32_fp16_causal_sm80_cu_d53ad458_30444cute7productE,(_ZN72_INTERNAL_e66dc272_36_flash_bwd_hdim32_fp16_causal_sm80_cu_d53ad458_30444cuda3std3__45__cpo3endE - _ZN72_INTERNAL_e66dc272_36_flash_bwd_hdim32_fp16_causal_sm80_cu_d53ad458_30444cute7productE)
_ZN72_INTERNAL_e66dc272_36_flash_bwd_hdim32_fp16_causal_sm80_cu_d53ad458_30444cute7productE:
	.zero		1
	.type		_ZN72_INTERNAL_e66dc272_36_flash_bwd_hdim32_fp16_causal_sm80_cu_d53ad458_30444cuda3std3__45__cpo3endE,@object
	.size		_ZN72_INTERNAL_e66dc272_36_flash_bwd_hdim32_fp16_causal_sm80_cu_d53ad458_30444cuda3std3__45__cpo3endE,(_ZN72_INTERNAL_e66dc272_36_flash_bwd_hdim32_fp16_causal_sm80_cu_d53ad458_30444cuda3std3__419piecewise_constructE - _ZN72_INTERNAL_e66dc272_36_flash_bwd_hdim32_fp16_causal_sm80_cu_d53ad458_30444cuda3std3__45__cpo3endE)
_ZN72_INTERNAL_e66dc272_36_flash_bwd_hdim32_fp16_causal_sm80_cu_d53ad458_30444cuda3std3__45__cpo3endE:
	.zero		1
	.type		_ZN72_INTERNAL_e66dc272_36_flash_bwd_hdim32_fp16_causal_sm80_cu_d53ad458_30444cuda3std3__419piecewise_constructE,@object
	.size		_ZN72_INTERNAL_e66dc272_36_flash_bwd_hdim32_fp16_causal_sm80_cu_d53ad458_30444cuda3std3__419piecewise_constructE,(_ZN72_INTERNAL_e66dc272_36_flash_bwd_hdim32_fp16_causal_sm80_cu_d53ad458_30444cuda3std3__45__cpo4cendE - _ZN72_INTERNAL_e66dc272_36_flash_bwd_hdim32_fp16_causal_sm80_cu_d53ad458_30444cuda3std3__419piecewise_constructE)
_ZN72_INTERNAL_e66dc272_36_flash_bwd_hdim32_fp16_causal_sm80_cu_d53ad458_30444cuda3std3__419piecewise_constructE:
	.zero		1
	.type		_ZN72_INTERNAL_e66dc272_36_flash_bwd_hdim32_fp16_causal_sm80_cu_d53ad458_30444cuda3std3__45__cpo4cendE,@object
	.size		_ZN72_INTERNAL_e66dc272_36_flash_bwd_hdim32_fp16_causal_sm80_cu_d53ad458_30444cuda3std3__45__cpo4cendE,(_ZN72_INTERNAL_e66dc272_36_flash_bwd_hdim32_fp16_causal_sm80_cu_d53ad458_30444cuda3std6ranges3__45__cpo4swapE - _ZN72_INTERNAL_e66dc272_36_flash_bwd_hdim32_fp16_causal_sm80_cu_d53ad458_30444cuda3std3__45__cpo4cendE)
_ZN72_INTERNAL_e66dc272_36_flash_bwd_hdim32_fp16_causal_sm80_cu_d53ad458_30444cuda3std3__45__cpo4cendE:
	.zero		1
	.type		_ZN72_INTERNAL_e66dc272_36_flash_bwd_hdim32_fp16_causal_sm80_cu_d53ad458_30444cuda3std6ranges3__45__cpo4swapE,@object
	.size		_ZN72_INTERNAL_e66dc272_36_flash_bwd_hdim32_fp16_causal_sm80_cu_d53ad458_30444cuda3std6ranges3__45__cpo4swapE,(.L_7 - _ZN72_INTERNAL_e66dc272_36_flash_bwd_hdim32_fp16_causal_sm80_cu_d53ad458_30444cuda3std6ranges3__45__cpo4swapE)
_ZN72_INTERNAL_e66dc272_36_flash_bwd_hdim32_fp16_causal_sm80_cu_d53ad458_30444cuda3std6ranges3__45__cpo4swapE:
	.zero		1
.L_7:


//--------------------- .nv.shared._ZN5flash44flash_bwd_dq_dk_dv_loop_seqk_parallel_kernelI23Flash_bwd_kernel_traitsILi32ELi128ELi128ELi8ELi4ELi4ELi4ELb1ELb0EN7cutlass6half_tE19Flash_kernel_traitsILi32ELi128ELi128ELi8ES3_EELb0ELb1ELb0ELb0ELb1ELb1ELb0EEEvNS_16Flash_bwd_paramsE --------------------------
	.section	.nv.shared._ZN5flash44flash_bwd_dq_dk_dv_loop_seqk_parallel_kernelI23Flash_bwd_kernel_traitsILi32ELi128ELi128ELi8ELi4ELi4ELi4ELb1ELb0EN7cutlass6half_tE19Flash_kernel_traitsILi32ELi128ELi128ELi8ES3_EELb0ELb1ELb0ELb0ELb1ELb1ELb0EEEvNS_16Flash_bwd_paramsE,"aw",@nobits
	.sectionflags	@""
	.align	16
	.zero		1024


//--------------------- .nv.shared._ZN5flash44flash_bwd_dq_dk_dv_loop_seqk_parallel_kernelI23Flash_bwd_kernel_traitsILi32ELi128ELi128ELi8ELi4ELi4ELi4ELb1ELb0EN7cutlass6half_tE19Flash_kernel_traitsILi32ELi128ELi128ELi8ES3_EELb0ELb1ELb0ELb0ELb0ELb1ELb0EEEvNS_16Flash_bwd_paramsE --------------------------
	.section	.nv.shared._ZN5flash44flash_bwd_dq_dk_dv_loop_seqk_parallel_kernelI23Flash_bwd_kernel_traitsILi32ELi128ELi128ELi8ELi4ELi4ELi4ELb1ELb0EN7cutlass6half_tE19Flash_kernel_traitsILi32ELi128ELi128ELi8ES3_EELb0ELb1ELb0ELb0ELb0ELb1ELb0EEEvNS_16Flash_bwd_paramsE,"aw",@nobits
	.sectionflags	@""
	.align	16
	.zero		1024


//--------------------- .nv.shared._ZN5flash44flash_bwd_dq_dk_dv_loop_seqk_parallel_kernelI23Flash_bwd_kernel_traitsILi32ELi128ELi128ELi8ELi4ELi4ELi4ELb1ELb0EN7cutlass6half_tE19Flash_kernel_traitsILi32ELi128ELi128ELi8ES3_EELb0ELb1ELb0ELb1ELb0ELb0ELb0EEEvNS_16Flash_bwd_paramsE --------------------------
	.section	.nv.shared._ZN5flash44flash_bwd_dq_dk_dv_loop_seqk_parallel_kernelI23Flash_bwd_kernel_traitsILi32ELi128ELi128ELi8ELi4ELi4ELi4ELb1ELb0EN7cutlass6half_tE19Flash_kernel_traitsILi32ELi128ELi128ELi8ES3_EELb0ELb1ELb0ELb1ELb0ELb0ELb0EEEvNS_16Flash_bwd_paramsE,"aw",@nobits
	.sectionflags	@""
	.align	16
	.zero		1024


//--------------------- .nv.shared._ZN5flash27flash_bwd_convert_dq_kernelI23Flash_bwd_kernel_traitsILi32ELi128ELi128ELi8ELi4ELi4ELi4ELb1ELb0EN7cutlass6half_tE19Flash_kernel_traitsILi32ELi128ELi128ELi8ES3_EEEEvNS_16Flash_bwd_paramsEi --------------------------
	.section	.nv.shared._ZN5flash27flash_bwd_convert_dq_kernelI23Flash_bwd_kernel_traitsILi32ELi128ELi128ELi8ELi4ELi4ELi4ELb1ELb0EN7cutlass6half_tE19Flash_kernel_traitsILi32ELi128ELi128ELi8ES3_EEEEvNS_16Flash_bwd_paramsEi,"aw",@nobits
	.sectionflags	@""
	.align	16
	.zero		1024


//--------------------- .nv.shared._ZN5flash44flash_bwd_dq_dk_dv_loop_seqk_parallel_kernelI23Flash_bwd_kernel_traitsILi32ELi128ELi128ELi8ELi4ELi4ELi4ELb1ELb0EN7cutlass6half_tE19Flash_kernel_traitsILi32ELi128ELi128ELi8ES3_EELb1ELb1ELb0ELb0ELb0ELb0ELb0EEEvNS_16Flash_bwd_paramsE --------------------------
	.section	.nv.shared._ZN5flash44flash_bwd_dq_dk_dv_loop_seqk_parallel_kernelI23Flash_bwd_kernel_traitsILi32ELi128ELi128ELi8ELi4ELi4ELi4ELb1ELb0EN7cutlass6half_tE19Flash_kernel_traitsILi32ELi128ELi128ELi8ES3_EELb1ELb1ELb0ELb0ELb0ELb0ELb0EEEvNS_16Flash_bwd_paramsE,"aw",@nobits
	.sectionflags	@""
	.align	16
	.zero		1024


//--------------------- .nv.shared._ZN5flash44flash_bwd_dq_dk_dv_loop_seqk_parallel_kernelI23Flash_bwd_kernel_traitsILi32ELi128ELi128ELi8ELi4ELi4ELi4ELb1ELb0EN7cutlass6half_tE19Flash_kernel_traitsILi32ELi128ELi128ELi8ES3_EELb0ELb1ELb0ELb0ELb0ELb0ELb1EEEvNS_16Flash_bwd_paramsE --------------------------
	.section	.nv.shared._ZN5flash44flash_bwd_dq_dk_dv_loop_seqk_parallel_kernelI23Flash_bwd_kernel_traitsILi32ELi128ELi128ELi8ELi4ELi4ELi4ELb1ELb0EN7cutlass6half_tE19Flash_kernel_traitsILi32ELi128ELi128ELi8ES3_EELb0ELb1ELb0ELb0ELb0ELb0ELb1EEEvNS_16Flash_bwd_paramsE,"aw",@nobits
	.sectionflags	@""
	.align	16
	.zero		1024


//--------------------- .nv.shared._ZN5flash44flash_bwd_dq_dk_dv_loop_seqk_parallel_kernelI23Flash_bwd_kernel_traitsILi32ELi128ELi128ELi8ELi4ELi4ELi4ELb1ELb0EN7cutlass6half_tE19Flash_kernel_traitsILi32ELi128ELi128ELi8ES3_EELb1ELb1ELb0ELb0ELb1ELb1ELb0EEEvNS_16Flash_bwd_paramsE --------------------------
	.section	.nv.shared._ZN5flash44flash_bwd_dq_dk_dv_loop_seqk_parallel_kernelI23Flash_bwd_kernel_traitsILi32ELi128ELi128ELi8ELi4ELi4ELi4ELb1ELb0EN7cutlass6half_tE19Flash_kernel_traitsILi32ELi128ELi128ELi8ES3_EELb1ELb1ELb0ELb0ELb1ELb1ELb0EEEvNS_16Flash_bwd_paramsE,"aw",@nobits
	.sectionflags	@""
	.align	16
	.zero		1024


//--------------------- .nv.shared._ZN5flash44flash_bwd_dq_dk_dv_loop_seqk_parallel_kernelI23Flash_bwd_kernel_traitsILi32ELi128ELi128ELi8ELi4ELi4ELi4ELb1ELb0EN7cutlass6half_tE19Flash_kernel_traitsILi32ELi128ELi128ELi8ES3_EELb0ELb1ELb0ELb0ELb1ELb1ELb1EEEvNS_16Flash_bwd_paramsE --------------------------
	.section	.nv.shared._ZN5flash44flash_bwd_dq_dk_dv_loop_seqk_parallel_kernelI23Flash_bwd_kernel_traitsILi32ELi128ELi128ELi8ELi4ELi4ELi4ELb1ELb0EN7cutlass6half_tE19Flash_kernel_traitsILi32ELi128ELi128ELi8ES3_EELb0ELb1ELb0ELb0ELb1ELb1ELb1EEEvNS_16Flash_bwd_paramsE,"aw",@nobits
	.sectionflags	@""
	.align	16
	.zero		1024


//--------------------- .nv.shared._ZN5flash44flash_bwd_dq_dk_dv_loop_seqk_parallel_kernelI23Flash_bwd_kernel_traitsILi32ELi128ELi128ELi8ELi4ELi4ELi4ELb1ELb0EN7cutlass6half_tE19Flash_kernel_traitsILi32ELi128ELi128ELi8ES3_EELb1ELb1ELb0ELb0ELb0ELb1ELb0EEEvNS_16Flash_bwd_paramsE --------------------------
	.section	.nv.shared._ZN5flash44flash_bwd_dq_dk_dv_loop_seqk_parallel_kernelI23Flash_bwd_kernel_traitsILi32ELi128ELi128ELi8ELi4ELi4ELi4ELb1ELb0EN7cutlass6half_tE19Flash_kernel_traitsILi32ELi128ELi128ELi8ES3_EELb1ELb1ELb0ELb0ELb0ELb1ELb0EEEvNS_16Flash_bwd_paramsE,"aw",@nobits
	.sectionflags	@""
	.align	16
	.zero		1024


//--------------------- .nv.shared._ZN5flash44flash_bwd_dq_dk_dv_loop_seqk_parallel_kernelI23Flash_bwd_kernel_traitsILi32ELi128ELi128ELi8ELi4ELi4ELi4ELb1ELb0EN7cutlass6half_tE19Flash_kernel_traitsILi32ELi128ELi128ELi8ES3_EELb0ELb1ELb0ELb0ELb0ELb1ELb1EEEvNS_16Flash_bwd_paramsE --------------------------
	.section	.nv.shared._ZN5flash44flash_bwd_dq_dk_dv_loop_seqk_parallel_kernelI23Flash_bwd_kernel_traitsILi32ELi128ELi128ELi8ELi4ELi4ELi4ELb1ELb0EN7cutlass6half_tE19Flash_kernel_traitsILi32ELi128ELi128ELi8ES3_EELb0ELb1ELb0ELb0ELb0ELb1ELb1EEEvNS_16Flash_bwd_paramsE,"aw",@nobits
	.sectionflags	@""
	.align	16
	.zero		1024


//--------------------- .nv.shared._ZN5flash44flash_bwd_dq_dk_dv_loop_seqk_parallel_kernelI23Flash_bwd_kernel_traitsILi32ELi128ELi128ELi8ELi4ELi4ELi4ELb1ELb0EN7cutlass6half_tE19Flash_kernel_traitsILi32ELi128ELi128ELi8ES3_EELb1ELb1ELb0ELb1ELb0ELb0ELb0EEEvNS_16Flash_bwd_paramsE --------------------------
	.section	.nv.shared._ZN5flash44flash_bwd_dq_dk_dv_loop_seqk_parallel_kernelI23Flash_bwd_kernel_traitsILi32ELi128ELi128ELi8ELi4ELi4ELi4ELb1ELb0EN7cutlass6half_tE19Flash_kernel_traitsILi32ELi128ELi128ELi8ES3_EELb1ELb1ELb0ELb1ELb0ELb0ELb0EEEvNS_16Flash_bwd_paramsE,"aw",@nobits
	.sectionflags	@""
	.align	16
	.zero		1024


//--------------------- .nv.shared._ZN5flash44flash_bwd_dq_dk_dv_loop_seqk_parallel_kernelI23Flash_bwd_kernel_traitsILi32ELi128ELi128ELi8ELi4ELi4ELi4ELb1ELb0EN7cutlass6half_tE19Flash_kernel_traitsILi32ELi128ELi128ELi8ES3_EELb0ELb1ELb0ELb1ELb0ELb0ELb1EEEvNS_16Flash_bwd_paramsE --------------------------
	.section	.nv.shared._ZN5flash44flash_bwd_dq_dk_dv_loop_seqk_parallel_kernelI23Flash_bwd_kernel_traitsILi32ELi128ELi128ELi8ELi4ELi4ELi4ELb1ELb0EN7cutlass6half_tE19Flash_kernel_traitsILi32ELi128ELi128ELi8ES3_EELb0ELb1ELb0ELb1ELb0ELb0ELb1EEEvNS_16Flash_bwd_paramsE,"aw",@nobits
	.sectionflags	@""
	.align	16
	.zero		1024


//--------------------- .nv.shared._ZN5flash25flash_bwd_dot_do_o_kernelILb0E23Flash_bwd_kernel_traitsILi32ELi128ELi128ELi8ELi4ELi4ELi4ELb1ELb0EN7cutlass6half_tE19Flash_kernel_traitsILi32ELi128ELi128ELi8ES3_EEEEvNS_16Flash_bwd_paramsE --------------------------
	.section	.nv.shared._ZN5flash25flash_bwd_dot_do_o_kernelILb0E23Flash_bwd_kernel_traitsILi32ELi128ELi128ELi8ELi4ELi4ELi4ELb1ELb0EN7cutlass6half_tE19Flash_kernel_traitsILi32ELi128ELi128ELi8ES3_EEEEvNS_16Flash_bwd_paramsE,"aw",@nobits
	.sectionflags	@""
	.align	16
	.zero		1024


//--------------------- .nv.shared._ZN5flash25flash_bwd_dot_do_o_kernelILb1E23Flash_bwd_kernel_traitsILi32ELi128ELi128ELi8ELi4ELi4ELi4ELb1ELb0EN7cutlass6half_tE19Flash_kernel_traitsILi32ELi128ELi128ELi8ES3_EEEEvNS_16Flash_bwd_paramsE --------------------------
	.section	.nv.shared._ZN5flash25flash_bwd_dot_do_o_kernelILb1E23Flash_bwd_kernel_traitsILi32ELi128ELi128ELi8ELi4ELi4ELi4ELb1ELb0EN7cutlass6half_tE19Flash_kernel_traitsILi32ELi128ELi128ELi8ES3_EEEEvNS_16Flash_bwd_paramsE,"aw",@nobits
	.sectionflags	@""
	.align	16
	.zero		1024


//--------------------- .nv.shared._ZN5flash27flash_bwd_convert_dq_kernelI23Flash_bwd_kernel_traitsILi32ELi128ELi128ELi8ELi4ELi4ELi4ELb0ELb0EN7cutlass6half_tE19Flash_kernel_traitsILi32ELi128ELi128ELi8ES3_EEEEvNS_16Flash_bwd_paramsEi --------------------------
	.section	.nv.shared._ZN5flash27flash_bwd_convert_dq_kernelI23Flash_bwd_kernel_traitsILi32ELi128ELi128ELi8ELi4ELi4ELi4ELb0ELb0EN7cutlass6half_tE19Flash_kernel_traitsILi32ELi128ELi128ELi8ES3_EEEEvNS_16Flash_bwd_paramsEi,"aw",@nobits
	.sectionflags	@""
	.align	16
	.zero		1024


//--------------------- .nv.shared._ZN5flash44flash_bwd_dq_dk_dv_loop_seqk_parallel_kernelI23Flash_bwd_kernel_traitsILi32ELi128ELi128ELi8ELi4ELi4ELi4ELb0ELb0EN7cutlass6half_tE19Flash_kernel_traitsILi32ELi128ELi128ELi8ES3_EELb1ELb1ELb0ELb0ELb0ELb0ELb0EEEvNS_16Flash_bwd_paramsE --------------------------
	.section	.nv.shared._ZN5flash44flash_bwd_dq_dk_dv_loop_seqk_parallel_kernelI23Flash_bwd_kernel_traitsILi32ELi128ELi128ELi8ELi4ELi4ELi4ELb0ELb0EN7cutlass6half_tE19Flash_kernel_traitsILi32ELi128ELi128ELi8ES3_EELb1ELb1ELb0ELb0ELb0ELb0ELb0EEEvNS_16Flash_bwd_paramsE,"aw",@nobits
	.sectionflags	@""
	.align	16
	.zero		1024


//--------------------- .nv.shared._ZN5flash44flash_bwd_dq_dk_dv_loop_seqk_parallel_kernelI23Flash_bwd_kernel_traitsILi32ELi128ELi128ELi8ELi4ELi4ELi4ELb0ELb0EN7cutlass6half_tE19Flash_kernel_traitsILi32ELi128ELi128ELi8ES3_EELb0ELb1ELb0ELb0ELb0ELb0ELb1EEEvNS_16Flash_bwd_paramsE --------------------------
	.section	.nv.shared._ZN5flash44flash_bwd_dq_dk_dv_loop_seqk_parallel_kernelI23Flash_bwd_kernel_traitsILi32ELi128ELi128ELi8ELi4ELi4ELi4ELb0ELb0EN7cutlass6half_tE19Flash_kernel_traitsILi32ELi128ELi128ELi8ES3_EELb0ELb1ELb0ELb0ELb0ELb0ELb1EEEvNS_16Flash_bwd_paramsE,"aw",@nobits
	.sectionflags	@""
	.align	16
	.zero		1024


//--------------------- .nv.shared._ZN5flash44flash_bwd_dq_dk_dv_loop_seqk_parallel_kernelI23Flash_bwd_kernel_traitsILi32ELi128ELi128ELi8ELi4ELi4ELi4ELb0ELb0EN7cutlass6half_tE19Flash_kernel_traitsILi32ELi128ELi128ELi8ES3_EELb1ELb1ELb0ELb0ELb1ELb1ELb0EEEvNS_16Flash_bwd_paramsE --------------------------
	.section	.nv.shared._ZN5flash44flash_bwd_dq_dk_dv_loop_seqk_parallel_kernelI23Flash_bwd_kernel_traitsILi32ELi128ELi128ELi8ELi4ELi4ELi4ELb0ELb0EN7cutlass6half_tE19Flash_kernel_traitsILi32ELi128ELi128ELi8ES3_EELb1ELb1ELb0ELb0ELb1ELb1ELb0EEEvNS_16Flash_bwd_paramsE,"aw",@nobits
	.sectionflags	@""
	.align	16
	.zero		1024


//--------------------- .nv.shared._ZN5flash44flash_bwd_dq_dk_dv_loop_seqk_parallel_kernelI23Flash_bwd_kernel_traitsILi32ELi128ELi128ELi8ELi4ELi4ELi4ELb0ELb0EN7cutlass6half_tE19Flash_kernel_traitsILi32ELi128ELi128ELi8ES3_EELb0ELb1ELb0ELb0ELb1ELb1ELb1EEEvNS_16Flash_bwd_paramsE --------------------------
	.section	.nv.shared._ZN5flash44flash_bwd_dq_dk_dv_loop_seqk_parallel_kernelI23Flash_bwd_kernel_traitsILi32ELi128ELi128ELi8ELi4ELi4ELi4ELb0ELb0EN7cutlass6half_tE19Flash_kernel_traitsILi32ELi128ELi128ELi8ES3_EELb0ELb1ELb0ELb0ELb1ELb1ELb1EEEvNS_16Flash_bwd_paramsE,"aw",@nobits
	.sectionflags	@""
	.align	16
	.zero		1024


//--------------------- .nv.shared._ZN5flash44flash_bwd_dq_dk_dv_loop_seqk_parallel_kernelI23Flash_bwd_kernel_traitsILi32ELi128ELi128ELi8ELi4ELi4ELi4ELb0ELb0EN7cutlass6half_tE19Flash_kernel_traitsILi32ELi128ELi128ELi8ES3_EELb1ELb1ELb0ELb0ELb0ELb1ELb0EEEvNS_16Flash_bwd_paramsE --------------------------
	.section	.nv.shared._ZN5flash44flash_bwd_dq_dk_dv_loop_seqk_parallel_kernelI23Flash_bwd_kernel_traitsILi32ELi128ELi128ELi8ELi4ELi4ELi4ELb0ELb0EN7cutlass6half_tE19Flash_kernel_traitsILi32ELi128ELi128ELi8ES3_EELb1ELb1ELb0ELb0ELb0ELb1ELb0EEEvNS_16Flash_bwd_paramsE,"aw",@nobits
	.sectionflags	@""
	.align	16
	.zero		1024


//--------------------- .nv.shared._ZN5flash44flash_bwd_dq_dk_dv_loop_seqk_parallel_kernelI23Flash_bwd_kernel_traitsILi32ELi128ELi128ELi8ELi4ELi4ELi4ELb0ELb0EN7cutlass6half_tE19Flash_kernel_traitsILi32ELi128ELi128ELi8ES3_EELb0ELb1ELb0ELb0ELb0ELb1ELb1EEEvNS_16Flash_bwd_paramsE --------------------------
	.section	.nv.shared._ZN5flash44flash_bwd_dq_dk_dv_loop_seqk_parallel_kernelI23Flash_bwd_kernel_traitsILi32ELi128ELi128ELi8ELi4ELi4ELi4ELb0ELb0EN7cutlass6half_tE19Flash_kernel_traitsILi32ELi128ELi128ELi8ES3_EELb0ELb1ELb0ELb0ELb0ELb1ELb1EEEvNS_16Flash_bwd_paramsE,"aw",@nobits
	.sectionflags	@""
	.align	16
	.zero		1024


//--------------------- .nv.shared._ZN5flash44flash_bwd_dq_dk_dv_loop_seqk_parallel_kernelI23Flash_bwd_kernel_traitsILi32ELi128ELi128ELi8ELi4ELi4ELi4ELb0ELb0EN7cutlass6half_tE19Flash_kernel_traitsILi32ELi128ELi128ELi8ES3_EELb1ELb1ELb0ELb1ELb0ELb0ELb0EEEvNS_16Flash_bwd_paramsE --------------------------
	.section	.nv.shared._ZN5flash44flash_bwd_dq_dk_dv_loop_seqk_parallel_kernelI23Flash_bwd_kernel_traitsILi32ELi128ELi128ELi8ELi4ELi4ELi4ELb0ELb0EN7cutlass6half_tE19Flash_kernel_traitsILi32ELi128ELi128ELi8ES3_EELb1ELb1ELb0ELb1ELb0ELb0ELb0EEEvNS_16Flash_bwd_paramsE,"aw",@nobits
	.sectionflags	@""
	.align	16
	.zero		1024


//--------------------- .nv.shared._ZN5flash44flash_bwd_dq_dk_dv_loop_seqk_parallel_kernelI23Flash_bwd_kernel_traitsILi32ELi128ELi128ELi8ELi4ELi4ELi4ELb0ELb0EN7cutlass6half_tE19Flash_kernel_traitsILi32ELi128ELi128ELi8ES3_EELb0ELb1ELb0ELb1ELb0ELb0ELb1EEEvNS_16Flash_bwd_paramsE --------------------------
	.section	.nv.shared._ZN5flash44flash_bwd_dq_dk_dv_loop_seqk_parallel_kernelI23Flash_bwd_kernel_traitsILi32ELi128ELi128ELi8ELi4ELi4ELi4ELb0ELb0EN7cutlass6half_tE19Flash_kernel_traitsILi32ELi128ELi128ELi8ES3_EELb0ELb1ELb0ELb1ELb0ELb0ELb1EEEvNS_16Flash_bwd_paramsE,"aw",@nobits
	.sectionflags	@""
	.align	16
	.zero		1024


//--------------------- .nv.shared._ZN5flash25flash_bwd_dot_do_o_kernelILb0E23Flash_bwd_kernel_traitsILi32ELi128ELi128ELi8ELi4ELi4ELi4ELb0ELb0EN7cutlass6half_tE19Flash_kernel_traitsILi32ELi128ELi128ELi8ES3_EEEEvNS_16Flash_bwd_paramsE --------------------------
	.section	.nv.shared._ZN5flash25flash_bwd_dot_do_o_kernelILb0E23Flash_bwd_kernel_traitsILi32ELi128ELi128ELi8ELi4ELi4ELi4ELb0ELb0EN7cutlass6half_tE19Flash_kernel_traitsILi32ELi128ELi128ELi8ES3_EEEEvNS_16Flash_bwd_paramsE,"aw",@nobits
	.sectionflags	@""
	.align	16
	.zero		1024


//--------------------- .nv.shared._ZN5flash25flash_bwd_dot_do_o_kernelILb1E23Flash_bwd_kernel_traitsILi32ELi128ELi128ELi8ELi4ELi4ELi4ELb0ELb0EN7cutlass6half_tE19Flash_kernel_traitsILi32ELi128ELi128ELi8ES3_EEEEvNS_16Flash_bwd_paramsE --------------------------
	.section	.nv.shared._ZN5flash25flash_bwd_dot_do_o_kernelILb1E23Flash_bwd_kernel_traitsILi32ELi128ELi128ELi8ELi4ELi4ELi4ELb0ELb0EN7cutlass6half_tE19Flash_kernel_traitsILi32ELi128ELi128ELi8ES3_EEEEvNS_16Flash_bwd_paramsE,"aw",@nobits
	.sectionflags	@""
	.align	16
	.zero		1024


//--------------------- .nv.constant0._ZN5flash44flash_bwd_dq_dk_dv_loop_seqk_parallel_kernelI23Flash_bwd_kernel_traitsILi32ELi128ELi128ELi8ELi4ELi4ELi4ELb1ELb0EN7cutlass6half_tE19Flash_kernel_traitsILi32ELi128ELi128ELi8ES3_EELb0ELb1ELb0ELb0ELb0ELb0ELb0EEEvNS_16Flash_bwd_paramsE --------------------------
	.section	.nv.constant0._ZN5flash44flash_bwd_dq_dk_dv_loop_seqk_parallel_kernelI23Flash_bwd_kernel_traitsILi32ELi128ELi128ELi8ELi4ELi4ELi4ELb1ELb0EN7cutlass6half_tE19Flash_kernel_traitsILi32ELi128ELi128ELi8ES3_EELb0ELb1ELb0ELb0ELb0ELb0ELb0EEEvNS_16Flash_bwd_paramsE,"a",@progbits
	.sectionflags	@""
	.align	4
.nv.constant0._ZN5flash44flash_bwd_dq_dk_dv_loop_seqk_parallel_kernelI23Flash_bwd_kernel_traitsILi32ELi128ELi128ELi8ELi4ELi4ELi4ELb1ELb0EN7cutlass6half_tE19Flash_kernel_traitsILi32ELi128ELi128ELi8ES3_EELb0ELb1ELb0ELb0ELb0ELb0ELb0EEEvNS_16Flash_bwd_paramsE:
	.zero		1168


//--------------------- .nv.constant0._ZN5flash44flash_bwd_dq_dk_dv_loop_seqk_parallel_kernelI23Flash_bwd_kernel_traitsILi32ELi128ELi128ELi8ELi4ELi4ELi4ELb1ELb0EN7cutlass6half_tE19Flash_kernel_traitsILi32ELi128ELi128ELi8ES3_EELb0ELb1ELb0ELb0ELb1ELb1ELb0EEEvNS_16Flash_bwd_paramsE --------------------------
	.section	.nv.constant0._ZN5flash44flash_bwd_dq_dk_dv_loop_seqk_parallel_kernelI23Flash_bwd_kernel_traitsILi32ELi128ELi128ELi8ELi4ELi4ELi4ELb1ELb0EN7cutlass6half_tE19Flash_kernel_traitsILi32ELi128ELi128ELi8ES3_EELb0ELb1ELb0ELb0ELb1ELb1ELb0EEEvNS_16Flash_bwd_paramsE,"a",@progbits
	.sectionflags	@""
	.align	4
.nv.constant0._ZN5flash44flash_bwd_dq_dk_dv_loop_seqk_parallel_kernelI23Flash_bwd_kernel_traitsILi32ELi128ELi128ELi8ELi4ELi4ELi4ELb1ELb0EN7cutlass6half_tE19Flash_kernel_traitsILi32ELi128ELi128ELi8ES3_EELb0ELb1ELb0ELb0ELb1ELb1ELb0EEEvNS_16Flash_bwd_paramsE:
	.zero		1168


//--------------------- .nv.constant0._ZN5flash44flash_bwd_dq_dk_dv_loop_seqk_parallel_kernelI23Flash_bwd_kernel_traitsILi32ELi128ELi128ELi8ELi4ELi4ELi4ELb1ELb0EN7cutlass6half_tE19Flash_kernel_traitsILi32ELi128ELi128ELi8ES3_EELb0ELb1ELb0ELb0ELb0ELb1ELb0EEEvNS_16Flash_bwd_paramsE --------------------------
	.section	.nv.constant0._ZN5flash44flash_bwd_dq_dk_dv_loop_seqk_parallel_kernelI23Flash_bwd_kernel_traitsILi32ELi128ELi128ELi8ELi4ELi4ELi4ELb1ELb0EN7cutlass6half_tE19Flash_kernel_traitsILi32ELi128ELi128ELi8ES3_EELb0ELb1ELb0ELb0ELb0ELb1ELb0EEEvNS_16Flash_bwd_paramsE,"a",@progbits
	.sectionflags	@""
	.align	4
.nv.constant0._ZN5flash44flash_bwd_dq_dk_dv_loop_seqk_parallel_kernelI23Flash_bwd_kernel_traitsILi32ELi128ELi128ELi8ELi4ELi4ELi4ELb1ELb0EN7cutlass6half_tE19Flash_kernel_traitsILi32ELi128ELi128ELi8ES3_EELb0ELb1ELb0ELb0ELb0ELb1ELb0EEEvNS_16Flash_bwd_paramsE:
	.zero		1168


//--------------------- .nv.constant0._ZN5flash44flash_bwd_dq_dk_dv_loop_seqk_parallel_kernelI23Flash_bwd_kernel_traitsILi32ELi128ELi128ELi8ELi4ELi4ELi4ELb1ELb0EN7cutlass6half_tE19Flash_kernel_traitsILi32ELi128ELi128ELi8ES3_EELb0ELb1ELb0ELb1ELb0ELb0ELb0EEEvNS_16Flash_bwd_paramsE --------------------------
	.section	.nv.constant0._ZN5flash44flash_bwd_dq_dk_dv_loop_seqk_parallel_kernelI23Flash_bwd_kernel_traitsILi32ELi128ELi128ELi8ELi4ELi4ELi4ELb1ELb0EN7cutlass6half_tE19Flash_kernel_traitsILi32ELi128ELi128ELi8ES3_EELb0ELb1ELb0ELb1ELb0ELb0ELb0EEEvNS_16Flash_bwd_paramsE,"a",@progbits
	.sectionflags	@""
	.align	4
.nv.constant0._ZN5flash44flash_bwd_dq_dk_dv_loop_seqk_parallel_kernelI23Flash_bwd_kernel_traitsILi32ELi128ELi128ELi8ELi4ELi4ELi4ELb1ELb0EN7cutlass6half_tE19Flash_kernel_traitsILi32ELi128ELi128ELi8ES3_EELb0ELb1ELb0ELb1ELb0ELb0ELb0EEEvNS_16Flash_bwd_paramsE:
	.zero		1168


//--------------------- .nv.constant0._ZN5flash27flash_bwd_convert_dq_kernelI23Flash_bwd_kernel_traitsILi32ELi128ELi128ELi8ELi4ELi4ELi4ELb1ELb0EN7cutlass6half_tE19Flash_kernel_traitsILi32ELi128ELi128ELi8ES3_EEEEvNS_16Flash_bwd_paramsEi --------------------------
	.section	.nv.constant0._ZN5flash27flash_bwd_convert_dq_kernelI23Flash_bwd_kernel_traitsILi32ELi128ELi128ELi8ELi4ELi4ELi4ELb1ELb0EN7cutlass6half_tE19Flash_kernel_traitsILi32ELi128ELi128ELi8ES3_EEEEvNS_16Flash_bwd_paramsEi,"a",@progbits
	.sectionflags	@""
	.align	4
.nv.constant0._ZN5flash27flash_bwd_convert_dq_kernelI23Flash_bwd_kernel_traitsILi32ELi128ELi128ELi8ELi4ELi4ELi4ELb1ELb0EN7cutlass6half_tE19Flash_kernel_traitsILi32ELi128ELi128ELi8ES3_EEEEvNS_16Flash_bwd_paramsEi:
	.zero		1172


//--------------------- .nv.constant0._ZN5flash44flash_bwd_dq_dk_dv_loop_seqk_parallel_kernelI23Flash_bwd_kernel_traitsILi32ELi128ELi128ELi8ELi4ELi4ELi4ELb1ELb0EN7cutlass6half_tE19Flash_kernel_traitsILi32ELi128ELi128ELi8ES3_EELb1ELb1ELb0ELb0ELb0ELb0ELb0EEEvNS_16Flash_bwd_paramsE --------------------------
	.section	.nv.constant0._ZN5flash44flash_bwd_dq_dk_dv_loop_seqk_parallel_kernelI23Flash_bwd_kernel_traitsILi32ELi128ELi128ELi8ELi4ELi4ELi4ELb1ELb0EN7cutlass6half_tE19Flash_kernel_traitsILi32ELi128ELi128ELi8ES3_EELb1ELb1ELb0ELb0ELb0ELb0ELb0EEEvNS_16Flash_bwd_paramsE,"a",@progbits
	.sectionflags	@""
	.align	4
.nv.constant0._ZN5flash44flash_bwd_dq_dk_dv_loop_seqk_parallel_kernelI23Flash_bwd_kernel_traitsILi32ELi128ELi128ELi8ELi4ELi4ELi4ELb1ELb0EN7cutlass6half_tE19Flash_kernel_traitsILi32ELi128ELi128ELi8ES3_EELb1ELb1ELb0ELb0ELb0ELb0ELb0EEEvNS_16Flash_bwd_paramsE:
	.zero		1168


//--------------------- .nv.constant0._ZN5flash44flash_bwd_dq_dk_dv_loop_seqk_parallel_kernelI23Flash_bwd_kernel_traitsILi32ELi128ELi128ELi8ELi4ELi4ELi4ELb1ELb0EN7cutlass6half_tE19Flash_kernel_traitsILi32ELi128ELi128ELi8ES3_EELb0ELb1ELb0ELb0ELb0ELb0ELb1EEEvNS_16Flash_bwd_paramsE --------------------------
	.section	.nv.constant0._ZN5flash44flash_bwd_dq_dk_dv_loop_seqk_parallel_kernelI23Flash_bwd_kernel_traitsILi32ELi128ELi128ELi8ELi4ELi4ELi4ELb1ELb0EN7cutlass6half_tE19Flash_kernel_traitsILi32ELi128ELi128ELi8ES3_EELb0ELb1ELb0ELb0ELb0ELb0ELb1EEEvNS_16Flash_bwd_paramsE,"a",@progbits
	.sectionflags	@""
	.align	4
.nv.constant0._ZN5flash44flash_bwd_dq_dk_dv_loop_seqk_parallel_kernelI23Flash_bwd_kernel_traitsILi32ELi128ELi128ELi8ELi4ELi4ELi4ELb1ELb0EN7cutlass6half_tE19Flash_kernel_traitsILi32ELi128ELi128ELi8ES3_EELb0ELb1ELb0ELb0ELb0ELb0ELb1EEEvNS_16Flash_bwd_paramsE:
	.zero		1168


//--------------------- .nv.constant0._ZN5flash44flash_bwd_dq_dk_dv_loop_seqk_parallel_kernelI23Flash_bwd_kernel_traitsILi32ELi128ELi128ELi8ELi4ELi4ELi4ELb1ELb0EN7cutlass6half_tE19Flash_kernel_traitsILi32ELi128ELi128ELi8ES3_EELb1ELb1ELb0ELb0ELb1ELb1ELb0EEEvNS_16Flash_bwd_paramsE --------------------------
	.section	.nv.constant0._ZN5flash44flash_bwd_dq_dk_dv_loop_seqk_parallel_kernelI23Flash_bwd_kernel_traitsILi32ELi128ELi128ELi8ELi4ELi4ELi4ELb1ELb0EN7cutlass6half_tE19Flash_kernel_traitsILi32ELi128ELi128ELi8ES3_EELb1ELb1ELb0ELb0ELb1ELb1ELb0EEEvNS_16Flash_bwd_paramsE,"a",@progbits
	.sectionflags	@""
	.align	4
.nv.constant0._ZN5flash44flash_bwd_dq_dk_dv_loop_seqk_parallel_kernelI23Flash_bwd_kernel_traitsILi32ELi128ELi128ELi8ELi4ELi4ELi4ELb1ELb0EN7cutlass6half_tE19Flash_kernel_traitsILi32ELi128ELi128ELi8ES3_EELb1ELb1ELb0ELb0ELb1ELb1ELb0EEEvNS_16Flash_bwd_paramsE:
	.zero		1168


//--------------------- .nv.constant0._ZN5flash44flash_bwd_dq_dk_dv_loop_seqk_parallel_kernelI23Flash_bwd_kernel_traitsILi32ELi128ELi128ELi8ELi4ELi4ELi4ELb1ELb0EN7cutlass6half_tE19Flash_kernel_traitsILi32ELi128ELi128ELi8ES3_EELb0ELb1ELb0ELb0ELb1ELb1ELb1EEEvNS_16Flash_bwd_paramsE --------------------------
	.section	.nv.constant0._ZN5flash44flash_bwd_dq_dk_dv_loop_seqk_parallel_kernelI23Flash_bwd_kernel_traitsILi32ELi128ELi128ELi8ELi4ELi4ELi4ELb1ELb0EN7cutlass6half_tE19Flash_kernel_traitsILi32ELi128ELi128ELi8ES3_EELb0ELb1ELb0ELb0ELb1ELb1ELb1EEEvNS_16Flash_bwd_paramsE,"a",@progbits
	.sectionflags	@""
	.align	4
.nv.constant0._ZN5flash44flash_bwd_dq_dk_dv_loop_seqk_parallel_kernelI23Flash_bwd_kernel_traitsILi32ELi128ELi128ELi8ELi4ELi4ELi4ELb1ELb0EN7cutlass6half_tE19Flash_kernel_traitsILi32ELi128ELi128ELi8ES3_EELb0ELb1ELb0ELb0ELb1ELb1ELb1EEEvNS_16Flash_bwd_paramsE:
	.zero		1168


//--------------------- .nv.constant0._ZN5flash44flash_bwd_dq_dk_dv_loop_seqk_parallel_kernelI23Flash_bwd_kernel_traitsILi32ELi128ELi128ELi8ELi4ELi4ELi4ELb1ELb0EN7cutlass6half_tE19Flash_kernel_traitsILi32ELi128ELi128ELi8ES3_EELb1ELb1ELb0ELb0ELb0ELb1ELb0EEEvNS_16Flash_bwd_paramsE --------------------------
	.section	.nv.constant0._ZN5flash44flash_bwd_dq_dk_dv_loop_seqk_parallel_kernelI23Flash_bwd_kernel_traitsILi32ELi128ELi128ELi8ELi4ELi4ELi4ELb1ELb0EN7cutlass6half_tE19Flash_kernel_traitsILi32ELi128ELi128ELi8ES3_EELb1ELb1ELb0ELb0ELb0ELb1ELb0EEEvNS_16Flash_bwd_paramsE,"a",@progbits
	.sectionflags	@""
	.align	4
.nv.constant0._ZN5flash44flash_bwd_dq_dk_dv_loop_seqk_parallel_kernelI23Flash_bwd_kernel_traitsILi32ELi128ELi128ELi8ELi4ELi4ELi4ELb1ELb0EN7cutlass6half_tE19Flash_kernel_traitsILi32ELi128ELi128ELi8ES3_EELb1ELb1ELb0ELb0ELb0ELb1ELb0EEEvNS_16Flash_bwd_paramsE:
	.zero		1168


//--------------------- .nv.constant0._ZN5flash44flash_bwd_dq_dk_dv_loop_seqk_parallel_kernelI23Flash_bwd_kernel_traitsILi32ELi128ELi128ELi8ELi4ELi4ELi4ELb1ELb0EN7cutlass6half_tE19Flash_kernel_traitsILi32ELi128ELi128ELi8ES3_EELb0ELb1ELb0ELb0ELb0ELb1ELb1EEEvNS_16Flash_bwd_paramsE --------------------------
	.section	.nv.constant0._ZN5flash44flash_bwd_dq_dk_dv_loop_seqk_parallel_kernelI23Flash_bwd_kernel_traitsILi32ELi128ELi128ELi8ELi4ELi4ELi4ELb1ELb0EN7cutlass6half_tE19Flash_kernel_traitsILi32ELi128ELi128ELi8ES3_EELb0ELb1ELb0ELb0ELb0ELb1ELb1EEEvNS_16Flash_bwd_paramsE,"a",@progbits
	.sectionflags	@""
	.align	4
.nv.constant0._ZN5flash44flash_bwd_dq_dk_dv_loop_seqk_parallel_kernelI23Flash_bwd_kernel_traitsILi32ELi128ELi128ELi8ELi4ELi4ELi4ELb1ELb0EN7cutlass6half_tE19Flash_kernel_traitsILi32ELi128ELi128ELi8ES3_EELb0ELb1ELb0ELb0ELb0ELb1ELb1EEEvNS_16Flash_bwd_paramsE:
	.zero		1168


//--------------------- .nv.constant0._ZN5flash44flash_bwd_dq_dk_dv_loop_seqk_parallel_kernelI23Flash_bwd_kernel_traitsILi32ELi128ELi128ELi8ELi4ELi4ELi4ELb1ELb0EN7cutlass6half_tE19Flash_kernel_traitsILi32ELi128ELi128ELi8ES3_EELb1ELb1ELb0ELb1ELb0ELb0ELb0EEEvNS_16Flash_bwd_paramsE --------------------------
	.section	.nv.constant0._ZN5flash44flash_bwd_dq_dk_dv_loop_seqk_parallel_kernelI23Flash_bwd_kernel_traitsILi32ELi128ELi128ELi8ELi4ELi4ELi4ELb1ELb0EN7cutlass6half_tE19Flash_kernel_traitsILi32ELi128ELi128ELi8ES3_EELb1ELb1ELb0ELb1ELb0ELb0ELb0EEEvNS_16Flash_bwd_paramsE,"a",@progbits
	.sectionflags	@""
	.align	4
.nv.constant0._ZN5flash44flash_bwd_dq_dk_dv_loop_seqk_parallel_kernelI23Flash_bwd_kernel_traitsILi32ELi128ELi128ELi8ELi4ELi4ELi4ELb1ELb0EN7cutlass6half_tE19Flash_kernel_traitsILi32ELi128ELi128ELi8ES3_EELb1ELb1ELb0ELb1ELb0ELb0ELb0EEEvNS_16Flash_bwd_paramsE:
	.zero		1168


//--------------------- .nv.constant0._ZN5flash44flash_bwd_dq_dk_dv_loop_seqk_parallel_kernelI23Flash_bwd_kernel_traitsILi32ELi128ELi128ELi8ELi4ELi4ELi4ELb1ELb0EN7cutlass6half_tE19Flash_kernel_traitsILi32ELi128ELi128ELi8ES3_EELb0ELb1ELb0ELb1ELb0ELb0ELb1EEEvNS_16Flash_bwd_paramsE --------------------------
	.section	.nv.constant0._ZN5flash44flash_bwd_dq_dk_dv_loop_seqk_parallel_kernelI23Flash_bwd_kernel_traitsILi32ELi128ELi128ELi8ELi4ELi4ELi4ELb1ELb0EN7cutlass6half_tE19Flash_kernel_traitsILi32ELi128ELi128ELi8ES3_EELb0ELb1ELb0ELb1ELb0ELb0ELb1EEEvNS_16Flash_bwd_paramsE,"a",@progbits
	.sectionflags	@""
	.align	4
.nv.constant0._ZN5flash44flash_bwd_dq_dk_dv_loop_seqk_parallel_kernelI23Flash_bwd_kernel_traitsILi32ELi128ELi128ELi8ELi4ELi4ELi4ELb1ELb0EN7cutlass6half_tE19Flash_kernel_traitsILi32ELi128ELi128ELi8ES3_EELb0ELb1ELb0ELb1ELb0ELb0ELb1EEEvNS_16Flash_bwd_paramsE:
	.zero		1168


//--------------------- .nv.constant0._ZN5flash25flash_bwd_dot_do_o_kernelILb0E23Flash_bwd_kernel_traitsILi32ELi128ELi128ELi8ELi4ELi4ELi4ELb1ELb0EN7cutlass6half_tE19Flash_kernel_traitsILi32ELi128ELi128ELi8ES3_EEEEvNS_16Flash_bwd_paramsE --------------------------
	.section	.nv.constant0._ZN5flash25flash_bwd_dot_do_o_kernelILb0E23Flash_bwd_kernel_traitsILi32ELi128ELi128ELi8ELi4ELi4ELi4ELb1ELb0EN7cutlass6half_tE19Flash_kernel_traitsILi32ELi128ELi128ELi8ES3_EEEEvNS_16Flash_bwd_paramsE,"a",@progbits
	.sectionflags	@""
	.align	4
.nv.constant0._ZN5flash25flash_bwd_dot_do_o_kernelILb0E23Flash_bwd_kernel_traitsILi32ELi128ELi128ELi8ELi4ELi4ELi4ELb1ELb0EN7cutlass6half_tE19Flash_kernel_traitsILi32ELi128ELi128ELi8ES3_EEEEvNS_16Flash_bwd_paramsE:
	.zero		1168


//--------------------- .nv.constant0._ZN5flash25flash_bwd_dot_do_o_kernelILb1E23Flash_bwd_kernel_traitsILi32ELi128ELi128ELi8ELi4ELi4ELi4ELb1ELb0EN7cutlass6half_tE19Flash_kernel_traitsILi32ELi128ELi128ELi8ES3_EEEEvNS_16Flash_bwd_paramsE --------------------------
	.section	.nv.constant0._ZN5flash25flash_bwd_dot_do_o_kernelILb1E23Flash_bwd_kernel_traitsILi32ELi128ELi128ELi8ELi4ELi4ELi4ELb1ELb0EN7cutlass6half_tE19Flash_kernel_traitsILi32ELi128ELi128ELi8ES3_EEEEvNS_16Flash_bwd_paramsE,"a",@progbits
	.sectionflags	@""
	.align	4
.nv.constant0._ZN5flash25flash_bwd_dot_do_o_kernelILb1E23Flash_bwd_kernel_traitsILi32ELi128ELi128ELi8ELi4ELi4ELi4ELb1ELb0EN7cutlass6half_tE19Flash_kernel_traitsILi32ELi128ELi128ELi8ES3_EEEEvNS_16Flash_bwd_paramsE:
	.zero		1168


//--------------------- .nv.constant0._ZN5flash27flash_bwd_convert_dq_kernelI23Flash_bwd_kernel_traitsILi32ELi128ELi128ELi8ELi4ELi4ELi4ELb0ELb0EN7cutlass6half_tE19Flash_kernel_traitsILi32ELi128ELi128ELi8ES3_EEEEvNS_16Flash_bwd_paramsEi --------------------------
	.section	.nv.constant0._ZN5flash27flash_bwd_convert_dq_kernelI23Flash_bwd_kernel_traitsILi32ELi128ELi128ELi8ELi4ELi4ELi4ELb0ELb0EN7cutlass6half_tE19Flash_kernel_traitsILi32ELi128ELi128ELi8ES3_EEEEvNS_16Flash_bwd_paramsEi,"a",@progbits
	.sectionflags	@""
	.align	4
.nv.constant0._ZN5flash27flash_bwd_convert_dq_kernelI23Flash_bwd_kernel_traitsILi32ELi128ELi128ELi8ELi4ELi4ELi4ELb0ELb0EN7cutlass6half_tE19Flash_kernel_traitsILi32ELi128ELi128ELi8ES3_EEEEvNS_16Flash_bwd_paramsEi:
	.zero		1172


//--------------------- .nv.constant0._ZN5flash44flash_bwd_dq_dk_dv_loop_seqk_parallel_kernelI23Flash_bwd_kernel_traitsILi32ELi128ELi128ELi8ELi4ELi4ELi4ELb0ELb0EN7cutlass6half_tE19Flash_kernel_traitsILi32ELi128ELi128ELi8ES3_EELb1ELb1ELb0ELb0ELb0ELb0ELb0EEEvNS_16Flash_bwd_paramsE --------------------------
	.section	.nv.constant0._ZN5flash44flash_bwd_dq_dk_dv_loop_seqk_parallel_kernelI23Flash_bwd_kernel_traitsILi32ELi128ELi128ELi8ELi4ELi4ELi4ELb0ELb0EN7cutlass6half_tE19Flash_kernel_traitsILi32ELi128ELi128ELi8ES3_EELb1ELb1ELb0ELb0ELb0ELb0ELb0EEEvNS_16Flash_bwd_paramsE,"a",@progbits
	.sectionflags	@""
	.align	4
.nv.constant0._ZN5flash44flash_bwd_dq_dk_dv_loop_seqk_parallel_kernelI23Flash_bwd_kernel_traitsILi32ELi128ELi128ELi8ELi4ELi4ELi4ELb0ELb0EN7cutlass6half_tE19Flash_kernel_traitsILi32ELi128ELi128ELi8ES3_EELb1ELb1ELb0ELb0ELb0ELb0ELb0EEEvNS_16Flash_bwd_paramsE:
	.zero		1168


//--------------------- .nv.constant0._ZN5flash44flash_bwd_dq_dk_dv_loop_seqk_parallel_kernelI23Flash_bwd_kernel_traitsILi32ELi128ELi128ELi8ELi4ELi4ELi4ELb0ELb0EN7cutlass6half_tE19Flash_kernel_traitsILi32ELi128ELi128ELi8ES3_EELb0ELb1ELb0ELb0ELb0ELb0ELb1EEEvNS_16Flash_bwd_paramsE --------------------------
	.section	.nv.constant0._ZN5flash44flash_bwd_dq_dk_dv_loop_seqk_parallel_kernelI23Flash_bwd_kernel_traitsILi32ELi128ELi128ELi8ELi4ELi4ELi4ELb0ELb0EN7cutlass6half_tE19Flash_kernel_traitsILi32ELi128ELi128ELi8ES3_EELb0ELb1ELb0ELb0ELb0ELb0ELb1EEEvNS_16Flash_bwd_paramsE,"a",@progbits
	.sectionflags	@""
	.align	4
.nv.constant0._ZN5flash44flash_bwd_dq_dk_dv_loop_seqk_parallel_kernelI23Flash_bwd_kernel_traitsILi32ELi128ELi128ELi8ELi4ELi4ELi4ELb0ELb0EN7cutlass6half_tE19Flash_kernel_traitsILi32ELi128ELi128ELi8ES3_EELb0ELb1ELb0ELb0ELb0ELb0ELb1EEEvNS_16Flash_bwd_paramsE:
	.zero		1168


//--------------------- .nv.constant0._ZN5flash44flash_bwd_dq_dk_dv_loop_seqk_parallel_kernelI23Flash_bwd_kernel_traitsILi32ELi128ELi128ELi8ELi4ELi4ELi4ELb0ELb0EN7cutlass6half_tE19Flash_kernel_traitsILi32ELi128ELi128ELi8ES3_EELb1ELb1ELb0ELb0ELb1ELb1ELb0EEEvNS_16Flash_bwd_paramsE --------------------------
	.section	.nv.constant0._ZN5flash44flash_bwd_dq_dk_dv_loop_seqk_parallel_kernelI23Flash_bwd_kernel_traitsILi32ELi128ELi128ELi8ELi4ELi4ELi4ELb0ELb0EN7cutlass6half_tE19Flash_kernel_traitsILi32ELi128ELi128ELi8ES3_EELb1ELb1ELb0ELb0ELb1ELb1ELb0EEEvNS_16Flash_bwd_paramsE,"a",@progbits
	.sectionflags	@""
	.align	4
.nv.constant0._ZN5flash44flash_bwd_dq_dk_dv_loop_seqk_parallel_kernelI23Flash_bwd_kernel_traitsILi32ELi128ELi128ELi8ELi4ELi4ELi4ELb0ELb0EN7cutlass6half_tE19Flash_kernel_traitsILi32ELi128ELi128ELi8ES3_EELb1ELb1ELb0ELb0ELb1ELb1ELb0EEEvNS_16Flash_bwd_paramsE:
	.zero		1168


//--------------------- .nv.constant0._ZN5flash44flash_bwd_dq_dk_dv_loop_seqk_parallel_kernelI23Flash_bwd_kernel_traitsILi32ELi128ELi128ELi8ELi4ELi4ELi4ELb0ELb0EN7cutlass6half_tE19Flash_kernel_traitsILi32ELi128ELi128ELi8ES3_EELb0ELb1ELb0ELb0ELb1ELb1ELb1EEEvNS_16Flash_bwd_paramsE --------------------------
	.section	.nv.constant0._ZN5flash44flash_bwd_dq_dk_dv_loop_seqk_parallel_kernelI23Flash_bwd_kernel_traitsILi32ELi128ELi128ELi8ELi4ELi4ELi4ELb0ELb0EN7cutlass6half_tE19Flash_kernel_traitsILi32ELi128ELi128ELi8ES3_EELb0ELb1ELb0ELb0ELb1ELb1ELb1EEEvNS_16Flash_bwd_paramsE,"a",@progbits
	.sectionflags	@""
	.align	4
.nv.constant0._ZN5flash44flash_bwd_dq_dk_dv_loop_seqk_parallel_kernelI23Flash_bwd_kernel_traitsILi32ELi128ELi128ELi8ELi4ELi4ELi4ELb0ELb0EN7cutlass6half_tE19Flash_kernel_traitsILi32ELi128ELi128ELi8ES3_EELb0ELb1ELb0ELb0ELb1ELb1ELb1EEEvNS_16Flash_bwd_paramsE:
	.zero		1168


//--------------------- .nv.constant0._ZN5flash44flash_bwd_dq_dk_dv_loop_seqk_parallel_kernelI23Flash_bwd_kernel_traitsILi32ELi128ELi128ELi8ELi4ELi4ELi4ELb0ELb0EN7cutlass6half_tE19Flash_kernel_traitsILi32ELi128ELi128ELi8ES3_EELb1ELb1ELb0ELb0ELb0ELb1ELb0EEEvNS_16Flash_bwd_paramsE --------------------------
	.section	.nv.constant0._ZN5flash44flash_bwd_dq_dk_dv_loop_seqk_parallel_kernelI23Flash_bwd_kernel_traitsILi32ELi128ELi128ELi8ELi4ELi4ELi4ELb0ELb0EN7cutlass6half_tE19Flash_kernel_traitsILi32ELi128ELi128ELi8ES3_EELb1ELb1ELb0ELb0ELb0ELb1ELb0EEEvNS_16Flash_bwd_paramsE,"a",@progbits
	.sectionflags	@""
	.align	4
.nv.constant0._ZN5flash44flash_bwd_dq_dk_dv_loop_seqk_parallel_kernelI23Flash_bwd_kernel_traitsILi32ELi128ELi128ELi8ELi4ELi4ELi4ELb0ELb0EN7cutlass6half_tE19Flash_kernel_traitsILi32ELi128ELi128ELi8ES3_EELb1ELb1ELb0ELb0ELb0ELb1ELb0EEEvNS_16Flash_bwd_paramsE:
	.zero		1168


//--------------------- .nv.constant0._ZN5flash44flash_bwd_dq_dk_dv_loop_seqk_parallel_kernelI23Flash_bwd_kernel_traitsILi32ELi128ELi128ELi8ELi4ELi4ELi4ELb0ELb0EN7cutlass6half_tE19Flash_kernel_traitsILi32ELi128ELi128ELi8ES3_EELb0ELb1ELb0ELb0ELb0ELb1ELb1EEEvNS_16Flash_bwd_paramsE --------------------------
	.section	.nv.constant0._ZN5flash44flash_bwd_dq_dk_dv_loop_seqk_parallel_kernelI23Flash_bwd_kernel_traitsILi32ELi128ELi128ELi8ELi4ELi4ELi4ELb0ELb0EN7cutlass6half_tE19Flash_kernel_traitsILi32ELi128ELi128ELi8ES3_EELb0ELb1ELb0ELb0ELb0ELb1ELb1EEEvNS_16Flash_bwd_paramsE,"a",@progbits
	.sectionflags	@""
	.align	4
.nv.constant0._ZN5flash44flash_bwd_dq_dk_dv_loop_seqk_parallel_kernelI23Flash_bwd_kernel_traitsILi32ELi128ELi128ELi8ELi4ELi4ELi4ELb0ELb0EN7cutlass6half_tE19Flash_kernel_traitsILi32ELi128ELi128ELi8ES3_EELb0ELb1ELb0ELb0ELb0ELb1ELb1EEEvNS_16Flash_bwd_paramsE:
	.zero		1168


//--------------------- .nv.constant0._ZN5flash44flash_bwd_dq_dk_dv_loop_seqk_parallel_kernelI23Flash_bwd_kernel_traitsILi32ELi128ELi128ELi8ELi4ELi4ELi4ELb0ELb0EN7cutlass6half_tE19Flash_kernel_traitsILi32ELi128ELi128ELi8ES3_EELb1ELb1ELb0ELb1ELb0ELb0ELb0EEEvNS_16Flash_bwd_paramsE --------------------------
	.section	.nv.constant0._ZN5flash44flash_bwd_dq_dk_dv_loop_seqk_parallel_kernelI23Flash_bwd_kernel_traitsILi32ELi128ELi128ELi8ELi4ELi4ELi4ELb0ELb0EN7cutlass6half_tE19Flash_kernel_traitsILi32ELi128ELi128ELi8ES3_EELb1ELb1ELb0ELb1ELb0ELb0ELb0EEEvNS_16Flash_bwd_paramsE,"a",@progbits
	.sectionflags	@""
	.align	4
.nv.constant0._ZN5flash44flash_bwd_dq_dk_dv_loop_seqk_parallel_kernelI23Flash_bwd_kernel_traitsILi32ELi128ELi128ELi8ELi4ELi4ELi4ELb0ELb0EN7cutlass6half_tE19Flash_kernel_traitsILi32ELi128ELi128ELi8ES3_EELb1ELb1ELb0ELb1ELb0ELb0ELb0EEEvNS_16Flash_bwd_paramsE:
	.zero		1168


//--------------------- .nv.constant0._ZN5flash44flash_bwd_dq_dk_dv_loop_seqk_parallel_kernelI23Flash_bwd_kernel_traitsILi32ELi128ELi128ELi8ELi4ELi4ELi4ELb0ELb0EN7cutlass6half_tE19Flash_kernel_traitsILi32ELi128ELi128ELi8ES3_EELb0ELb1ELb0ELb1ELb0ELb0ELb1EEEvNS_16Flash_bwd_paramsE --------------------------
	.section	.nv.constant0._ZN5flash44flash_bwd_dq_dk_dv_loop_seqk_parallel_kernelI23Flash_bwd_kernel_traitsILi32ELi128ELi128ELi8ELi4ELi4ELi4ELb0ELb0EN7cutlass6half_tE19Flash_kernel_traitsILi32ELi128ELi128ELi8ES3_EELb0ELb1ELb0ELb1ELb0ELb0ELb1EEEvNS_16Flash_bwd_paramsE,"a",@progbits
	.sectionflags	@""
	.align	4
.nv.constant0._ZN5flash44flash_bwd_dq_dk_dv_loop_seqk_parallel_kernelI23Flash_bwd_kernel_traitsILi32ELi128ELi128ELi8ELi4ELi4ELi4ELb0ELb0EN7cutlass6half_tE19Flash_kernel_traitsILi32ELi128ELi128ELi8ES3_EELb0ELb1ELb0ELb1ELb0ELb0ELb1EEEvNS_16Flash_bwd_paramsE:
	.zero		1168


//--------------------- .nv.constant0._ZN5flash25flash_bwd_dot_do_o_kernelILb0E23Flash_bwd_kernel_traitsILi32ELi128ELi128ELi8ELi4ELi4ELi4ELb0ELb0EN7cutlass6half_tE19Flash_kernel_traitsILi32ELi128ELi128ELi8ES3_EEEEvNS_16Flash_bwd_paramsE --------------------------
	.section	.nv.constant0._ZN5flash25flash_bwd_dot_do_o_kernelILb0E23Flash_bwd_kernel_traitsILi32ELi128ELi128ELi8ELi4ELi4ELi4ELb0ELb0EN7cutlass6half_tE19Flash_kernel_traitsILi32ELi128ELi128ELi8ES3_EEEEvNS_16Flash_bwd_paramsE,"a",@progbits
	.sectionflags	@""
	.align	4
.nv.constant0._ZN5flash25flash_bwd_dot_do_o_kernelILb0E23Flash_bwd_kernel_traitsILi32ELi128ELi128ELi8ELi4ELi4ELi4ELb0ELb0EN7cutlass6half_tE19Flash_kernel_traitsILi32ELi128ELi128ELi8ES3_EEEEvNS_16Flash_bwd_paramsE:
	.zero		1168


//--------------------- .nv.constant0._ZN5flash25flash_bwd_dot_do_o_kernelILb1E23Flash_bwd_kernel_traitsILi32ELi128ELi128ELi8ELi4ELi4ELi4ELb0ELb0EN7cutlass6half_tE19Flash_kernel_traitsILi32ELi128ELi128ELi8ES3_EEEEvNS_16Flash_bwd_paramsE --------------------------
	.section	.nv.constant0._ZN5flash25flash_bwd_dot_do_o_kernelILb1E23Flash_bwd_kernel_traitsILi32ELi128ELi128ELi8ELi4ELi4ELi4ELb0ELb0EN7cutlass6half_tE19Flash_kernel_traitsILi32ELi128ELi128ELi8ES3_EEEEvNS_16Flash_bwd_paramsE,"a",@progbits
	.sectionflags	@""
	.align	4
.nv.constant0._ZN5flash25flash_bwd_dot_do_o_kernelILb1E23Flash_bwd_kernel_traitsILi32ELi128ELi128ELi8ELi4ELi4ELi4ELb0ELb0EN7cutlass6half_tE19Flash_kernel_traitsILi32ELi128ELi128ELi8ES3_EEEEvNS_16Flash_bwd_paramsE:
	.zero		1168


//--------------------- SYMBOLS --------------------------

	.type		.nv.reservedSmem.offset0,@object
	.size		.nv.reservedSmem.offset0,0x4
